	.target	sm_80

	.elftype	@"ET_EXEC"


//--------------------- .note.nv.tkinfo           --------------------------
	.section	.note.nv.tkinfo,"",@"SHT_NOTE"
	.sectionflags	@"SHF_NOTE_NV_TKINFO"
	.tkinfo
        /*0018*/ 	.word	0x00000002
        /*0030*/ 	.string	""
        /*0030*/ 	.string	"ptxas"
        /*0030*/ 	.string	"Cuda compilation tools, release 13.0, V13.0.88"
        /*0030*/ 	.string	"Build cuda_13.0.r13.0/compiler.36424714_0"
        /*0030*/ 	.string	"-arch sm_80 -m 64 "



//--------------------- .note.nv.cuinfo           --------------------------
	.section	.note.nv.cuinfo,"",@"SHT_NOTE"
	.sectionflags	@"SHF_NOTE_NV_CUINFO"
        /*0018*/ 	.short	0x0002
        /*001a*/ 	.short	0x0050
        /*001c*/ 	.short	0x0082
	.zero		2


//--------------------- .nv.info                  --------------------------
	.section	.nv.info,"",@"SHT_CUDA_INFO"
	.align	4


	//----- nvinfo : EIATTR_REGCOUNT
	.align		4
        /*0000*/ 	.byte	0x04, 0x2f
        /*0002*/ 	.short	(.L_29 - .L_28)
	.align		4
.L_28:
        /*0004*/ 	.word	index@(_Z13biasAdd_fpropIfEvPT_S1_jj)
        /*0008*/ 	.word	0x0000001a


	//----- nvinfo : EIATTR_FRAME_SIZE
	.align		4
.L_29:
        /*000c*/ 	.byte	0x04, 0x11
        /*000e*/ 	.short	(.L_31 - .L_30)
	.align		4
.L_30:
        /*0010*/ 	.word	index@(_Z13biasAdd_fpropIfEvPT_S1_jj)
        /*0014*/ 	.word	0x00000000


	//----- nvinfo : EIATTR_REGCOUNT
	.align		4
.L_31:
        /*0018*/ 	.byte	0x04, 0x2f
        /*001a*/ 	.short	(.L_33 - .L_32)
	.align		4
.L_32:
        /*001c*/ 	.word	index@(_Z17biasAddRelu_fpropIfEvPT_S1_jj)
        /*0020*/ 	.word	0x0000001c


	//----- nvinfo : EIATTR_FRAME_SIZE
	.align		4
.L_33:
        /*0024*/ 	.byte	0x04, 0x11
        /*0026*/ 	.short	(.L_35 - .L_34)
	.align		4
.L_34:
        /*0028*/ 	.word	index@(_Z17biasAddRelu_fpropIfEvPT_S1_jj)
        /*002c*/ 	.word	0x00000000


	//----- nvinfo : EIATTR_REGCOUNT
	.align		4
.L_35:
        /*0030*/ 	.byte	0x04, 0x2f
        /*0032*/ 	.short	(.L_37 - .L_36)
	.align		4
.L_36:
        /*0034*/ 	.word	index@(_Z13Sigmoid_fpropIfEvPT_jj)
        /*0038*/ 	.word	0x00000018


	//----- nvinfo : EIATTR_FRAME_SIZE
	.align		4
.L_37:
        /*003c*/ 	.byte	0x04, 0x11
        /*003e*/ 	.short	(.L_39 - .L_38)
	.align		4
.L_38:
        /*0040*/ 	.word	index@(_Z13Sigmoid_fpropIfEvPT_jj)
        /*0044*/ 	.word	0x00000000


	//----- nvinfo : EIATTR_REGCOUNT
	.align		4
.L_39:
        /*0048*/ 	.byte	0x04, 0x2f
        /*004a*/ 	.short	(.L_41 - .L_40)
	.align		4
.L_40:
        /*004c*/ 	.word	index@(_Z10Relu_fpropIfEvPT_jj)
        /*0050*/ 	.word	0x00000018


	//----- nvinfo : EIATTR_FRAME_SIZE
	.align		4
.L_41:
        /*0054*/ 	.byte	0x04, 0x11
        /*0056*/ 	.short	(.L_43 - .L_42)
	.align		4
.L_42:
        /*0058*/ 	.word	index@(_Z10Relu_fpropIfEvPT_jj)
        /*005c*/ 	.word	0x00000000


	//----- nvinfo : EIATTR_REGCOUNT
	.align		4
.L_43:
        /*0060*/ 	.byte	0x04, 0x2f
        /*0062*/ 	.short	(.L_45 - .L_44)
	.align		4
.L_44:
        /*0064*/ 	.word	index@(_Z13biasAdd_bpropIfLi4EEvPT_iiPVfPiS1_)
        /*0068*/ 	.word	0x00000020


	//----- nvinfo : EIATTR_FRAME_SIZE
	.align		4
.L_45:
        /*006c*/ 	.byte	0x04, 0x11
        /*006e*/ 	.short	(.L_47 - .L_46)
	.align		4
.L_46:
        /*0070*/ 	.word	index@(_Z13biasAdd_bpropIfLi4EEvPT_iiPVfPiS1_)
        /*0074*/ 	.word	0x00000000


	//----- nvinfo : EIATTR_REGCOUNT
	.align		4
.L_47:
        /*0078*/ 	.byte	0x04, 0x2f
        /*007a*/ 	.short	(.L_49 - .L_48)
	.align		4
.L_48:
        /*007c*/ 	.word	index@(_Z25biasAddRelu_bprop_alignedIfLi4EEvPT_S1_iiS1_PVfPiS1_)
        /*0080*/ 	.word	0x00000026


	//----- nvinfo : EIATTR_FRAME_SIZE
	.align		4
.L_49:
        /*0084*/ 	.byte	0x04, 0x11
        /*0086*/ 	.short	(.L_51 - .L_50)
	.align		4
.L_50:
        /*0088*/ 	.word	index@(_Z25biasAddRelu_bprop_alignedIfLi4EEvPT_S1_iiS1_PVfPiS1_)
        /*008c*/ 	.word	0x00000000


	//----- nvinfo : EIATTR_REGCOUNT
	.align		4
.L_51:
        /*0090*/ 	.byte	0x04, 0x2f
        /*0092*/ 	.short	(.L_53 - .L_52)
	.align		4
.L_52:
        /*0094*/ 	.word	index@(_Z17biasAddRelu_bpropIfLi4EEvPT_S1_iiS1_PVfPiS1_)
        /*0098*/ 	.word	0x00000020


	//----- nvinfo : EIATTR_FRAME_SIZE
	.align		4
.L_53:
        /*009c*/ 	.byte	0x04, 0x11
        /*009e*/ 	.short	(.L_55 - .L_54)
	.align		4
.L_54:
        /*00a0*/ 	.word	index@(_Z17biasAddRelu_bpropIfLi4EEvPT_S1_iiS1_PVfPiS1_)
        /*00a4*/ 	.word	0x00000000


	//----- nvinfo : EIATTR_REGCOUNT
	.align		4
.L_55:
        /*00a8*/ 	.byte	0x04, 0x2f
        /*00aa*/ 	.short	(.L_57 - .L_56)
	.align		4
.L_56:
        /*00ac*/ 	.word	index@(_Z13Sigmoid_bpropIfEvPT_S1_jjS1_)
        /*00b0*/ 	.word	0x00000020


	//----- nvinfo : EIATTR_FRAME_SIZE
	.align		4
.L_57:
        /*00b4*/ 	.byte	0x04, 0x11
        /*00b6*/ 	.short	(.L_59 - .L_58)
	.align		4
.L_58:
        /*00b8*/ 	.word	index@(_Z13Sigmoid_bpropIfEvPT_S1_jjS1_)
        /*00bc*/ 	.word	0x00000000


	//----- nvinfo : EIATTR_REGCOUNT
	.align		4
.L_59:
        /*00c0*/ 	.byte	0x04, 0x2f
        /*00c2*/ 	.short	(.L_61 - .L_60)
	.align		4
.L_60:
        /*00c4*/ 	.word	index@(_Z10Relu_bpropIfEvPT_S1_jjS1_)
        /*00c8*/ 	.word	0x00000020


	//----- nvinfo : EIATTR_FRAME_SIZE
	.align		4
.L_61:
        /*00cc*/ 	.byte	0x04, 0x11
        /*00ce*/ 	.short	(.L_63 - .L_62)
	.align		4
.L_62:
        /*00d0*/ 	.word	index@(_Z10Relu_bpropIfEvPT_S1_jjS1_)
        /*00d4*/ 	.word	0x00000000


	//----- nvinfo : EIATTR_REGCOUNT
	.align		4
.L_63:
        /*00d8*/ 	.byte	0x04, 0x2f
        /*00da*/ 	.short	(.L_65 - .L_64)
	.align		4
.L_64:
        /*00dc*/ 	.word	index@(_Z13biasAdd_fpropIN3c104HalfEEvPT_S3_jj)
        /*00e0*/ 	.word	0x0000001d


	//----- nvinfo : EIATTR_FRAME_SIZE
	.align		4
.L_65:
        /*00e4*/ 	.byte	0x04, 0x11
        /*00e6*/ 	.short	(.L_67 - .L_66)
	.align		4
.L_66:
        /*00e8*/ 	.word	index@(_Z13biasAdd_fpropIN3c104HalfEEvPT_S3_jj)
        /*00ec*/ 	.word	0x00000000


	//----- nvinfo : EIATTR_REGCOUNT
	.align		4
.L_67:
        /*00f0*/ 	.byte	0x04, 0x2f
        /*00f2*/ 	.short	(.L_69 - .L_68)
	.align		4
.L_68:
        /*00f4*/ 	.word	index@(_Z17biasAddRelu_fpropIN3c104HalfEEvPT_S3_jj)
        /*00f8*/ 	.word	0x0000001d


	//----- nvinfo : EIATTR_FRAME_SIZE
	.align		4
.L_69:
        /*00fc*/ 	.byte	0x04, 0x11
        /*00fe*/ 	.short	(.L_71 - .L_70)
	.align		4
.L_70:
        /*0100*/ 	.word	index@(_Z17biasAddRelu_fpropIN3c104HalfEEvPT_S3_jj)
        /*0104*/ 	.word	0x00000000


	//----- nvinfo : EIATTR_REGCOUNT
	.align		4
.L_71:
        /*0108*/ 	.byte	0x04, 0x2f
        /*010a*/ 	.short	(.L_73 - .L_72)
	.align		4
.L_72:
        /*010c*/ 	.word	index@(_Z13Sigmoid_fpropIN3c104HalfEEvPT_jj)
        /*0110*/ 	.word	0x00000018


	//----- nvinfo : EIATTR_FRAME_SIZE
	.align		4
.L_73:
        /*0114*/ 	.byte	0x04, 0x11
        /*0116*/ 	.short	(.L_75 - .L_74)
	.align		4
.L_74:
        /*0118*/ 	.word	index@(_Z13Sigmoid_fpropIN3c104HalfEEvPT_jj)
        /*011c*/ 	.word	0x00000000


	//----- nvinfo : EIATTR_REGCOUNT
	.align		4
.L_75:
        /*0120*/ 	.byte	0x04, 0x2f
        /*0122*/ 	.short	(.L_77 - .L_76)
	.align		4
.L_76:
        /*0124*/ 	.word	index@(_Z10Relu_fpropIN3c104HalfEEvPT_jj)
        /*0128*/ 	.word	0x00000018


	//----- nvinfo : EIATTR_FRAME_SIZE
	.align		4
.L_77:
        /*012c*/ 	.byte	0x04, 0x11
        /*012e*/ 	.short	(.L_79 - .L_78)
	.align		4
.L_78:
        /*0130*/ 	.word	index@(_Z10Relu_fpropIN3c104HalfEEvPT_jj)
        /*0134*/ 	.word	0x00000000


	//----- nvinfo : EIATTR_REGCOUNT
	.align		4
.L_79:
        /*0138*/ 	.byte	0x04, 0x2f
        /*013a*/ 	.short	(.L_81 - .L_80)
	.align		4
.L_80:
        /*013c*/ 	.word	index@(_Z13biasAdd_bpropIN3c104HalfELi4EEvPT_iiPVfPiS3_)
        /*0140*/ 	.word	0x00000020


	//----- nvinfo : EIATTR_FRAME_SIZE
	.align		4
.L_81:
        /*0144*/ 	.byte	0x04, 0x11
        /*0146*/ 	.short	(.L_83 - .L_82)
	.align		4
.L_82:
        /*0148*/ 	.word	index@(_Z13biasAdd_bpropIN3c104HalfELi4EEvPT_iiPVfPiS3_)
        /*014c*/ 	.word	0x00000000


	//----- nvinfo : EIATTR_REGCOUNT
	.align		4
.L_83:
        /*0150*/ 	.byte	0x04, 0x2f
        /*0152*/ 	.short	(.L_85 - .L_84)
	.align		4
.L_84:
        /*0154*/ 	.word	index@(_Z25biasAddRelu_bprop_alignedIN3c104HalfELi4EEvPT_S3_iiS3_PVfPiS3_)
        /*0158*/ 	.word	0x00000020


	//----- nvinfo : EIATTR_FRAME_SIZE
	.align		4
.L_85:
        /*015c*/ 	.byte	0x04, 0x11
        /*015e*/ 	.short	(.L_87 - .L_86)
	.align		4
.L_86:
        /*0160*/ 	.word	index@(_Z25biasAddRelu_bprop_alignedIN3c104HalfELi4EEvPT_S3_iiS3_PVfPiS3_)
        /*0164*/ 	.word	0x00000000


	//----- nvinfo : EIATTR_REGCOUNT
	.align		4
.L_87:
        /*0168*/ 	.byte	0x04, 0x2f
        /*016a*/ 	.short	(.L_89 - .L_88)
	.align		4
.L_88:
        /*016c*/ 	.word	index@(_Z17biasAddRelu_bpropIN3c104HalfELi4EEvPT_S3_iiS3_PVfPiS3_)
        /*0170*/ 	.word	0x00000020


	//----- nvinfo : EIATTR_FRAME_SIZE
	.align		4
.L_89:
        /*0174*/ 	.byte	0x04, 0x11
        /*0176*/ 	.short	(.L_91 - .L_90)
	.align		4
.L_90:
        /*0178*/ 	.word	index@(_Z17biasAddRelu_bpropIN3c104HalfELi4EEvPT_S3_iiS3_PVfPiS3_)
        /*017c*/ 	.word	0x00000000


	//----- nvinfo : EIATTR_REGCOUNT
	.align		4
.L_91:
        /*0180*/ 	.byte	0x04, 0x2f
        /*0182*/ 	.short	(.L_93 - .L_92)
	.align		4
.L_92:
        /*0184*/ 	.word	index@(_Z13Sigmoid_bpropIN3c104HalfEEvPT_S3_jjS3_)
        /*0188*/ 	.word	0x0000001f


	//----- nvinfo : EIATTR_FRAME_SIZE
	.align		4
.L_93:
        /*018c*/ 	.byte	0x04, 0x11
        /*018e*/ 	.short	(.L_95 - .L_94)
	.align		4
.L_94:
        /*0190*/ 	.word	index@(_Z13Sigmoid_bpropIN3c104HalfEEvPT_S3_jjS3_)
        /*0194*/ 	.word	0x00000000


	//----- nvinfo : EIATTR_REGCOUNT
	.align		4
.L_95:
        /*0198*/ 	.byte	0x04, 0x2f
        /*019a*/ 	.short	(.L_97 - .L_96)
	.align		4
.L_96:
        /*019c*/ 	.word	index@(_Z10Relu_bpropIN3c104HalfEEvPT_S3_jjS3_)
        /*01a0*/ 	.word	0x0000001e


	//----- nvinfo : EIATTR_FRAME_SIZE
	.align		4
.L_97:
        /*01a4*/ 	.byte	0x04, 0x11
        /*01a6*/ 	.short	(.L_99 - .L_98)
	.align		4
.L_98:
        /*01a8*/ 	.word	index@(_Z10Relu_bpropIN3c104HalfEEvPT_S3_jjS3_)
        /*01ac*/ 	.word	0x00000000


	//----- nvinfo : EIATTR_REGCOUNT
	.align		4
.L_99:
        /*01b0*/ 	.byte	0x04, 0x2f
        /*01b2*/ 	.short	(.L_101 - .L_100)
	.align		4
.L_100:
        /*01b4*/ 	.word	index@(_Z13biasAdd_fpropIdEvPT_S1_jj)
        /*01b8*/ 	.word	0x00000020


	//----- nvinfo : EIATTR_FRAME_SIZE
	.align		4
.L_101:
        /*01bc*/ 	.byte	0x04, 0x11
        /*01be*/ 	.short	(.L_103 - .L_102)
	.align		4
.L_102:
        /*01c0*/ 	.word	index@(_Z13biasAdd_fpropIdEvPT_S1_jj)
        /*01c4*/ 	.word	0x00000000


	//----- nvinfo : EIATTR_REGCOUNT
	.align		4
.L_103:
        /*01c8*/ 	.byte	0x04, 0x2f
        /*01ca*/ 	.short	(.L_105 - .L_104)
	.align		4
.L_104:
        /*01cc*/ 	.word	index@(_Z17biasAddRelu_fpropIdEvPT_S1_jj)
        /*01d0*/ 	.word	0x00000020


	//----- nvinfo : EIATTR_FRAME_SIZE
	.align		4
.L_105:
        /*01d4*/ 	.byte	0x04, 0x11
        /*01d6*/ 	.short	(.L_107 - .L_106)
	.align		4
.L_106:
        /*01d8*/ 	.word	index@(_Z17biasAddRelu_fpropIdEvPT_S1_jj)
        /*01dc*/ 	.word	0x00000000


	//----- nvinfo : EIATTR_REGCOUNT
	.align		4
.L_107:
        /*01e0*/ 	.byte	0x04, 0x2f
        /*01e2*/ 	.short	(.L_109 - .L_108)
	.align		4
.L_108:
        /*01e4*/ 	.word	index@(_Z13Sigmoid_fpropIdEvPT_jj)
        /*01e8*/ 	.word	0x0000001b


	//----- nvinfo : EIATTR_FRAME_SIZE
	.align		4
.L_109:
        /*01ec*/ 	.byte	0x04, 0x11
        /*01ee*/ 	.short	(.L_111 - .L_110)
	.align		4
.L_110:
        /*01f0*/ 	.word	index@(_Z13Sigmoid_fpropIdEvPT_jj)
        /*01f4*/ 	.word	0x00000000


	//----- nvinfo : EIATTR_REGCOUNT
	.align		4
.L_111:
        /*01f8*/ 	.byte	0x04, 0x2f
        /*01fa*/ 	.short	(.L_113 - .L_112)
	.align		4
.L_112:
        /*01fc*/ 	.word	index@(_Z10Relu_fpropIdEvPT_jj)
        /*0200*/ 	.word	0x0000001a


	//----- nvinfo : EIATTR_FRAME_SIZE
	.align		4
.L_113:
        /*0204*/ 	.byte	0x04, 0x11
        /*0206*/ 	.short	(.L_115 - .L_114)
	.align		4
.L_114:
        /*0208*/ 	.word	index@(_Z10Relu_fpropIdEvPT_jj)
        /*020c*/ 	.word	0x00000000


	//----- nvinfo : EIATTR_REGCOUNT
	.align		4
.L_115:
        /*0210*/ 	.byte	0x04, 0x2f
        /*0212*/ 	.short	(.L_117 - .L_116)
	.align		4
.L_116:
        /*0214*/ 	.word	index@(_Z13biasAdd_bpropIdLi4EEvPT_iiPVfPiS1_)
        /*0218*/ 	.word	0x00000020


	//----- nvinfo : EIATTR_FRAME_SIZE
	.align		4
.L_117:
        /*021c*/ 	.byte	0x04, 0x11
        /*021e*/ 	.short	(.L_119 - .L_118)
	.align		4
.L_118:
        /*0220*/ 	.word	index@(_Z13biasAdd_bpropIdLi4EEvPT_iiPVfPiS1_)
        /*0224*/ 	.word	0x00000000


	//----- nvinfo : EIATTR_REGCOUNT
	.align		4
.L_119:
        /*0228*/ 	.byte	0x04, 0x2f
        /*022a*/ 	.short	(.L_121 - .L_120)
	.align		4
.L_120:
        /*022c*/ 	.word	index@(_Z25biasAddRelu_bprop_alignedIdLi4EEvPT_S1_iiS1_PVfPiS1_)
        /*0230*/ 	.word	0x0000002c


	//----- nvinfo : EIATTR_FRAME_SIZE
	.align		4
.L_121:
        /*0234*/ 	.byte	0x04, 0x11
        /*0236*/ 	.short	(.L_123 - .L_122)
	.align		4
.L_122:
        /*0238*/ 	.word	index@(_Z25biasAddRelu_bprop_alignedIdLi4EEvPT_S1_iiS1_PVfPiS1_)
        /*023c*/ 	.word	0x00000000


	//----- nvinfo : EIATTR_REGCOUNT
	.align		4
.L_123:
        /*0240*/ 	.byte	0x04, 0x2f
        /*0242*/ 	.short	(.L_125 - .L_124)
	.align		4
.L_124:
        /*0244*/ 	.word	index@(_Z17biasAddRelu_bpropIdLi4EEvPT_S1_iiS1_PVfPiS1_)
        /*0248*/ 	.word	0x00000020


	//----- nvinfo : EIATTR_FRAME_SIZE
	.align		4
.L_125:
        /*024c*/ 	.byte	0x04, 0x11
        /*024e*/ 	.short	(.L_127 - .L_126)
	.align		4
.L_126:
        /*0250*/ 	.word	index@(_Z17biasAddRelu_bpropIdLi4EEvPT_S1_iiS1_PVfPiS1_)
        /*0254*/ 	.word	0x00000000


	//----- nvinfo : EIATTR_REGCOUNT
	.align		4
.L_127:
        /*0258*/ 	.byte	0x04, 0x2f
        /*025a*/ 	.short	(.L_129 - .L_128)
	.align		4
.L_128:
        /*025c*/ 	.word	index@(_Z13Sigmoid_bpropIdEvPT_S1_jjS1_)
        /*0260*/ 	.word	0x00000020


	//----- nvinfo : EIATTR_FRAME_SIZE
	.align		4
.L_129:
        /*0264*/ 	.byte	0x04, 0x11
        /*0266*/ 	.short	(.L_131 - .L_130)
	.align		4
.L_130:
        /*0268*/ 	.word	index@(_Z13Sigmoid_bpropIdEvPT_S1_jjS1_)
        /*026c*/ 	.word	0x00000000


	//----- nvinfo : EIATTR_REGCOUNT
	.align		4
.L_131:
        /*0270*/ 	.byte	0x04, 0x2f
        /*0272*/ 	.short	(.L_133 - .L_132)
	.align		4
.L_132:
        /*0274*/ 	.word	index@(_Z10Relu_bpropIdEvPT_S1_jjS1_)
        /*0278*/ 	.word	0x00000020


	//----- nvinfo : EIATTR_FRAME_SIZE
	.align		4
.L_133:
        /*027c*/ 	.byte	0x04, 0x11
        /*027e*/ 	.short	(.L_135 - .L_134)
	.align		4
.L_134:
        /*0280*/ 	.word	index@(_Z10Relu_bpropIdEvPT_S1_jjS1_)
        /*0284*/ 	.word	0x00000000


	//----- nvinfo : EIATTR_MIN_STACK_SIZE
	.align		4
.L_135:
        /*0288*/ 	.byte	0x04, 0x12
        /*028a*/ 	.short	(.L_137 - .L_136)
	.align		4
.L_136:
        /*028c*/ 	.word	index@(_Z10Relu_bpropIdEvPT_S1_jjS1_)
        /*0290*/ 	.word	0x00000000


	//----- nvinfo : EIATTR_MIN_STACK_SIZE
	.align		4
.L_137:
        /*0294*/ 	.byte	0x04, 0x12
        /*0296*/ 	.short	(.L_139 - .L_138)
	.align		4
.L_138:
        /*0298*/ 	.word	index@(_Z13Sigmoid_bpropIdEvPT_S1_jjS1_)
        /*029c*/ 	.word	0x00000000


	//----- nvinfo : EIATTR_MIN_STACK_SIZE
	.align		4
.L_139:
        /*02a0*/ 	.byte	0x04, 0x12
        /*02a2*/ 	.short	(.L_141 - .L_140)
	.align		4
.L_140:
        /*02a4*/ 	.word	index@(_Z17biasAddRelu_bpropIdLi4EEvPT_S1_iiS1_PVfPiS1_)
        /*02a8*/ 	.word	0x00000000


	//----- nvinfo : EIATTR_MIN_STACK_SIZE
	.align		4
.L_141:
        /*02ac*/ 	.byte	0x04, 0x12
        /*02ae*/ 	.short	(.L_143 - .L_142)
	.align		4
.L_142:
        /*02b0*/ 	.word	index@(_Z25biasAddRelu_bprop_alignedIdLi4EEvPT_S1_iiS1_PVfPiS1_)
        /*02b4*/ 	.word	0x00000000


	//----- nvinfo : EIATTR_MIN_STACK_SIZE
	.align		4
.L_143:
        /*02b8*/ 	.byte	0x04, 0x12
        /*02ba*/ 	.short	(.L_145 - .L_144)
	.align		4
.L_144:
        /*02bc*/ 	.word	index@(_Z13biasAdd_bpropIdLi4EEvPT_iiPVfPiS1_)
        /*02c0*/ 	.word	0x00000000


	//----- nvinfo : EIATTR_MIN_STACK_SIZE
	.align		4
.L_145:
        /*02c4*/ 	.byte	0x04, 0x12
        /*02c6*/ 	.short	(.L_147 - .L_146)
	.align		4
.L_146:
        /*02c8*/ 	.word	index@(_Z10Relu_fpropIdEvPT_jj)
        /*02cc*/ 	.word	0x00000000


	//----- nvinfo : EIATTR_MIN_STACK_SIZE
	.align		4
.L_147:
        /*02d0*/ 	.byte	0x04, 0x12
        /*02d2*/ 	.short	(.L_149 - .L_148)
	.align		4
.L_148:
        /*02d4*/ 	.word	index@(_Z13Sigmoid_fpropIdEvPT_jj)
        /*02d8*/ 	.word	0x00000000


	//----- nvinfo : EIATTR_MIN_STACK_SIZE
	.align		4
.L_149:
        /*02dc*/ 	.byte	0x04, 0x12
        /*02de*/ 	.short	(.L_151 - .L_150)
	.align		4
.L_150:
        /*02e0*/ 	.word	index@(_Z17biasAddRelu_fpropIdEvPT_S1_jj)
        /*02e4*/ 	.word	0x00000000


	//----- nvinfo : EIATTR_MIN_STACK_SIZE
	.align		4
.L_151:
        /*02e8*/ 	.byte	0x04, 0x12
        /*02ea*/ 	.short	(.L_153 - .L_152)
	.align		4
.L_152:
        /*02ec*/ 	.word	index@(_Z13biasAdd_fpropIdEvPT_S1_jj)
        /*02f0*/ 	.word	0x00000000


	//----- nvinfo : EIATTR_MIN_STACK_SIZE
	.align		4
.L_153:
        /*02f4*/ 	.byte	0x04, 0x12
        /*02f6*/ 	.short	(.L_155 - .L_154)
	.align		4
.L_154:
        /*02f8*/ 	.word	index@(_Z10Relu_bpropIN3c104HalfEEvPT_S3_jjS3_)
        /*02fc*/ 	.word	0x00000000


	//----- nvinfo : EIATTR_MIN_STACK_SIZE
	.align		4
.L_155:
        /*0300*/ 	.byte	0x04, 0x12
        /*0302*/ 	.short	(.L_157 - .L_156)
	.align		4
.L_156:
        /*0304*/ 	.word	index@(_Z13Sigmoid_bpropIN3c104HalfEEvPT_S3_jjS3_)
        /*0308*/ 	.word	0x00000000


	//----- nvinfo : EIATTR_MIN_STACK_SIZE
	.align		4
.L_157:
        /*030c*/ 	.byte	0x04, 0x12
        /*030e*/ 	.short	(.L_159 - .L_158)
	.align		4
.L_158:
        /*0310*/ 	.word	index@(_Z17biasAddRelu_bpropIN3c104HalfELi4EEvPT_S3_iiS3_PVfPiS3_)
        /*0314*/ 	.word	0x00000000


	//----- nvinfo : EIATTR_MIN_STACK_SIZE
	.align		4
.L_159:
        /*0318*/ 	.byte	0x04, 0x12
        /*031a*/ 	.short	(.L_161 - .L_160)
	.align		4
.L_160:
        /*031c*/ 	.word	index@(_Z25biasAddRelu_bprop_alignedIN3c104HalfELi4EEvPT_S3_iiS3_PVfPiS3_)
        /*0320*/ 	.word	0x00000000


	//----- nvinfo : EIATTR_MIN_STACK_SIZE
	.align		4
.L_161:
        /*0324*/ 	.byte	0x04, 0x12
        /*0326*/ 	.short	(.L_163 - .L_162)
	.align		4
.L_162:
        /*0328*/ 	.word	index@(_Z13biasAdd_bpropIN3c104HalfELi4EEvPT_iiPVfPiS3_)
        /*032c*/ 	.word	0x00000000


	//----- nvinfo : EIATTR_MIN_STACK_SIZE
	.align		4
.L_163:
        /*0330*/ 	.byte	0x04, 0x12
        /*0332*/ 	.short	(.L_165 - .L_164)
	.align		4
.L_164:
        /*0334*/ 	.word	index@(_Z10Relu_fpropIN3c104HalfEEvPT_jj)
        /*0338*/ 	.word	0x00000000


	//----- nvinfo : EIATTR_MIN_STACK_SIZE
	.align		4
.L_165:
        /*033c*/ 	.byte	0x04, 0x12
        /*033e*/ 	.short	(.L_167 - .L_166)
	.align		4
.L_166:
        /*0340*/ 	.word	index@(_Z13Sigmoid_fpropIN3c104HalfEEvPT_jj)
        /*0344*/ 	.word	0x00000000


	//----- nvinfo : EIATTR_MIN_STACK_SIZE
	.align		4
.L_167:
        /*0348*/ 	.byte	0x04, 0x12
        /*034a*/ 	.short	(.L_169 - .L_168)
	.align		4
.L_168:
        /*034c*/ 	.word	index@(_Z17biasAddRelu_fpropIN3c104HalfEEvPT_S3_jj)
        /*0350*/ 	.word	0x00000000


	//----- nvinfo : EIATTR_MIN_STACK_SIZE
	.align		4
.L_169:
        /*0354*/ 	.byte	0x04, 0x12
        /*0356*/ 	.short	(.L_171 - .L_170)
	.align		4
.L_170:
        /*0358*/ 	.word	index@(_Z13biasAdd_fpropIN3c104HalfEEvPT_S3_jj)
        /*035c*/ 	.word	0x00000000


	//----- nvinfo : EIATTR_MIN_STACK_SIZE
	.align		4
.L_171:
        /*0360*/ 	.byte	0x04, 0x12
        /*0362*/ 	.short	(.L_173 - .L_172)
	.align		4
.L_172:
        /*0364*/ 	.word	index@(_Z10Relu_bpropIfEvPT_S1_jjS1_)
        /*0368*/ 	.word	0x00000000


	//----- nvinfo : EIATTR_MIN_STACK_SIZE
	.align		4
.L_173:
        /*036c*/ 	.byte	0x04, 0x12
        /*036e*/ 	.short	(.L_175 - .L_174)
	.align		4
.L_174:
        /*0370*/ 	.word	index@(_Z13Sigmoid_bpropIfEvPT_S1_jjS1_)
        /*0374*/ 	.word	0x00000000


	//----- nvinfo : EIATTR_MIN_STACK_SIZE
	.align		4
.L_175:
        /*0378*/ 	.byte	0x04, 0x12
        /*037a*/ 	.short	(.L_177 - .L_176)
	.align		4
.L_176:
        /*037c*/ 	.word	index@(_Z17biasAddRelu_bpropIfLi4EEvPT_S1_iiS1_PVfPiS1_)
        /*0380*/ 	.word	0x00000000


	//----- nvinfo : EIATTR_MIN_STACK_SIZE
	.align		4
.L_177:
        /*0384*/ 	.byte	0x04, 0x12
        /*0386*/ 	.short	(.L_179 - .L_178)
	.align		4
.L_178:
        /*0388*/ 	.word	index@(_Z25biasAddRelu_bprop_alignedIfLi4EEvPT_S1_iiS1_PVfPiS1_)
        /*038c*/ 	.word	0x00000000


	//----- nvinfo : EIATTR_MIN_STACK_SIZE
	.align		4
.L_179:
        /*0390*/ 	.byte	0x04, 0x12
        /*0392*/ 	.short	(.L_181 - .L_180)
	.align		4
.L_180:
        /*0394*/ 	.word	index@(_Z13biasAdd_bpropIfLi4EEvPT_iiPVfPiS1_)
        /*0398*/ 	.word	0x00000000


	//----- nvinfo : EIATTR_MIN_STACK_SIZE
	.align		4
.L_181:
        /*039c*/ 	.byte	0x04, 0x12
        /*039e*/ 	.short	(.L_183 - .L_182)
	.align		4
.L_182:
        /*03a0*/ 	.word	index@(_Z10Relu_fpropIfEvPT_jj)
        /*03a4*/ 	.word	0x00000000


	//----- nvinfo : EIATTR_MIN_STACK_SIZE
	.align		4
.L_183:
        /*03a8*/ 	.byte	0x04, 0x12
        /*03aa*/ 	.short	(.L_185 - .L_184)
	.align		4
.L_184:
        /*03ac*/ 	.word	index@(_Z13Sigmoid_fpropIfEvPT_jj)
        /*03b0*/ 	.word	0x00000000


	//----- nvinfo : EIATTR_MIN_STACK_SIZE
	.align		4
.L_185:
        /*03b4*/ 	.byte	0x04, 0x12
        /*03b6*/ 	.short	(.L_187 - .L_186)
	.align		4
.L_186:
        /*03b8*/ 	.word	index@(_Z17biasAddRelu_fpropIfEvPT_S1_jj)
        /*03bc*/ 	.word	0x00000000


	//----- nvinfo : EIATTR_MIN_STACK_SIZE
	.align		4
.L_187:
        /*03c0*/ 	.byte	0x04, 0x12
        /*03c2*/ 	.short	(.L_189 - .L_188)
	.align		4
.L_188:
        /*03c4*/ 	.word	index@(_Z13biasAdd_fpropIfEvPT_S1_jj)
        /*03c8*/ 	.word	0x00000000
.L_189:


//--------------------- .nv.info._Z10Relu_bpropIdEvPT_S1_jjS1_ --------------------------
	.section	.nv.info._Z10Relu_bpropIdEvPT_S1_jjS1_,"",@"SHT_CUDA_INFO"
	.sectionflags	@""
	.align	4


	//----- nvinfo : EIATTR_CUDA_API_VERSION
	.align		4
        /*0000*/ 	.byte	0x04, 0x37
        /*0002*/ 	.short	(.L_191 - .L_190)
.L_190:
        /*0004*/ 	.word	0x00000082


	//----- nvinfo : EIATTR_SW2861232_WAR
	.align		4
.L_191:
        /*0008*/ 	.byte	0x01, 0x35
	.zero		2


	//----- nvinfo : EIATTR_PARAM_CBANK
	.align		4
        /*000c*/ 	.byte	0x04, 0x0a
        /*000e*/ 	.short	(.L_193 - .L_192)
	.align		4
.L_192:
        /*0010*/ 	.word	index@(.nv.constant0._Z10Relu_bpropIdEvPT_S1_jjS1_)
        /*0014*/ 	.short	0x0160
        /*0016*/ 	.short	0x0020


	//----- nvinfo : EIATTR_CBANK_PARAM_SIZE
	.align		4
.L_193:
        /*0018*/ 	.byte	0x03, 0x19
        /*001a*/ 	.short	0x0020


	//----- nvinfo : EIATTR_KPARAM_INFO
	.align		4
        /*001c*/ 	.byte	0x04, 0x17
        /*001e*/ 	.short	(.L_195 - .L_194)
.L_194:
        /*0020*/ 	.word	0x00000000
        /*0024*/ 	.short	0x0004
        /*0026*/ 	.short	0x0018
        /*0028*/ 	.byte	0x00, 0xf0, 0x21, 0x00


	//----- nvinfo : EIATTR_KPARAM_INFO
	.align		4
.L_195:
        /*002c*/ 	.byte	0x04, 0x17
        /*002e*/ 	.short	(.L_197 - .L_196)
.L_196:
        /*0030*/ 	.word	0x00000000
        /*0034*/ 	.short	0x0003
        /*0036*/ 	.short	0x0014
        /*0038*/ 	.byte	0x00, 0xf0, 0x11, 0x00


	//----- nvinfo : EIATTR_KPARAM_INFO
	.align		4
.L_197:
        /*003c*/ 	.byte	0x04, 0x17
        /*003e*/ 	.short	(.L_199 - .L_198)
.L_198:
        /*0040*/ 	.word	0x00000000
        /*0044*/ 	.short	0x0002
        /*0046*/ 	.short	0x0010
        /*0048*/ 	.byte	0x00, 0xf0, 0x11, 0x00


	//----- nvinfo : EIATTR_KPARAM_INFO
	.align		4
.L_199:
        /*004c*/ 	.byte	0x04, 0x17
        /*004e*/ 	.short	(.L_201 - .L_200)
.L_200:
        /*0050*/ 	.word	0x00000000
        /*0054*/ 	.short	0x0001
        /*0056*/ 	.short	0x0008
        /*0058*/ 	.byte	0x00, 0xf0, 0x21, 0x00


	//----- nvinfo : EIATTR_KPARAM_INFO
	.align		4
.L_201:
        /*005c*/ 	.byte	0x04, 0x17
        /*005e*/ 	.short	(.L_203 - .L_202)
.L_202:
        /*0060*/ 	.word	0x00000000
        /*0064*/ 	.short	0x0000
        /*0066*/ 	.short	0x0000
        /*0068*/ 	.byte	0x00, 0xf0, 0x21, 0x00


	//----- nvinfo : EIATTR_MAXREG_COUNT
	.align		4
.L_203:
        /*006c*/ 	.byte	0x03, 0x1b
        /*006e*/ 	.short	0x00ff


	//----- nvinfo : EIATTR_MERCURY_ISA_VERSION
	.align		4
        /*0070*/ 	.byte	0x03, 0x5f
        /*0072*/ 	.short	0x0000


	//----- nvinfo : EIATTR_EXIT_INSTR_OFFSETS
	.align		4
        /*0074*/ 	.byte	0x04, 0x1c
        /*0076*/ 	.short	(.L_205 - .L_204)


	//   ....[0]....
.L_204:
        /*0078*/ 	.word	0x00000120


	//   ....[1]....
        /*007c*/ 	.word	0x00000590


	//   ....[2]....
        /*0080*/ 	.word	0x000005e0


	//   ....[3]....
        /*0084*/ 	.word	0x000008e0


	//----- nvinfo : EIATTR_CRS_STACK_SIZE
	.align		4
.L_205:
        /*0088*/ 	.byte	0x04, 0x1e
        /*008a*/ 	.short	(.L_207 - .L_206)
.L_206:
        /*008c*/ 	.word	0x00000000
.L_207:


//--------------------- .nv.info._Z13Sigmoid_bpropIdEvPT_S1_jjS1_ --------------------------
	.section	.nv.info._Z13Sigmoid_bpropIdEvPT_S1_jjS1_,"",@"SHT_CUDA_INFO"
	.sectionflags	@""
	.align	4


	//----- nvinfo : EIATTR_CUDA_API_VERSION
	.align		4
        /*0000*/ 	.byte	0x04, 0x37
        /*0002*/ 	.short	(.L_209 - .L_208)
.L_208:
        /*0004*/ 	.word	0x00000082


	//----- nvinfo : EIATTR_SW2861232_WAR
	.align		4
.L_209:
        /*0008*/ 	.byte	0x01, 0x35
	.zero		2


	//----- nvinfo : EIATTR_PARAM_CBANK
	.align		4
        /*000c*/ 	.byte	0x04, 0x0a
        /*000e*/ 	.short	(.L_211 - .L_210)
	.align		4
.L_210:
        /*0010*/ 	.word	index@(.nv.constant0._Z13Sigmoid_bpropIdEvPT_S1_jjS1_)
        /*0014*/ 	.short	0x0160
        /*0016*/ 	.short	0x0020


	//----- nvinfo : EIATTR_CBANK_PARAM_SIZE
	.align		4
.L_211:
        /*0018*/ 	.byte	0x03, 0x19
        /*001a*/ 	.short	0x0020


	//----- nvinfo : EIATTR_KPARAM_INFO
	.align		4
        /*001c*/ 	.byte	0x04, 0x17
        /*001e*/ 	.short	(.L_213 - .L_212)
.L_212:
        /*0020*/ 	.word	0x00000000
        /*0024*/ 	.short	0x0004
        /*0026*/ 	.short	0x0018
        /*0028*/ 	.byte	0x00, 0xf0, 0x21, 0x00


	//----- nvinfo : EIATTR_KPARAM_INFO
	.align		4
.L_213:
        /*002c*/ 	.byte	0x04, 0x17
        /*002e*/ 	.short	(.L_215 - .L_214)
.L_214:
        /*0030*/ 	.word	0x00000000
        /*0034*/ 	.short	0x0003
        /*0036*/ 	.short	0x0014
        /*0038*/ 	.byte	0x00, 0xf0, 0x11, 0x00


	//----- nvinfo : EIATTR_KPARAM_INFO
	.align		4
.L_215:
        /*003c*/ 	.byte	0x04, 0x17
        /*003e*/ 	.short	(.L_217 - .L_216)
.L_216:
        /*0040*/ 	.word	0x00000000
        /*0044*/ 	.short	0x0002
        /*0046*/ 	.short	0x0010
        /*0048*/ 	.byte	0x00, 0xf0, 0x11, 0x00


	//----- nvinfo : EIATTR_KPARAM_INFO
	.align		4
.L_217:
        /*004c*/ 	.byte	0x04, 0x17
        /*004e*/ 	.short	(.L_219 - .L_218)
.L_218:
        /*0050*/ 	.word	0x00000000
        /*0054*/ 	.short	0x0001
        /*0056*/ 	.short	0x0008
        /*0058*/ 	.byte	0x00, 0xf0, 0x21, 0x00


	//----- nvinfo : EIATTR_KPARAM_INFO
	.align		4
.L_219:
        /*005c*/ 	.byte	0x04, 0x17
        /*005e*/ 	.short	(.L_221 - .L_220)
.L_220:
        /*0060*/ 	.word	0x00000000
        /*0064*/ 	.short	0x0000
        /*0066*/ 	.short	0x0000
        /*0068*/ 	.byte	0x00, 0xf0, 0x21, 0x00


	//----- nvinfo : EIATTR_MAXREG_COUNT
	.align		4
.L_221:
        /*006c*/ 	.byte	0x03, 0x1b
        /*006e*/ 	.short	0x00ff


	//----- nvinfo : EIATTR_MERCURY_ISA_VERSION
	.align		4
        /*0070*/ 	.byte	0x03, 0x5f
        /*0072*/ 	.short	0x0000


	//----- nvinfo : EIATTR_EXIT_INSTR_OFFSETS
	.align		4
        /*0074*/ 	.byte	0x04, 0x1c
        /*0076*/ 	.short	(.L_223 - .L_222)


	//   ....[0]....
.L_222:
        /*0078*/ 	.word	0x00000120


	//   ....[1]....
        /*007c*/ 	.word	0x00000670


	//   ....[2]....
        /*0080*/ 	.word	0x000006c0


	//   ....[3]....
        /*0084*/ 	.word	0x00000a40


	//----- nvinfo : EIATTR_CRS_STACK_SIZE
	.align		4
.L_223:
        /*0088*/ 	.byte	0x04, 0x1e
        /*008a*/ 	.short	(.L_225 - .L_224)
.L_224:
        /*008c*/ 	.word	0x00000000
.L_225:


//--------------------- .nv.info._Z17biasAddRelu_bpropIdLi4EEvPT_S1_iiS1_PVfPiS1_ --------------------------
	.section	.nv.info._Z17biasAddRelu_bpropIdLi4EEvPT_S1_iiS1_PVfPiS1_,"",@"SHT_CUDA_INFO"
	.sectionflags	@""
	.align	4


	//----- nvinfo : EIATTR_CUDA_API_VERSION
	.align		4
        /*0000*/ 	.byte	0x04, 0x37
        /*0002*/ 	.short	(.L_227 - .L_226)
.L_226:
        /*0004*/ 	.word	0x00000082


	//----- nvinfo : EIATTR_SW2861232_WAR
	.align		4
.L_227:
        /*0008*/ 	.byte	0x01, 0x35
	.zero		2


	//----- nvinfo : EIATTR_PARAM_CBANK
	.align		4
        /*000c*/ 	.byte	0x04, 0x0a
        /*000e*/ 	.short	(.L_229 - .L_228)
	.align		4
.L_228:
        /*0010*/ 	.word	index@(.nv.constant0._Z17biasAddRelu_bpropIdLi4EEvPT_S1_iiS1_PVfPiS1_)
        /*0014*/ 	.short	0x0160
        /*0016*/ 	.short	0x0038


	//----- nvinfo : EIATTR_CBANK_PARAM_SIZE
	.align		4
.L_229:
        /*0018*/ 	.byte	0x03, 0x19
        /*001a*/ 	.short	0x0038


	//----- nvinfo : EIATTR_KPARAM_INFO
	.align		4
        /*001c*/ 	.byte	0x04, 0x17
        /*001e*/ 	.short	(.L_231 - .L_230)
.L_230:
        /*0020*/ 	.word	0x00000000
        /*0024*/ 	.short	0x0007
        /*0026*/ 	.short	0x0030
        /*0028*/ 	.byte	0x00, 0xf0, 0x21, 0x00


	//----- nvinfo : EIATTR_KPARAM_INFO
	.align		4
.L_231:
        /*002c*/ 	.byte	0x04, 0x17
        /*002e*/ 	.short	(.L_233 - .L_232)
.L_232:
        /*0030*/ 	.word	0x00000000
        /*0034*/ 	.short	0x0006
        /*0036*/ 	.short	0x0028
        /*0038*/ 	.byte	0x00, 0xf0, 0x21, 0x00


	//----- nvinfo : EIATTR_KPARAM_INFO
	.align		4
.L_233:
        /*003c*/ 	.byte	0x04, 0x17
        /*003e*/ 	.short	(.L_235 - .L_234)
.L_234:
        /*0040*/ 	.word	0x00000000
        /*0044*/ 	.short	0x0005
        /*0046*/ 	.short	0x0020
        /*0048*/ 	.byte	0x00, 0xf0, 0x21, 0x00


	//----- nvinfo : EIATTR_KPARAM_INFO
	.align		4
.L_235:
        /*004c*/ 	.byte	0x04, 0x17
        /*004e*/ 	.short	(.L_237 - .L_236)
.L_236:
        /*0050*/ 	.word	0x00000000
        /*0054*/ 	.short	0x0004
        /*0056*/ 	.short	0x0018
        /*0058*/ 	.byte	0x00, 0xf0, 0x21, 0x00


	//----- nvinfo : EIATTR_KPARAM_INFO
	.align		4
.L_237:
        /*005c*/ 	.byte	0x04, 0x17
        /*005e*/ 	.short	(.L_239 - .L_238)
.L_238:
        /*0060*/ 	.word	0x00000000
        /*0064*/ 	.short	0x0003
        /*0066*/ 	.short	0x0014
        /*0068*/ 	.byte	0x00, 0xf0, 0x11, 0x00


	//----- nvinfo : EIATTR_KPARAM_INFO
	.align		4
.L_239:
        /*006c*/ 	.byte	0x04, 0x17
        /*006e*/ 	.short	(.L_241 - .L_240)
.L_240:
        /*0070*/ 	.word	0x00000000
        /*0074*/ 	.short	0x0002
        /*0076*/ 	.short	0x0010
        /*0078*/ 	.byte	0x00, 0xf0, 0x11, 0x00


	//----- nvinfo : EIATTR_KPARAM_INFO
	.align		4
.L_241:
        /*007c*/ 	.byte	0x04, 0x17
        /*007e*/ 	.short	(.L_243 - .L_242)
.L_242:
        /*0080*/ 	.word	0x00000000
        /*0084*/ 	.short	0x0001
        /*0086*/ 	.short	0x0008
        /*0088*/ 	.byte	0x00, 0xf0, 0x21, 0x00


	//----- nvinfo : EIATTR_KPARAM_INFO
	.align		4
.L_243:
        /*008c*/ 	.byte	0x04, 0x17
        /*008e*/ 	.short	(.L_245 - .L_244)
.L_244:
        /*0090*/ 	.word	0x00000000
        /*0094*/ 	.short	0x0000
        /*0096*/ 	.short	0x0000
        /*0098*/ 	.byte	0x00, 0xf0, 0x21, 0x00


	//----- nvinfo : EIATTR_MAXREG_COUNT
	.align		4
.L_245:
        /*009c*/ 	.byte	0x03, 0x1b
        /*009e*/ 	.short	0x00ff


	//----- nvinfo : EIATTR_NUM_BARRIERS
	.align		4
        /*00a0*/ 	.byte	0x02, 0x4c
        /*00a2*/ 	.byte	0x01
	.zero		1


	//----- nvinfo : EIATTR_MERCURY_ISA_VERSION
	.align		4
        /*00a4*/ 	.byte	0x03, 0x5f
        /*00a6*/ 	.short	0x0000


	//----- nvinfo : EIATTR_INT_WARP_WIDE_INSTR_OFFSETS
	.align		4
        /*00a8*/ 	.byte	0x04, 0x31
        /*00aa*/ 	.short	(.L_247 - .L_246)


	//   ....[0]....
.L_246:
        /*00ac*/ 	.word	0x00001440


	//   ....[1]....
        /*00b0*/ 	.word	0x00001510


	//----- nvinfo : EIATTR_EXIT_INSTR_OFFSETS
	.align		4
.L_247:
        /*00b4*/ 	.byte	0x04, 0x1c
        /*00b6*/ 	.short	(.L_249 - .L_248)


	//   ....[0]....
.L_248:
        /*00b8*/ 	.word	0x000015b0


	//   ....[1]....
        /*00bc*/ 	.word	0x00001ef0


	//----- nvinfo : EIATTR_CRS_STACK_SIZE
	.align		4
.L_249:
        /*00c0*/ 	.byte	0x04, 0x1e
        /*00c2*/ 	.short	(.L_251 - .L_250)
.L_250:
        /*00c4*/ 	.word	0x00000000
.L_251:


//--------------------- .nv.info._Z25biasAddRelu_bprop_alignedIdLi4EEvPT_S1_iiS1_PVfPiS1_ --------------------------
	.section	.nv.info._Z25biasAddRelu_bprop_alignedIdLi4EEvPT_S1_iiS1_PVfPiS1_,"",@"SHT_CUDA_INFO"
	.sectionflags	@""
	.align	4


	//----- nvinfo : EIATTR_CUDA_API_VERSION
	.align		4
        /*0000*/ 	.byte	0x04, 0x37
        /*0002*/ 	.short	(.L_253 - .L_252)
.L_252:
        /*0004*/ 	.word	0x00000082


	//----- nvinfo : EIATTR_SW2861232_WAR
	.align		4
.L_253:
        /*0008*/ 	.byte	0x01, 0x35
	.zero		2


	//----- nvinfo : EIATTR_PARAM_CBANK
	.align		4
        /*000c*/ 	.byte	0x04, 0x0a
        /*000e*/ 	.short	(.L_255 - .L_254)
	.align		4
.L_254:
        /*0010*/ 	.word	index@(.nv.constant0._Z25biasAddRelu_bprop_alignedIdLi4EEvPT_S1_iiS1_PVfPiS1_)
        /*0014*/ 	.short	0x0160
        /*0016*/ 	.short	0x0038


	//----- nvinfo : EIATTR_CBANK_PARAM_SIZE
	.align		4
.L_255:
        /*0018*/ 	.byte	0x03, 0x19
        /*001a*/ 	.short	0x0038


	//----- nvinfo : EIATTR_KPARAM_INFO
	.align		4
        /*001c*/ 	.byte	0x04, 0x17
        /*001e*/ 	.short	(.L_257 - .L_256)
.L_256:
        /*0020*/ 	.word	0x00000000
        /*0024*/ 	.short	0x0007
        /*0026*/ 	.short	0x0030
        /*0028*/ 	.byte	0x00, 0xf0, 0x21, 0x00


	//----- nvinfo : EIATTR_KPARAM_INFO
	.align		4
.L_257:
        /*002c*/ 	.byte	0x04, 0x17
        /*002e*/ 	.short	(.L_259 - .L_258)
.L_258:
        /*0030*/ 	.word	0x00000000
        /*0034*/ 	.short	0x0006
        /*0036*/ 	.short	0x0028
        /*0038*/ 	.byte	0x00, 0xf0, 0x21, 0x00


	//----- nvinfo : EIATTR_KPARAM_INFO
	.align		4
.L_259:
        /*003c*/ 	.byte	0x04, 0x17
        /*003e*/ 	.short	(.L_261 - .L_260)
.L_260:
        /*0040*/ 	.word	0x00000000
        /*0044*/ 	.short	0x0005
        /*0046*/ 	.short	0x0020
        /*0048*/ 	.byte	0x00, 0xf0, 0x21, 0x00


	//----- nvinfo : EIATTR_KPARAM_INFO
	.align		4
.L_261:
        /*004c*/ 	.byte	0x04, 0x17
        /*004e*/ 	.short	(.L_263 - .L_262)
.L_262:
        /*0050*/ 	.word	0x00000000
        /*0054*/ 	.short	0x0004
        /*0056*/ 	.short	0x0018
        /*0058*/ 	.byte	0x00, 0xf0, 0x21, 0x00


	//----- nvinfo : EIATTR_KPARAM_INFO
	.align		4
.L_263:
        /*005c*/ 	.byte	0x04, 0x17
        /*005e*/ 	.short	(.L_265 - .L_264)
.L_264:
        /*0060*/ 	.word	0x00000000
        /*0064*/ 	.short	0x0003
        /*0066*/ 	.short	0x0014
        /*0068*/ 	.byte	0x00, 0xf0, 0x11, 0x00


	//----- nvinfo : EIATTR_KPARAM_INFO
	.align		4
.L_265:
        /*006c*/ 	.byte	0x04, 0x17
        /*006e*/ 	.short	(.L_267 - .L_266)
.L_266:
        /*0070*/ 	.word	0x00000000
        /*0074*/ 	.short	0x0002
        /*0076*/ 	.short	0x0010
        /*0078*/ 	.byte	0x00, 0xf0, 0x11, 0x00


	//----- nvinfo : EIATTR_KPARAM_INFO
	.align		4
.L_267:
        /*007c*/ 	.byte	0x04, 0x17
        /*007e*/ 	.short	(.L_269 - .L_268)
.L_268:
        /*0080*/ 	.word	0x00000000
        /*0084*/ 	.short	0x0001
        /*0086*/ 	.short	0x0008
        /*0088*/ 	.byte	0x00, 0xf0, 0x21, 0x00


	//----- nvinfo : EIATTR_KPARAM_INFO
	.align		4
.L_269:
        /*008c*/ 	.byte	0x04, 0x17
        /*008e*/ 	.short	(.L_271 - .L_270)
.L_270:
        /*0090*/ 	.word	0x00000000
        /*0094*/ 	.short	0x0000
        /*0096*/ 	.short	0x0000
        /*0098*/ 	.byte	0x00, 0xf0, 0x21, 0x00


	//----- nvinfo : EIATTR_MAXREG_COUNT
	.align		4
.L_271:
        /*009c*/ 	.byte	0x03, 0x1b
        /*009e*/ 	.short	0x00ff


	//----- nvinfo : EIATTR_NUM_BARRIERS
	.align		4
        /*00a0*/ 	.byte	0x02, 0x4c
        /*00a2*/ 	.byte	0x01
	.zero		1


	//----- nvinfo : EIATTR_MERCURY_ISA_VERSION
	.align		4
        /*00a4*/ 	.byte	0x03, 0x5f
        /*00a6*/ 	.short	0x0000


	//----- nvinfo : EIATTR_INT_WARP_WIDE_INSTR_OFFSETS
	.align		4
        /*00a8*/ 	.byte	0x04, 0x31
        /*00aa*/ 	.short	(.L_273 - .L_272)


	//   ....[0]....
.L_272:
        /*00ac*/ 	.word	0x00002af0


	//   ....[1]....
        /*00b0*/ 	.word	0x00002bc0


	//----- nvinfo : EIATTR_EXIT_INSTR_OFFSETS
	.align		4
.L_273:
        /*00b4*/ 	.byte	0x04, 0x1c
        /*00b6*/ 	.short	(.L_275 - .L_274)


	//   ....[0]....
.L_274:
        /*00b8*/ 	.word	0x00002c60


	//   ....[1]....
        /*00bc*/ 	.word	0x00003200


	//   ....[2]....
        /*00c0*/ 	.word	0x000032b0


	//----- nvinfo : EIATTR_CRS_STACK_SIZE
	.align		4
.L_275:
        /*00c4*/ 	.byte	0x04, 0x1e
        /*00c6*/ 	.short	(.L_277 - .L_276)
.L_276:
        /*00c8*/ 	.word	0x00000000
.L_277:


//--------------------- .nv.info._Z13biasAdd_bpropIdLi4EEvPT_iiPVfPiS1_ --------------------------
	.section	.nv.info._Z13biasAdd_bpropIdLi4EEvPT_iiPVfPiS1_,"",@"SHT_CUDA_INFO"
	.sectionflags	@""
	.align	4


	//----- nvinfo : EIATTR_CUDA_API_VERSION
	.align		4
        /*0000*/ 	.byte	0x04, 0x37
        /*0002*/ 	.short	(.L_279 - .L_278)
.L_278:
        /*0004*/ 	.word	0x00000082


	//----- nvinfo : EIATTR_SW2861232_WAR
	.align		4
.L_279:
        /*0008*/ 	.byte	0x01, 0x35
	.zero		2


	//----- nvinfo : EIATTR_PARAM_CBANK
	.align		4
        /*000c*/ 	.byte	0x04, 0x0a
        /*000e*/ 	.short	(.L_281 - .L_280)
	.align		4
.L_280:
        /*0010*/ 	.word	index@(.nv.constant0._Z13biasAdd_bpropIdLi4EEvPT_iiPVfPiS1_)
        /*0014*/ 	.short	0x0160
        /*0016*/ 	.short	0x0028


	//----- nvinfo : EIATTR_CBANK_PARAM_SIZE
	.align		4
.L_281:
        /*0018*/ 	.byte	0x03, 0x19
        /*001a*/ 	.short	0x0028


	//----- nvinfo : EIATTR_KPARAM_INFO
	.align		4
        /*001c*/ 	.byte	0x04, 0x17
        /*001e*/ 	.short	(.L_283 - .L_282)
.L_282:
        /*0020*/ 	.word	0x00000000
        /*0024*/ 	.short	0x0005
        /*0026*/ 	.short	0x0020
        /*0028*/ 	.byte	0x00, 0xf0, 0x21, 0x00


	//----- nvinfo : EIATTR_KPARAM_INFO
	.align		4
.L_283:
        /*002c*/ 	.byte	0x04, 0x17
        /*002e*/ 	.short	(.L_285 - .L_284)
.L_284:
        /*0030*/ 	.word	0x00000000
        /*0034*/ 	.short	0x0004
        /*0036*/ 	.short	0x0018
        /*0038*/ 	.byte	0x00, 0xf0, 0x21, 0x00


	//----- nvinfo : EIATTR_KPARAM_INFO
	.align		4
.L_285:
        /*003c*/ 	.byte	0x04, 0x17
        /*003e*/ 	.short	(.L_287 - .L_286)
.L_286:
        /*0040*/ 	.word	0x00000000
        /*0044*/ 	.short	0x0003
        /*0046*/ 	.short	0x0010
        /*0048*/ 	.byte	0x00, 0xf0, 0x21, 0x00


	//----- nvinfo : EIATTR_KPARAM_INFO
	.align		4
.L_287:
        /*004c*/ 	.byte	0x04, 0x17
        /*004e*/ 	.short	(.L_289 - .L_288)
.L_288:
        /*0050*/ 	.word	0x00000000
        /*0054*/ 	.short	0x0002
        /*0056*/ 	.short	0x000c
        /*0058*/ 	.byte	0x00, 0xf0, 0x11, 0x00


	//----- nvinfo : EIATTR_KPARAM_INFO
	.align		4
.L_289:
        /*005c*/ 	.byte	0x04, 0x17
        /*005e*/ 	.short	(.L_291 - .L_290)
.L_290:
        /*0060*/ 	.word	0x00000000
        /*0064*/ 	.short	0x0001
        /*0066*/ 	.short	0x0008
        /*0068*/ 	.byte	0x00, 0xf0, 0x11, 0x00


	//----- nvinfo : EIATTR_KPARAM_INFO
	.align		4
.L_291:
        /*006c*/ 	.byte	0x04, 0x17
        /*006e*/ 	.short	(.L_293 - .L_292)
.L_292:
        /*0070*/ 	.word	0x00000000
        /*0074*/ 	.short	0x0000
        /*0076*/ 	.short	0x0000
        /*0078*/ 	.byte	0x00, 0xf0, 0x21, 0x00


	//----- nvinfo : EIATTR_MAXREG_COUNT
	.align		4
.L_293:
        /*007c*/ 	.byte	0x03, 0x1b
        /*007e*/ 	.short	0x00ff


	//----- nvinfo : EIATTR_NUM_BARRIERS
	.align		4
        /*0080*/ 	.byte	0x02, 0x4c
        /*0082*/ 	.byte	0x01
	.zero		1


	//----- nvinfo : EIATTR_MERCURY_ISA_VERSION
	.align		4
        /*0084*/ 	.byte	0x03, 0x5f
        /*0086*/ 	.short	0x0000


	//----- nvinfo : EIATTR_INT_WARP_WIDE_INSTR_OFFSETS
	.align		4
        /*0088*/ 	.byte	0x04, 0x31
        /*008a*/ 	.short	(.L_295 - .L_294)


	//   ....[0]....
.L_294:
        /*008c*/ 	.word	0x00001850


	//   ....[1]....
        /*0090*/ 	.word	0x00001920


	//----- nvinfo : EIATTR_EXIT_INSTR_OFFSETS
	.align		4
.L_295:
        /*0094*/ 	.byte	0x04, 0x1c
        /*0096*/ 	.short	(.L_297 - .L_296)


	//   ....[0]....
.L_296:
        /*0098*/ 	.word	0x000019c0


	//   ....[1]....
        /*009c*/ 	.word	0x00002300


	//----- nvinfo : EIATTR_CRS_STACK_SIZE
	.align		4
.L_297:
        /*00a0*/ 	.byte	0x04, 0x1e
        /*00a2*/ 	.short	(.L_299 - .L_298)
.L_298:
        /*00a4*/ 	.word	0x00000000
.L_299:


//--------------------- .nv.info._Z10Relu_fpropIdEvPT_jj --------------------------
	.section	.nv.info._Z10Relu_fpropIdEvPT_jj,"",@"SHT_CUDA_INFO"
	.sectionflags	@""
	.align	4


	//----- nvinfo : EIATTR_CUDA_API_VERSION
	.align		4
        /*0000*/ 	.byte	0x04, 0x37
        /*0002*/ 	.short	(.L_301 - .L_300)
.L_300:
        /*0004*/ 	.word	0x00000082


	//----- nvinfo : EIATTR_SW2861232_WAR
	.align		4
.L_301:
        /*0008*/ 	.byte	0x01, 0x35
	.zero		2


	//----- nvinfo : EIATTR_PARAM_CBANK
	.align		4
        /*000c*/ 	.byte	0x04, 0x0a
        /*000e*/ 	.short	(.L_303 - .L_302)
	.align		4
.L_302:
        /*0010*/ 	.word	index@(.nv.constant0._Z10Relu_fpropIdEvPT_jj)
        /*0014*/ 	.short	0x0160
        /*0016*/ 	.short	0x0010


	//----- nvinfo : EIATTR_CBANK_PARAM_SIZE
	.align		4
.L_303:
        /*0018*/ 	.byte	0x03, 0x19
        /*001a*/ 	.short	0x0010


	//----- nvinfo : EIATTR_KPARAM_INFO
	.align		4
        /*001c*/ 	.byte	0x04, 0x17
        /*001e*/ 	.short	(.L_305 - .L_304)
.L_304:
        /*0020*/ 	.word	0x00000000
        /*0024*/ 	.short	0x0002
        /*0026*/ 	.short	0x000c
        /*0028*/ 	.byte	0x00, 0xf0, 0x11, 0x00


	//----- nvinfo : EIATTR_KPARAM_INFO
	.align		4
.L_305:
        /*002c*/ 	.byte	0x04, 0x17
        /*002e*/ 	.short	(.L_307 - .L_306)
.L_306:
        /*0030*/ 	.word	0x00000000
        /*0034*/ 	.short	0x0001
        /*0036*/ 	.short	0x0008
        /*0038*/ 	.byte	0x00, 0xf0, 0x11, 0x00


	//----- nvinfo : EIATTR_KPARAM_INFO
	.align		4
.L_307:
        /*003c*/ 	.byte	0x04, 0x17
        /*003e*/ 	.short	(.L_309 - .L_308)
.L_308:
        /*0040*/ 	.word	0x00000000
        /*0044*/ 	.short	0x0000
        /*0046*/ 	.short	0x0000
        /*0048*/ 	.byte	0x00, 0xf0, 0x21, 0x00


	//----- nvinfo : EIATTR_MAXREG_COUNT
	.align		4
.L_309:
        /*004c*/ 	.byte	0x03, 0x1b
        /*004e*/ 	.short	0x00ff


	//----- nvinfo : EIATTR_MERCURY_ISA_VERSION
	.align		4
        /*0050*/ 	.byte	0x03, 0x5f
        /*0052*/ 	.short	0x0000


	//----- nvinfo : EIATTR_EXIT_INSTR_OFFSETS
	.align		4
        /*0054*/ 	.byte	0x04, 0x1c
        /*0056*/ 	.short	(.L_311 - .L_310)


	//   ....[0]....
.L_310:
        /*0058*/ 	.word	0x000000d0


	//   ....[1]....
        /*005c*/ 	.word	0x000003f0


	//   ....[2]....
        /*0060*/ 	.word	0x00000430


	//   ....[3]....
        /*0064*/ 	.word	0x00000670


	//----- nvinfo : EIATTR_CRS_STACK_SIZE
	.align		4
.L_311:
        /*0068*/ 	.byte	0x04, 0x1e
        /*006a*/ 	.short	(.L_313 - .L_312)
.L_312:
        /*006c*/ 	.word	0x00000000
.L_313:


//--------------------- .nv.info._Z13Sigmoid_fpropIdEvPT_jj --------------------------
	.section	.nv.info._Z13Sigmoid_fpropIdEvPT_jj,"",@"SHT_CUDA_INFO"
	.sectionflags	@""
	.align	4


	//----- nvinfo : EIATTR_CUDA_API_VERSION
	.align		4
        /*0000*/ 	.byte	0x04, 0x37
        /*0002*/ 	.short	(.L_315 - .L_314)
.L_314:
        /*0004*/ 	.word	0x00000082


	//----- nvinfo : EIATTR_SW2861232_WAR
	.align		4
.L_315:
        /*0008*/ 	.byte	0x01, 0x35
	.zero		2


	//----- nvinfo : EIATTR_PARAM_CBANK
	.align		4
        /*000c*/ 	.byte	0x04, 0x0a
        /*000e*/ 	.short	(.L_317 - .L_316)
	.align		4
.L_316:
        /*0010*/ 	.word	index@(.nv.constant0._Z13Sigmoid_fpropIdEvPT_jj)
        /*0014*/ 	.short	0x0160
        /*0016*/ 	.short	0x0010


	//----- nvinfo : EIATTR_CBANK_PARAM_SIZE
	.align		4
.L_317:
        /*0018*/ 	.byte	0x03, 0x19
        /*001a*/ 	.short	0x0010


	//----- nvinfo : EIATTR_KPARAM_INFO
	.align		4
        /*001c*/ 	.byte	0x04, 0x17
        /*001e*/ 	.short	(.L_319 - .L_318)
.L_318:
        /*0020*/ 	.word	0x00000000
        /*0024*/ 	.short	0x0002
        /*0026*/ 	.short	0x000c
        /*0028*/ 	.byte	0x00, 0xf0, 0x11, 0x00


	//----- nvinfo : EIATTR_KPARAM_INFO
	.align		4
.L_319:
        /*002c*/ 	.byte	0x04, 0x17
        /*002e*/ 	.short	(.L_321 - .L_320)
.L_320:
        /*0030*/ 	.word	0x00000000
        /*0034*/ 	.short	0x0001
        /*0036*/ 	.short	0x0008
        /*0038*/ 	.byte	0x00, 0xf0, 0x11, 0x00


	//----- nvinfo : EIATTR_KPARAM_INFO
	.align		4
.L_321:
        /*003c*/ 	.byte	0x04, 0x17
        /*003e*/ 	.short	(.L_323 - .L_322)
.L_322:
        /*0040*/ 	.word	0x00000000
        /*0044*/ 	.short	0x0000
        /*0046*/ 	.short	0x0000
        /*0048*/ 	.byte	0x00, 0xf0, 0x21, 0x00


	//----- nvinfo : EIATTR_MAXREG_COUNT
	.align		4
.L_323:
        /*004c*/ 	.byte	0x03, 0x1b
        /*004e*/ 	.short	0x00ff


	//----- nvinfo : EIATTR_MERCURY_ISA_VERSION
	.align		4
        /*0050*/ 	.byte	0x03, 0x5f
        /*0052*/ 	.short	0x0000


	//----- nvinfo : EIATTR_EXIT_INSTR_OFFSETS
	.align		4
        /*0054*/ 	.byte	0x04, 0x1c
        /*0056*/ 	.short	(.L_325 - .L_324)


	//   ....[0]....
.L_324:
        /*0058*/ 	.word	0x000000d0


	//   ....[1]....
        /*005c*/ 	.word	0x000004b0


	//   ....[2]....
        /*0060*/ 	.word	0x000004f0


	//   ....[3]....
        /*0064*/ 	.word	0x000007f0


	//----- nvinfo : EIATTR_CRS_STACK_SIZE
	.align		4
.L_325:
        /*0068*/ 	.byte	0x04, 0x1e
        /*006a*/ 	.short	(.L_327 - .L_326)
.L_326:
        /*006c*/ 	.word	0x00000000
.L_327:


//--------------------- .nv.info._Z17biasAddRelu_fpropIdEvPT_S1_jj --------------------------
	.section	.nv.info._Z17biasAddRelu_fpropIdEvPT_S1_jj,"",@"SHT_CUDA_INFO"
	.sectionflags	@""
	.align	4


	//----- nvinfo : EIATTR_CUDA_API_VERSION
	.align		4
        /*0000*/ 	.byte	0x04, 0x37
        /*0002*/ 	.short	(.L_329 - .L_328)
.L_328:
        /*0004*/ 	.word	0x00000082


	//----- nvinfo : EIATTR_SW2861232_WAR
	.align		4
.L_329:
        /*0008*/ 	.byte	0x01, 0x35
	.zero		2


	//----- nvinfo : EIATTR_PARAM_CBANK
	.align		4
        /*000c*/ 	.byte	0x04, 0x0a
        /*000e*/ 	.short	(.L_331 - .L_330)
	.align		4
.L_330:
        /*0010*/ 	.word	index@(.nv.constant0._Z17biasAddRelu_fpropIdEvPT_S1_jj)
        /*0014*/ 	.short	0x0160
        /*0016*/ 	.short	0x0018


	//----- nvinfo : EIATTR_CBANK_PARAM_SIZE
	.align		4
.L_331:
        /*0018*/ 	.byte	0x03, 0x19
        /*001a*/ 	.short	0x0018


	//----- nvinfo : EIATTR_KPARAM_INFO
	.align		4
        /*001c*/ 	.byte	0x04, 0x17
        /*001e*/ 	.short	(.L_333 - .L_332)
.L_332:
        /*0020*/ 	.word	0x00000000
        /*0024*/ 	.short	0x0003
        /*0026*/ 	.short	0x0014
        /*0028*/ 	.byte	0x00, 0xf0, 0x11, 0x00


	//----- nvinfo : EIATTR_KPARAM_INFO
	.align		4
.L_333:
        /*002c*/ 	.byte	0x04, 0x17
        /*002e*/ 	.short	(.L_335 - .L_334)
.L_334:
        /*0030*/ 	.word	0x00000000
        /*0034*/ 	.short	0x0002
        /*0036*/ 	.short	0x0010
        /*0038*/ 	.byte	0x00, 0xf0, 0x11, 0x00


	//----- nvinfo : EIATTR_KPARAM_INFO
	.align		4
.L_335:
        /*003c*/ 	.byte	0x04, 0x17
        /*003e*/ 	.short	(.L_337 - .L_336)
.L_336:
        /*0040*/ 	.word	0x00000000
        /*0044*/ 	.short	0x0001
        /*0046*/ 	.short	0x0008
        /*0048*/ 	.byte	0x00, 0xf0, 0x21, 0x00


	//----- nvinfo : EIATTR_KPARAM_INFO
	.align		4
.L_337:
        /*004c*/ 	.byte	0x04, 0x17
        /*004e*/ 	.short	(.L_339 - .L_338)
.L_338:
        /*0050*/ 	.word	0x00000000
        /*0054*/ 	.short	0x0000
        /*0056*/ 	.short	0x0000
        /*0058*/ 	.byte	0x00, 0xf0, 0x21, 0x00


	//----- nvinfo : EIATTR_MAXREG_COUNT
	.align		4
.L_339:
        /*005c*/ 	.byte	0x03, 0x1b
        /*005e*/ 	.short	0x00ff


	//----- nvinfo : EIATTR_MERCURY_ISA_VERSION
	.align		4
        /*0060*/ 	.byte	0x03, 0x5f
        /*0062*/ 	.short	0x0000


	//----- nvinfo : EIATTR_EXIT_INSTR_OFFSETS
	.align		4
        /*0064*/ 	.byte	0x04, 0x1c
        /*0066*/ 	.short	(.L_341 - .L_340)


	//   ....[0]....
.L_340:
        /*0068*/ 	.word	0x00000110


	//   ....[1]....
        /*006c*/ 	.word	0x000006a0


	//   ....[2]....
        /*0070*/ 	.word	0x000006f0


	//   ....[3]....
        /*0074*/ 	.word	0x00000b90


	//----- nvinfo : EIATTR_CRS_STACK_SIZE
	.align		4
.L_341:
        /*0078*/ 	.byte	0x04, 0x1e
        /*007a*/ 	.short	(.L_343 - .L_342)
.L_342:
        /*007c*/ 	.word	0x00000000
.L_343:


//--------------------- .nv.info._Z13biasAdd_fpropIdEvPT_S1_jj --------------------------
	.section	.nv.info._Z13biasAdd_fpropIdEvPT_S1_jj,"",@"SHT_CUDA_INFO"
	.sectionflags	@""
	.align	4


	//----- nvinfo : EIATTR_CUDA_API_VERSION
	.align		4
        /*0000*/ 	.byte	0x04, 0x37
        /*0002*/ 	.short	(.L_345 - .L_344)
.L_344:
        /*0004*/ 	.word	0x00000082


	//----- nvinfo : EIATTR_SW2861232_WAR
	.align		4
.L_345:
        /*0008*/ 	.byte	0x01, 0x35
	.zero		2


	//----- nvinfo : EIATTR_PARAM_CBANK
	.align		4
        /*000c*/ 	.byte	0x04, 0x0a
        /*000e*/ 	.short	(.L_347 - .L_346)
	.align		4
.L_346:
        /*0010*/ 	.word	index@(.nv.constant0._Z13biasAdd_fpropIdEvPT_S1_jj)
        /*0014*/ 	.short	0x0160
        /*0016*/ 	.short	0x0018


	//----- nvinfo : EIATTR_CBANK_PARAM_SIZE
	.align		4
.L_347:
        /*0018*/ 	.byte	0x03, 0x19
        /*001a*/ 	.short	0x0018


	//----- nvinfo : EIATTR_KPARAM_INFO
	.align		4
        /*001c*/ 	.byte	0x04, 0x17
        /*001e*/ 	.short	(.L_349 - .L_348)
.L_348:
        /*0020*/ 	.word	0x00000000
        /*0024*/ 	.short	0x0003
        /*0026*/ 	.short	0x0014
        /*0028*/ 	.byte	0x00, 0xf0, 0x11, 0x00


	//----- nvinfo : EIATTR_KPARAM_INFO
	.align		4
.L_349:
        /*002c*/ 	.byte	0x04, 0x17
        /*002e*/ 	.short	(.L_351 - .L_350)
.L_350:
        /*0030*/ 	.word	0x00000000
        /*0034*/ 	.short	0x0002
        /*0036*/ 	.short	0x0010
        /*0038*/ 	.byte	0x00, 0xf0, 0x11, 0x00


	//----- nvinfo : EIATTR_KPARAM_INFO
	.align		4
.L_351:
        /*003c*/ 	.byte	0x04, 0x17
        /*003e*/ 	.short	(.L_353 - .L_352)
.L_352:
        /*0040*/ 	.word	0x00000000
        /*0044*/ 	.short	0x0001
        /*0046*/ 	.short	0x0008
        /*0048*/ 	.byte	0x00, 0xf0, 0x21, 0x00


	//----- nvinfo : EIATTR_KPARAM_INFO
	.align		4
.L_353:
        /*004c*/ 	.byte	0x04, 0x17
        /*004e*/ 	.short	(.L_355 - .L_354)
.L_354:
        /*0050*/ 	.word	0x00000000
        /*0054*/ 	.short	0x0000
        /*0056*/ 	.short	0x0000
        /*0058*/ 	.byte	0x00, 0xf0, 0x21, 0x00


	//----- nvinfo : EIATTR_MAXREG_COUNT
	.align		4
.L_355:
        /*005c*/ 	.byte	0x03, 0x1b
        /*005e*/ 	.short	0x00ff


	//----- nvinfo : EIATTR_MERCURY_ISA_VERSION
	.align		4
        /*0060*/ 	.byte	0x03, 0x5f
        /*0062*/ 	.short	0x0000


	//----- nvinfo : EIATTR_EXIT_INSTR_OFFSETS
	.align		4
        /*0064*/ 	.byte	0x04, 0x1c
        /*0066*/ 	.short	(.L_357 - .L_356)


	//   ....[0]....
.L_356:
        /*0068*/ 	.word	0x00000110


	//   ....[1]....
        /*006c*/ 	.word	0x00000660


	//   ....[2]....
        /*0070*/ 	.word	0x000006b0


	//   ....[3]....
        /*0074*/ 	.word	0x00000b10


	//----- nvinfo : EIATTR_CRS_STACK_SIZE
	.align		4
.L_357:
        /*0078*/ 	.byte	0x04, 0x1e
        /*007a*/ 	.short	(.L_359 - .L_358)
.L_358:
        /*007c*/ 	.word	0x00000000
.L_359:


//--------------------- .nv.info._Z10Relu_bpropIN3c104HalfEEvPT_S3_jjS3_ --------------------------
	.section	.nv.info._Z10Relu_bpropIN3c104HalfEEvPT_S3_jjS3_,"",@"SHT_CUDA_INFO"
	.sectionflags	@""
	.align	4


	//----- nvinfo : EIATTR_CUDA_API_VERSION
	.align		4
        /*0000*/ 	.byte	0x04, 0x37
        /*0002*/ 	.short	(.L_361 - .L_360)
.L_360:
        /*0004*/ 	.word	0x00000082


	//----- nvinfo : EIATTR_SW2861232_WAR
	.align		4
.L_361:
        /*0008*/ 	.byte	0x01, 0x35
	.zero		2


	//----- nvinfo : EIATTR_PARAM_CBANK
	.align		4
        /*000c*/ 	.byte	0x04, 0x0a
        /*000e*/ 	.short	(.L_363 - .L_362)
	.align		4
.L_362:
        /*0010*/ 	.word	index@(.nv.constant0._Z10Relu_bpropIN3c104HalfEEvPT_S3_jjS3_)
        /*0014*/ 	.short	0x0160
        /*0016*/ 	.short	0x0020


	//----- nvinfo : EIATTR_CBANK_PARAM_SIZE
	.align		4
.L_363:
        /*0018*/ 	.byte	0x03, 0x19
        /*001a*/ 	.short	0x0020


	//----- nvinfo : EIATTR_KPARAM_INFO
	.align		4
        /*001c*/ 	.byte	0x04, 0x17
        /*001e*/ 	.short	(.L_365 - .L_364)
.L_364:
        /*0020*/ 	.word	0x00000000
        /*0024*/ 	.short	0x0004
        /*0026*/ 	.short	0x0018
        /*0028*/ 	.byte	0x00, 0xf0, 0x21, 0x00


	//----- nvinfo : EIATTR_KPARAM_INFO
	.align		4
.L_365:
        /*002c*/ 	.byte	0x04, 0x17
        /*002e*/ 	.short	(.L_367 - .L_366)
.L_366:
        /*0030*/ 	.word	0x00000000
        /*0034*/ 	.short	0x0003
        /*0036*/ 	.short	0x0014
        /*0038*/ 	.byte	0x00, 0xf0, 0x11, 0x00


	//----- nvinfo : EIATTR_KPARAM_INFO
	.align		4
.L_367:
        /*003c*/ 	.byte	0x04, 0x17
        /*003e*/ 	.short	(.L_369 - .L_368)
.L_368:
        /*0040*/ 	.word	0x00000000
        /*0044*/ 	.short	0x0002
        /*0046*/ 	.short	0x0010
        /*0048*/ 	.byte	0x00, 0xf0, 0x11, 0x00


	//----- nvinfo : EIATTR_KPARAM_INFO
	.align		4
.L_369:
        /*004c*/ 	.byte	0x04, 0x17
        /*004e*/ 	.short	(.L_371 - .L_370)
.L_370:
        /*0050*/ 	.word	0x00000000
        /*0054*/ 	.short	0x0001
        /*0056*/ 	.short	0x0008
        /*0058*/ 	.byte	0x00, 0xf0, 0x21, 0x00


	//----- nvinfo : EIATTR_KPARAM_INFO
	.align		4
.L_371:
        /*005c*/ 	.byte	0x04, 0x17
        /*005e*/ 	.short	(.L_373 - .L_372)
.L_372:
        /*0060*/ 	.word	0x00000000
        /*0064*/ 	.short	0x0000
        /*0066*/ 	.short	0x0000
        /*0068*/ 	.byte	0x00, 0xf0, 0x21, 0x00


	//----- nvinfo : EIATTR_MAXREG_COUNT
	.align		4
.L_373:
        /*006c*/ 	.byte	0x03, 0x1b
        /*006e*/ 	.short	0x00ff


	//----- nvinfo : EIATTR_MERCURY_ISA_VERSION
	.align		4
        /*0070*/ 	.byte	0x03, 0x5f
        /*0072*/ 	.short	0x0000


	//----- nvinfo : EIATTR_EXIT_INSTR_OFFSETS
	.align		4
        /*0074*/ 	.byte	0x04, 0x1c
        /*0076*/ 	.short	(.L_375 - .L_374)


	//   ....[0]....
.L_374:
        /*0078*/ 	.word	0x00000120


	//   ....[1]....
        /*007c*/ 	.word	0x000004b0


	//   ....[2]....
        /*0080*/ 	.word	0x00000500


	//   ....[3]....
        /*0084*/ 	.word	0x00000790


	//----- nvinfo : EIATTR_CRS_STACK_SIZE
	.align		4
.L_375:
        /*0088*/ 	.byte	0x04, 0x1e
        /*008a*/ 	.short	(.L_377 - .L_376)
.L_376:
        /*008c*/ 	.word	0x00000000
.L_377:


//--------------------- .nv.info._Z13Sigmoid_bpropIN3c104HalfEEvPT_S3_jjS3_ --------------------------
	.section	.nv.info._Z13Sigmoid_bpropIN3c104HalfEEvPT_S3_jjS3_,"",@"SHT_CUDA_INFO"
	.sectionflags	@""
	.align	4


	//----- nvinfo : EIATTR_CUDA_API_VERSION
	.align		4
        /*0000*/ 	.byte	0x04, 0x37
        /*0002*/ 	.short	(.L_379 - .L_378)
.L_378:
        /*0004*/ 	.word	0x00000082


	//----- nvinfo : EIATTR_SW2861232_WAR
	.align		4
.L_379:
        /*0008*/ 	.byte	0x01, 0x35
	.zero		2


	//----- nvinfo : EIATTR_PARAM_CBANK
	.align		4
        /*000c*/ 	.byte	0x04, 0x0a
        /*000e*/ 	.short	(.L_381 - .L_380)
	.align		4
.L_380:
        /*0010*/ 	.word	index@(.nv.constant0._Z13Sigmoid_bpropIN3c104HalfEEvPT_S3_jjS3_)
        /*0014*/ 	.short	0x0160
        /*0016*/ 	.short	0x0020


	//----- nvinfo : EIATTR_CBANK_PARAM_SIZE
	.align		4
.L_381:
        /*0018*/ 	.byte	0x03, 0x19
        /*001a*/ 	.short	0x0020


	//----- nvinfo : EIATTR_KPARAM_INFO
	.align		4
        /*001c*/ 	.byte	0x04, 0x17
        /*001e*/ 	.short	(.L_383 - .L_382)
.L_382:
        /*0020*/ 	.word	0x00000000
        /*0024*/ 	.short	0x0004
        /*0026*/ 	.short	0x0018
        /*0028*/ 	.byte	0x00, 0xf0, 0x21, 0x00


	//----- nvinfo : EIATTR_KPARAM_INFO
	.align		4
.L_383:
        /*002c*/ 	.byte	0x04, 0x17
        /*002e*/ 	.short	(.L_385 - .L_384)
.L_384:
        /*0030*/ 	.word	0x00000000
        /*0034*/ 	.short	0x0003
        /*0036*/ 	.short	0x0014
        /*0038*/ 	.byte	0x00, 0xf0, 0x11, 0x00


	//----- nvinfo : EIATTR_KPARAM_INFO
	.align		4
.L_385:
        /*003c*/ 	.byte	0x04, 0x17
        /*003e*/ 	.short	(.L_387 - .L_386)
.L_386:
        /*0040*/ 	.word	0x00000000
        /*0044*/ 	.short	0x0002
        /*0046*/ 	.short	0x0010
        /*0048*/ 	.byte	0x00, 0xf0, 0x11, 0x00


	//----- nvinfo : EIATTR_KPARAM_INFO
	.align		4
.L_387:
        /*004c*/ 	.byte	0x04, 0x17
        /*004e*/ 	.short	(.L_389 - .L_388)
.L_388:
        /*0050*/ 	.word	0x00000000
        /*0054*/ 	.short	0x0001
        /*0056*/ 	.short	0x0008
        /*0058*/ 	.byte	0x00, 0xf0, 0x21, 0x00


	//----- nvinfo : EIATTR_KPARAM_INFO
	.align		4
.L_389:
        /*005c*/ 	.byte	0x04, 0x17
        /*005e*/ 	.short	(.L_391 - .L_390)
.L_390:
        /*0060*/ 	.word	0x00000000
        /*0064*/ 	.short	0x0000
        /*0066*/ 	.short	0x0000
        /*0068*/ 	.byte	0x00, 0xf0, 0x21, 0x00


	//----- nvinfo : EIATTR_MAXREG_COUNT
	.align		4
.L_391:
        /*006c*/ 	.byte	0x03, 0x1b
        /*006e*/ 	.short	0x00ff


	//----- nvinfo : EIATTR_MERCURY_ISA_VERSION
	.align		4
        /*0070*/ 	.byte	0x03, 0x5f
        /*0072*/ 	.short	0x0000


	//----- nvinfo : EIATTR_EXIT_INSTR_OFFSETS
	.align		4
        /*0074*/ 	.byte	0x04, 0x1c
        /*0076*/ 	.short	(.L_393 - .L_392)


	//   ....[0]....
.L_392:
        /*0078*/ 	.word	0x00000120


	//   ....[1]....
        /*007c*/ 	.word	0x00000580


	//   ....[2]....
        /*0080*/ 	.word	0x000005d0


	//   ....[3]....
        /*0084*/ 	.word	0x000008a0


	//----- nvinfo : EIATTR_CRS_STACK_SIZE
	.align		4
.L_393:
        /*0088*/ 	.byte	0x04, 0x1e
        /*008a*/ 	.short	(.L_395 - .L_394)
.L_394:
        /*008c*/ 	.word	0x00000000
.L_395:


//--------------------- .nv.info._Z17biasAddRelu_bpropIN3c104HalfELi4EEvPT_S3_iiS3_PVfPiS3_ --------------------------
	.section	.nv.info._Z17biasAddRelu_bpropIN3c104HalfELi4EEvPT_S3_iiS3_PVfPiS3_,"",@"SHT_CUDA_INFO"
	.sectionflags	@""
	.align	4


	//----- nvinfo : EIATTR_CUDA_API_VERSION
	.align		4
        /*0000*/ 	.byte	0x04, 0x37
        /*0002*/ 	.short	(.L_397 - .L_396)
.L_396:
        /*0004*/ 	.word	0x00000082


	//----- nvinfo : EIATTR_SW2861232_WAR
	.align		4
.L_397:
        /*0008*/ 	.byte	0x01, 0x35
	.zero		2


	//----- nvinfo : EIATTR_PARAM_CBANK
	.align		4
        /*000c*/ 	.byte	0x04, 0x0a
        /*000e*/ 	.short	(.L_399 - .L_398)
	.align		4
.L_398:
        /*0010*/ 	.word	index@(.nv.constant0._Z17biasAddRelu_bpropIN3c104HalfELi4EEvPT_S3_iiS3_PVfPiS3_)
        /*0014*/ 	.short	0x0160
        /*0016*/ 	.short	0x0038


	//----- nvinfo : EIATTR_CBANK_PARAM_SIZE
	.align		4
.L_399:
        /*0018*/ 	.byte	0x03, 0x19
        /*001a*/ 	.short	0x0038


	//----- nvinfo : EIATTR_KPARAM_INFO
	.align		4
        /*001c*/ 	.byte	0x04, 0x17
        /*001e*/ 	.short	(.L_401 - .L_400)
.L_400:
        /*0020*/ 	.word	0x00000000
        /*0024*/ 	.short	0x0007
        /*0026*/ 	.short	0x0030
        /*0028*/ 	.byte	0x00, 0xf0, 0x21, 0x00


	//----- nvinfo : EIATTR_KPARAM_INFO
	.align		4
.L_401:
        /*002c*/ 	.byte	0x04, 0x17
        /*002e*/ 	.short	(.L_403 - .L_402)
.L_402:
        /*0030*/ 	.word	0x00000000
        /*0034*/ 	.short	0x0006
        /*0036*/ 	.short	0x0028
        /*0038*/ 	.byte	0x00, 0xf0, 0x21, 0x00


	//----- nvinfo : EIATTR_KPARAM_INFO
	.align		4
.L_403:
        /*003c*/ 	.byte	0x04, 0x17
        /*003e*/ 	.short	(.L_405 - .L_404)
.L_404:
        /*0040*/ 	.word	0x00000000
        /*0044*/ 	.short	0x0005
        /*0046*/ 	.short	0x0020
        /*0048*/ 	.byte	0x00, 0xf0, 0x21, 0x00


	//----- nvinfo : EIATTR_KPARAM_INFO
	.align		4
.L_405:
        /*004c*/ 	.byte	0x04, 0x17
        /*004e*/ 	.short	(.L_407 - .L_406)
.L_406:
        /*0050*/ 	.word	0x00000000
        /*0054*/ 	.short	0x0004
        /*0056*/ 	.short	0x0018
        /*0058*/ 	.byte	0x00, 0xf0, 0x21, 0x00


	//----- nvinfo : EIATTR_KPARAM_INFO
	.align		4
.L_407:
        /*005c*/ 	.byte	0x04, 0x17
        /*005e*/ 	.short	(.L_409 - .L_408)
.L_408:
        /*0060*/ 	.word	0x00000000
        /*0064*/ 	.short	0x0003
        /*0066*/ 	.short	0x0014
        /*0068*/ 	.byte	0x00, 0xf0, 0x11, 0x00


	//----- nvinfo : EIATTR_KPARAM_INFO
	.align		4
.L_409:
        /*006c*/ 	.byte	0x04, 0x17
        /*006e*/ 	.short	(.L_411 - .L_410)
.L_410:
        /*0070*/ 	.word	0x00000000
        /*0074*/ 	.short	0x0002
        /*0076*/ 	.short	0x0010
        /*0078*/ 	.byte	0x00, 0xf0, 0x11, 0x00


	//----- nvinfo : EIATTR_KPARAM_INFO
	.align		4
.L_411:
        /*007c*/ 	.byte	0x04, 0x17
        /*007e*/ 	.short	(.L_413 - .L_412)
.L_412:
        /*0080*/ 	.word	0x00000000
        /*0084*/ 	.short	0x0001
        /*0086*/ 	.short	0x0008
        /*0088*/ 	.byte	0x00, 0xf0, 0x21, 0x00


	//----- nvinfo : EIATTR_KPARAM_INFO
	.align		4
.L_413:
        /*008c*/ 	.byte	0x04, 0x17
        /*008e*/ 	.short	(.L_415 - .L_414)
.L_414:
        /*0090*/ 	.word	0x00000000
        /*0094*/ 	.short	0x0000
        /*0096*/ 	.short	0x0000
        /*0098*/ 	.byte	0x00, 0xf0, 0x21, 0x00


	//----- nvinfo : EIATTR_MAXREG_COUNT
	.align		4
.L_415:
        /*009c*/ 	.byte	0x03, 0x1b
        /*009e*/ 	.short	0x00ff


	//----- nvinfo : EIATTR_NUM_BARRIERS
	.align		4
        /*00a0*/ 	.byte	0x02, 0x4c
        /*00a2*/ 	.byte	0x01
	.zero		1


	//----- nvinfo : EIATTR_MERCURY_ISA_VERSION
	.align		4
        /*00a4*/ 	.byte	0x03, 0x5f
        /*00a6*/ 	.short	0x0000


	//----- nvinfo : EIATTR_INT_WARP_WIDE_INSTR_OFFSETS
	.align		4
        /*00a8*/ 	.byte	0x04, 0x31
        /*00aa*/ 	.short	(.L_417 - .L_416)


	//   ....[0]....
.L_416:
        /*00ac*/ 	.word	0x00001320


	//   ....[1]....
        /*00b0*/ 	.word	0x000013f0


	//----- nvinfo : EIATTR_EXIT_INSTR_OFFSETS
	.align		4
.L_417:
        /*00b4*/ 	.byte	0x04, 0x1c
        /*00b6*/ 	.short	(.L_419 - .L_418)


	//   ....[0]....
.L_418:
        /*00b8*/ 	.word	0x00001490


	//   ....[1]....
        /*00bc*/ 	.word	0x00001de0


	//----- nvinfo : EIATTR_CRS_STACK_SIZE
	.align		4
.L_419:
        /*00c0*/ 	.byte	0x04, 0x1e
        /*00c2*/ 	.short	(.L_421 - .L_420)
.L_420:
        /*00c4*/ 	.word	0x00000000
.L_421:


//--------------------- .nv.info._Z25biasAddRelu_bprop_alignedIN3c104HalfELi4EEvPT_S3_iiS3_PVfPiS3_ --------------------------
	.section	.nv.info._Z25biasAddRelu_bprop_alignedIN3c104HalfELi4EEvPT_S3_iiS3_PVfPiS3_,"",@"SHT_CUDA_INFO"
	.sectionflags	@""
	.align	4


	//----- nvinfo : EIATTR_CUDA_API_VERSION
	.align		4
        /*0000*/ 	.byte	0x04, 0x37
        /*0002*/ 	.short	(.L_423 - .L_422)
.L_422:
        /*0004*/ 	.word	0x00000082


	//----- nvinfo : EIATTR_SW2861232_WAR
	.align		4
.L_423:
        /*0008*/ 	.byte	0x01, 0x35
	.zero		2


	//----- nvinfo : EIATTR_PARAM_CBANK
	.align		4
        /*000c*/ 	.byte	0x04, 0x0a
        /*000e*/ 	.short	(.L_425 - .L_424)
	.align		4
.L_424:
        /*0010*/ 	.word	index@(.nv.constant0._Z25biasAddRelu_bprop_alignedIN3c104HalfELi4EEvPT_S3_iiS3_PVfPiS3_)
        /*0014*/ 	.short	0x0160
        /*0016*/ 	.short	0x0038


	//----- nvinfo : EIATTR_CBANK_PARAM_SIZE
	.align		4
.L_425:
        /*0018*/ 	.byte	0x03, 0x19
        /*001a*/ 	.short	0x0038


	//----- nvinfo : EIATTR_KPARAM_INFO
	.align		4
        /*001c*/ 	.byte	0x04, 0x17
        /*001e*/ 	.short	(.L_427 - .L_426)
.L_426:
        /*0020*/ 	.word	0x00000000
        /*0024*/ 	.short	0x0007
        /*0026*/ 	.short	0x0030
        /*0028*/ 	.byte	0x00, 0xf0, 0x21, 0x00


	//----- nvinfo : EIATTR_KPARAM_INFO
	.align		4
.L_427:
        /*002c*/ 	.byte	0x04, 0x17
        /*002e*/ 	.short	(.L_429 - .L_428)
.L_428:
        /*0030*/ 	.word	0x00000000
        /*0034*/ 	.short	0x0006
        /*0036*/ 	.short	0x0028
        /*0038*/ 	.byte	0x00, 0xf0, 0x21, 0x00


	//----- nvinfo : EIATTR_KPARAM_INFO
	.align		4
.L_429:
        /*003c*/ 	.byte	0x04, 0x17
        /*003e*/ 	.short	(.L_431 - .L_430)
.L_430:
        /*0040*/ 	.word	0x00000000
        /*0044*/ 	.short	0x0005
        /*0046*/ 	.short	0x0020
        /*0048*/ 	.byte	0x00, 0xf0, 0x21, 0x00


	//----- nvinfo : EIATTR_KPARAM_INFO
	.align		4
.L_431:
        /*004c*/ 	.byte	0x04, 0x17
        /*004e*/ 	.short	(.L_433 - .L_432)
.L_432:
        /*0050*/ 	.word	0x00000000
        /*0054*/ 	.short	0x0004
        /*0056*/ 	.short	0x0018
        /*0058*/ 	.byte	0x00, 0xf0, 0x21, 0x00


	//----- nvinfo : EIATTR_KPARAM_INFO
	.align		4
.L_433:
        /*005c*/ 	.byte	0x04, 0x17
        /*005e*/ 	.short	(.L_435 - .L_434)
.L_434:
        /*0060*/ 	.word	0x00000000
        /*0064*/ 	.short	0x0003
        /*0066*/ 	.short	0x0014
        /*0068*/ 	.byte	0x00, 0xf0, 0x11, 0x00


	//----- nvinfo : EIATTR_KPARAM_INFO
	.align		4
.L_435:
        /*006c*/ 	.byte	0x04, 0x17
        /*006e*/ 	.short	(.L_437 - .L_436)
.L_436:
        /*0070*/ 	.word	0x00000000
        /*0074*/ 	.short	0x0002
        /*0076*/ 	.short	0x0010
        /*0078*/ 	.byte	0x00, 0xf0, 0x11, 0x00


	//----- nvinfo : EIATTR_KPARAM_INFO
	.align		4
.L_437:
        /*007c*/ 	.byte	0x04, 0x17
        /*007e*/ 	.short	(.L_439 - .L_438)
.L_438:
        /*0080*/ 	.word	0x00000000
        /*0084*/ 	.short	0x0001
        /*0086*/ 	.short	0x0008
        /*0088*/ 	.byte	0x00, 0xf0, 0x21, 0x00


	//----- nvinfo : EIATTR_KPARAM_INFO
	.align		4
.L_439:
        /*008c*/ 	.byte	0x04, 0x17
        /*008e*/ 	.short	(.L_441 - .L_440)
.L_440:
        /*0090*/ 	.word	0x00000000
        /*0094*/ 	.short	0x0000
        /*0096*/ 	.short	0x0000
        /*0098*/ 	.byte	0x00, 0xf0, 0x21, 0x00


	//----- nvinfo : EIATTR_MAXREG_COUNT
	.align		4
.L_441:
        /*009c*/ 	.byte	0x03, 0x1b
        /*009e*/ 	.short	0x00ff


	//----- nvinfo : EIATTR_NUM_BARRIERS
	.align		4
        /*00a0*/ 	.byte	0x02, 0x4c
        /*00a2*/ 	.byte	0x01
	.zero		1


	//----- nvinfo : EIATTR_MERCURY_ISA_VERSION
	.align		4
        /*00a4*/ 	.byte	0x03, 0x5f
        /*00a6*/ 	.short	0x0000


	//----- nvinfo : EIATTR_INT_WARP_WIDE_INSTR_OFFSETS
	.align		4
        /*00a8*/ 	.byte	0x04, 0x31
        /*00aa*/ 	.short	(.L_443 - .L_442)


	//   ....[0]....
.L_442:
        /*00ac*/ 	.word	0x000027a0


	//   ....[1]....
        /*00b0*/ 	.word	0x00002870


	//----- nvinfo : EIATTR_EXIT_INSTR_OFFSETS
	.align		4
.L_443:
        /*00b4*/ 	.byte	0x04, 0x1c
        /*00b6*/ 	.short	(.L_445 - .L_444)


	//   ....[0]....
.L_444:
        /*00b8*/ 	.word	0x00002910


	//   ....[1]....
        /*00bc*/ 	.word	0x00002eb0


	//   ....[2]....
        /*00c0*/ 	.word	0x00002f50


	//----- nvinfo : EIATTR_CRS_STACK_SIZE
	.align		4
.L_445:
        /*00c4*/ 	.byte	0x04, 0x1e
        /*00c6*/ 	.short	(.L_447 - .L_446)
.L_446:
        /*00c8*/ 	.word	0x00000000
.L_447:


//--------------------- .nv.info._Z13biasAdd_bpropIN3c104HalfELi4EEvPT_iiPVfPiS3_ --------------------------
	.section	.nv.info._Z13biasAdd_bpropIN3c104HalfELi4EEvPT_iiPVfPiS3_,"",@"SHT_CUDA_INFO"
	.sectionflags	@""
	.align	4


	//----- nvinfo : EIATTR_CUDA_API_VERSION
	.align		4
        /*0000*/ 	.byte	0x04, 0x37
        /*0002*/ 	.short	(.L_449 - .L_448)
.L_448:
        /*0004*/ 	.word	0x00000082


	//----- nvinfo : EIATTR_SW2861232_WAR
	.align		4
.L_449:
        /*0008*/ 	.byte	0x01, 0x35
	.zero		2


	//----- nvinfo : EIATTR_PARAM_CBANK
	.align		4
        /*000c*/ 	.byte	0x04, 0x0a
        /*000e*/ 	.short	(.L_451 - .L_450)
	.align		4
.L_450:
        /*0010*/ 	.word	index@(.nv.constant0._Z13biasAdd_bpropIN3c104HalfELi4EEvPT_iiPVfPiS3_)
        /*0014*/ 	.short	0x0160
        /*0016*/ 	.short	0x0028


	//----- nvinfo : EIATTR_CBANK_PARAM_SIZE
	.align		4
.L_451:
        /*0018*/ 	.byte	0x03, 0x19
        /*001a*/ 	.short	0x0028


	//----- nvinfo : EIATTR_KPARAM_INFO
	.align		4
        /*001c*/ 	.byte	0x04, 0x17
        /*001e*/ 	.short	(.L_453 - .L_452)
.L_452:
        /*0020*/ 	.word	0x00000000
        /*0024*/ 	.short	0x0005
        /*0026*/ 	.short	0x0020
        /*0028*/ 	.byte	0x00, 0xf0, 0x21, 0x00


	//----- nvinfo : EIATTR_KPARAM_INFO
	.align		4
.L_453:
        /*002c*/ 	.byte	0x04, 0x17
        /*002e*/ 	.short	(.L_455 - .L_454)
.L_454:
        /*0030*/ 	.word	0x00000000
        /*0034*/ 	.short	0x0004
        /*0036*/ 	.short	0x0018
        /*0038*/ 	.byte	0x00, 0xf0, 0x21, 0x00


	//----- nvinfo : EIATTR_KPARAM_INFO
	.align		4
.L_455:
        /*003c*/ 	.byte	0x04, 0x17
        /*003e*/ 	.short	(.L_457 - .L_456)
.L_456:
        /*0040*/ 	.word	0x00000000
        /*0044*/ 	.short	0x0003
        /*0046*/ 	.short	0x0010
        /*0048*/ 	.byte	0x00, 0xf0, 0x21, 0x00


	//----- nvinfo : EIATTR_KPARAM_INFO
	.align		4
.L_457:
        /*004c*/ 	.byte	0x04, 0x17
        /*004e*/ 	.short	(.L_459 - .L_458)
.L_458:
        /*0050*/ 	.word	0x00000000
        /*0054*/ 	.short	0x0002
        /*0056*/ 	.short	0x000c
        /*0058*/ 	.byte	0x00, 0xf0, 0x11, 0x00


	//----- nvinfo : EIATTR_KPARAM_INFO
	.align		4
.L_459:
        /*005c*/ 	.byte	0x04, 0x17
        /*005e*/ 	.short	(.L_461 - .L_460)
.L_460:
        /*0060*/ 	.word	0x00000000
        /*0064*/ 	.short	0x0001
        /*0066*/ 	.short	0x0008
        /*0068*/ 	.byte	0x00, 0xf0, 0x11, 0x00


	//----- nvinfo : EIATTR_KPARAM_INFO
	.align		4
.L_461:
        /*006c*/ 	.byte	0x04, 0x17
        /*006e*/ 	.short	(.L_463 - .L_462)
.L_462:
        /*0070*/ 	.word	0x00000000
        /*0074*/ 	.short	0x0000
        /*0076*/ 	.short	0x0000
        /*0078*/ 	.byte	0x00, 0xf0, 0x21, 0x00


	//----- nvinfo : EIATTR_MAXREG_COUNT
	.align		4
.L_463:
        /*007c*/ 	.byte	0x03, 0x1b
        /*007e*/ 	.short	0x00ff


	//----- nvinfo : EIATTR_NUM_BARRIERS
	.align		4
        /*0080*/ 	.byte	0x02, 0x4c
        /*0082*/ 	.byte	0x01
	.zero		1


	//----- nvinfo : EIATTR_MERCURY_ISA_VERSION
	.align		4
        /*0084*/ 	.byte	0x03, 0x5f
        /*0086*/ 	.short	0x0000


	//----- nvinfo : EIATTR_INT_WARP_WIDE_INSTR_OFFSETS
	.align		4
        /*0088*/ 	.byte	0x04, 0x31
        /*008a*/ 	.short	(.L_465 - .L_464)


	//   ....[0]....
.L_464:
        /*008c*/ 	.word	0x000016f0


	//   ....[1]....
        /*0090*/ 	.word	0x000017c0


	//----- nvinfo : EIATTR_EXIT_INSTR_OFFSETS
	.align		4
.L_465:
        /*0094*/ 	.byte	0x04, 0x1c
        /*0096*/ 	.short	(.L_467 - .L_466)


	//   ....[0]....
.L_466:
        /*0098*/ 	.word	0x00001860


	//   ....[1]....
        /*009c*/ 	.word	0x00002190


	//----- nvinfo : EIATTR_CRS_STACK_SIZE
	.align		4
.L_467:
        /*00a0*/ 	.byte	0x04, 0x1e
        /*00a2*/ 	.short	(.L_469 - .L_468)
.L_468:
        /*00a4*/ 	.word	0x00000000
.L_469:


//--------------------- .nv.info._Z10Relu_fpropIN3c104HalfEEvPT_jj --------------------------
	.section	.nv.info._Z10Relu_fpropIN3c104HalfEEvPT_jj,"",@"SHT_CUDA_INFO"
	.sectionflags	@""
	.align	4


	//----- nvinfo : EIATTR_CUDA_API_VERSION
	.align		4
        /*0000*/ 	.byte	0x04, 0x37
        /*0002*/ 	.short	(.L_471 - .L_470)
.L_470:
        /*0004*/ 	.word	0x00000082


	//----- nvinfo : EIATTR_SW2861232_WAR
	.align		4
.L_471:
        /*0008*/ 	.byte	0x01, 0x35
	.zero		2


	//----- nvinfo : EIATTR_PARAM_CBANK
	.align		4
        /*000c*/ 	.byte	0x04, 0x0a
        /*000e*/ 	.short	(.L_473 - .L_472)
	.align		4
.L_472:
        /*0010*/ 	.word	index@(.nv.constant0._Z10Relu_fpropIN3c104HalfEEvPT_jj)
        /*0014*/ 	.short	0x0160
        /*0016*/ 	.short	0x0010


	//----- nvinfo : EIATTR_CBANK_PARAM_SIZE
	.align		4
.L_473:
        /*0018*/ 	.byte	0x03, 0x19
        /*001a*/ 	.short	0x0010


	//----- nvinfo : EIATTR_KPARAM_INFO
	.align		4
        /*001c*/ 	.byte	0x04, 0x17
        /*001e*/ 	.short	(.L_475 - .L_474)
.L_474:
        /*0020*/ 	.word	0x00000000
        /*0024*/ 	.short	0x0002
        /*0026*/ 	.short	0x000c
        /*0028*/ 	.byte	0x00, 0xf0, 0x11, 0x00


	//----- nvinfo : EIATTR_KPARAM_INFO
	.align		4
.L_475:
        /*002c*/ 	.byte	0x04, 0x17
        /*002e*/ 	.short	(.L_477 - .L_476)
.L_476:
        /*0030*/ 	.word	0x00000000
        /*0034*/ 	.short	0x0001
        /*0036*/ 	.short	0x0008
        /*0038*/ 	.byte	0x00, 0xf0, 0x11, 0x00


	//----- nvinfo : EIATTR_KPARAM_INFO
	.align		4
.L_477:
        /*003c*/ 	.byte	0x04, 0x17
        /*003e*/ 	.short	(.L_479 - .L_478)
.L_478:
        /*0040*/ 	.word	0x00000000
        /*0044*/ 	.short	0x0000
        /*0046*/ 	.short	0x0000
        /*0048*/ 	.byte	0x00, 0xf0, 0x21, 0x00


	//----- nvinfo : EIATTR_MAXREG_COUNT
	.align		4
.L_479:
        /*004c*/ 	.byte	0x03, 0x1b
        /*004e*/ 	.short	0x00ff


	//----- nvinfo : EIATTR_MERCURY_ISA_VERSION
	.align		4
        /*0050*/ 	.byte	0x03, 0x5f
        /*0052*/ 	.short	0x0000


	//----- nvinfo : EIATTR_EXIT_INSTR_OFFSETS
	.align		4
        /*0054*/ 	.byte	0x04, 0x1c
        /*0056*/ 	.short	(.L_481 - .L_480)


	//   ....[0]....
.L_480:
        /*0058*/ 	.word	0x000000d0


	//   ....[1]....
        /*005c*/ 	.word	0x00000330


	//   ....[2]....
        /*0060*/ 	.word	0x00000370


	//   ....[3]....
        /*0064*/ 	.word	0x00000530


	//----- nvinfo : EIATTR_CRS_STACK_SIZE
	.align		4
.L_481:
        /*0068*/ 	.byte	0x04, 0x1e
        /*006a*/ 	.short	(.L_483 - .L_482)
.L_482:
        /*006c*/ 	.word	0x00000000
.L_483:


//--------------------- .nv.info._Z13Sigmoid_fpropIN3c104HalfEEvPT_jj --------------------------
	.section	.nv.info._Z13Sigmoid_fpropIN3c104HalfEEvPT_jj,"",@"SHT_CUDA_INFO"
	.sectionflags	@""
	.align	4


	//----- nvinfo : EIATTR_CUDA_API_VERSION
	.align		4
        /*0000*/ 	.byte	0x04, 0x37
        /*0002*/ 	.short	(.L_485 - .L_484)
.L_484:
        /*0004*/ 	.word	0x00000082


	//----- nvinfo : EIATTR_SW2861232_WAR
	.align		4
.L_485:
        /*0008*/ 	.byte	0x01, 0x35
	.zero		2


	//----- nvinfo : EIATTR_PARAM_CBANK
	.align		4
        /*000c*/ 	.byte	0x04, 0x0a
        /*000e*/ 	.short	(.L_487 - .L_486)
	.align		4
.L_486:
        /*0010*/ 	.word	index@(.nv.constant0._Z13Sigmoid_fpropIN3c104HalfEEvPT_jj)
        /*0014*/ 	.short	0x0160
        /*0016*/ 	.short	0x0010


	//----- nvinfo : EIATTR_CBANK_PARAM_SIZE
	.align		4
.L_487:
        /*0018*/ 	.byte	0x03, 0x19
        /*001a*/ 	.short	0x0010


	//----- nvinfo : EIATTR_KPARAM_INFO
	.align		4
        /*001c*/ 	.byte	0x04, 0x17
        /*001e*/ 	.short	(.L_489 - .L_488)
.L_488:
        /*0020*/ 	.word	0x00000000
        /*0024*/ 	.short	0x0002
        /*0026*/ 	.short	0x000c
        /*0028*/ 	.byte	0x00, 0xf0, 0x11, 0x00


	//----- nvinfo : EIATTR_KPARAM_INFO
	.align		4
.L_489:
        /*002c*/ 	.byte	0x04, 0x17
        /*002e*/ 	.short	(.L_491 - .L_490)
.L_490:
        /*0030*/ 	.word	0x00000000
        /*0034*/ 	.short	0x0001
        /*0036*/ 	.short	0x0008
        /*0038*/ 	.byte	0x00, 0xf0, 0x11, 0x00


	//----- nvinfo : EIATTR_KPARAM_INFO
	.align		4
.L_491:
        /*003c*/ 	.byte	0x04, 0x17
        /*003e*/ 	.short	(.L_493 - .L_492)
.L_492:
        /*0040*/ 	.word	0x00000000
        /*0044*/ 	.short	0x0000
        /*0046*/ 	.short	0x0000
        /*0048*/ 	.byte	0x00, 0xf0, 0x21, 0x00


	//----- nvinfo : EIATTR_MAXREG_COUNT
	.align		4
.L_493:
        /*004c*/ 	.byte	0x03, 0x1b
        /*004e*/ 	.short	0x00ff


	//----- nvinfo : EIATTR_MERCURY_ISA_VERSION
	.align		4
        /*0050*/ 	.byte	0x03, 0x5f
        /*0052*/ 	.short	0x0000


	//----- nvinfo : EIATTR_EXIT_INSTR_OFFSETS
	.align		4
        /*0054*/ 	.byte	0x04, 0x1c
        /*0056*/ 	.short	(.L_495 - .L_494)


	//   ....[0]....
.L_494:
        /*0058*/ 	.word	0x000000d0


	//   ....[1]....
        /*005c*/ 	.word	0x000003f0


	//   ....[2]....
        /*0060*/ 	.word	0x00000430


	//   ....[3]....
        /*0064*/ 	.word	0x000006b0


	//----- nvinfo : EIATTR_CRS_STACK_SIZE
	.align		4
.L_495:
        /*0068*/ 	.byte	0x04, 0x1e
        /*006a*/ 	.short	(.L_497 - .L_496)
.L_496:
        /*006c*/ 	.word	0x00000000
.L_497:


//--------------------- .nv.info._Z17biasAddRelu_fpropIN3c104HalfEEvPT_S3_jj --------------------------
	.section	.nv.info._Z17biasAddRelu_fpropIN3c104HalfEEvPT_S3_jj,"",@"SHT_CUDA_INFO"
	.sectionflags	@""
	.align	4


	//----- nvinfo : EIATTR_CUDA_API_VERSION
	.align		4
        /*0000*/ 	.byte	0x04, 0x37
        /*0002*/ 	.short	(.L_499 - .L_498)
.L_498:
        /*0004*/ 	.word	0x00000082


	//----- nvinfo : EIATTR_SW2861232_WAR
	.align		4
.L_499:
        /*0008*/ 	.byte	0x01, 0x35
	.zero		2


	//----- nvinfo : EIATTR_PARAM_CBANK
	.align		4
        /*000c*/ 	.byte	0x04, 0x0a
        /*000e*/ 	.short	(.L_501 - .L_500)
	.align		4
.L_500:
        /*0010*/ 	.word	index@(.nv.constant0._Z17biasAddRelu_fpropIN3c104HalfEEvPT_S3_jj)
        /*0014*/ 	.short	0x0160
        /*0016*/ 	.short	0x0018


	//----- nvinfo : EIATTR_CBANK_PARAM_SIZE
	.align		4
.L_501:
        /*0018*/ 	.byte	0x03, 0x19
        /*001a*/ 	.short	0x0018


	//----- nvinfo : EIATTR_KPARAM_INFO
	.align		4
        /*001c*/ 	.byte	0x04, 0x17
        /*001e*/ 	.short	(.L_503 - .L_502)
.L_502:
        /*0020*/ 	.word	0x00000000
        /*0024*/ 	.short	0x0003
        /*0026*/ 	.short	0x0014
        /*0028*/ 	.byte	0x00, 0xf0, 0x11, 0x00


	//----- nvinfo : EIATTR_KPARAM_INFO
	.align		4
.L_503:
        /*002c*/ 	.byte	0x04, 0x17
        /*002e*/ 	.short	(.L_505 - .L_504)
.L_504:
        /*0030*/ 	.word	0x00000000
        /*0034*/ 	.short	0x0002
        /*0036*/ 	.short	0x0010
        /*0038*/ 	.byte	0x00, 0xf0, 0x11, 0x00


	//----- nvinfo : EIATTR_KPARAM_INFO
	.align		4
.L_505:
        /*003c*/ 	.byte	0x04, 0x17
        /*003e*/ 	.short	(.L_507 - .L_506)
.L_506:
        /*0040*/ 	.word	0x00000000
        /*0044*/ 	.short	0x0001
        /*0046*/ 	.short	0x0008
        /*0048*/ 	.byte	0x00, 0xf0, 0x21, 0x00


	//----- nvinfo : EIATTR_KPARAM_INFO
	.align		4
.L_507:
        /*004c*/ 	.byte	0x04, 0x17
        /*004e*/ 	.short	(.L_509 - .L_508)
.L_508:
        /*0050*/ 	.word	0x00000000
        /*0054*/ 	.short	0x0000
        /*0056*/ 	.short	0x0000
        /*0058*/ 	.byte	0x00, 0xf0, 0x21, 0x00


	//----- nvinfo : EIATTR_MAXREG_COUNT
	.align		4
.L_509:
        /*005c*/ 	.byte	0x03, 0x1b
        /*005e*/ 	.short	0x00ff


	//----- nvinfo : EIATTR_MERCURY_ISA_VERSION
	.align		4
        /*0060*/ 	.byte	0x03, 0x5f
        /*0062*/ 	.short	0x0000


	//----- nvinfo : EIATTR_EXIT_INSTR_OFFSETS
	.align		4
        /*0064*/ 	.byte	0x04, 0x1c
        /*0066*/ 	.short	(.L_511 - .L_510)


	//   ....[0]....
.L_510:
        /*0068*/ 	.word	0x00000110


	//   ....[1]....
        /*006c*/ 	.word	0x00000570


	//   ....[2]....
        /*0070*/ 	.word	0x000005c0


	//   ....[3]....
        /*0074*/ 	.word	0x00000970


	//----- nvinfo : EIATTR_CRS_STACK_SIZE
	.align		4
.L_511:
        /*0078*/ 	.byte	0x04, 0x1e
        /*007a*/ 	.short	(.L_513 - .L_512)
.L_512:
        /*007c*/ 	.word	0x00000000
.L_513:


//--------------------- .nv.info._Z13biasAdd_fpropIN3c104HalfEEvPT_S3_jj --------------------------
	.section	.nv.info._Z13biasAdd_fpropIN3c104HalfEEvPT_S3_jj,"",@"SHT_CUDA_INFO"
	.sectionflags	@""
	.align	4


	//----- nvinfo : EIATTR_CUDA_API_VERSION
	.align		4
        /*0000*/ 	.byte	0x04, 0x37
        /*0002*/ 	.short	(.L_515 - .L_514)
.L_514:
        /*0004*/ 	.word	0x00000082


	//----- nvinfo : EIATTR_SW2861232_WAR
	.align		4
.L_515:
        /*0008*/ 	.byte	0x01, 0x35
	.zero		2


	//----- nvinfo : EIATTR_PARAM_CBANK
	.align		4
        /*000c*/ 	.byte	0x04, 0x0a
        /*000e*/ 	.short	(.L_517 - .L_516)
	.align		4
.L_516:
        /*0010*/ 	.word	index@(.nv.constant0._Z13biasAdd_fpropIN3c104HalfEEvPT_S3_jj)
        /*0014*/ 	.short	0x0160
        /*0016*/ 	.short	0x0018


	//----- nvinfo : EIATTR_CBANK_PARAM_SIZE
	.align		4
.L_517:
        /*0018*/ 	.byte	0x03, 0x19
        /*001a*/ 	.short	0x0018


	//----- nvinfo : EIATTR_KPARAM_INFO
	.align		4
        /*001c*/ 	.byte	0x04, 0x17
        /*001e*/ 	.short	(.L_519 - .L_518)
.L_518:
        /*0020*/ 	.word	0x00000000
        /*0024*/ 	.short	0x0003
        /*0026*/ 	.short	0x0014
        /*0028*/ 	.byte	0x00, 0xf0, 0x11, 0x00


	//----- nvinfo : EIATTR_KPARAM_INFO
	.align		4
.L_519:
        /*002c*/ 	.byte	0x04, 0x17
        /*002e*/ 	.short	(.L_521 - .L_520)
.L_520:
        /*0030*/ 	.word	0x00000000
        /*0034*/ 	.short	0x0002
        /*0036*/ 	.short	0x0010
        /*0038*/ 	.byte	0x00, 0xf0, 0x11, 0x00


	//----- nvinfo : EIATTR_KPARAM_INFO
	.align		4
.L_521:
        /*003c*/ 	.byte	0x04, 0x17
        /*003e*/ 	.short	(.L_523 - .L_522)
.L_522:
        /*0040*/ 	.word	0x00000000
        /*0044*/ 	.short	0x0001
        /*0046*/ 	.short	0x0008
        /*0048*/ 	.byte	0x00, 0xf0, 0x21, 0x00


	//----- nvinfo : EIATTR_KPARAM_INFO
	.align		4
.L_523:
        /*004c*/ 	.byte	0x04, 0x17
        /*004e*/ 	.short	(.L_525 - .L_524)
.L_524:
        /*0050*/ 	.word	0x00000000
        /*0054*/ 	.short	0x0000
        /*0056*/ 	.short	0x0000
        /*0058*/ 	.byte	0x00, 0xf0, 0x21, 0x00


	//----- nvinfo : EIATTR_MAXREG_COUNT
	.align		4
.L_525:
        /*005c*/ 	.byte	0x03, 0x1b
        /*005e*/ 	.short	0x00ff


	//----- nvinfo : EIATTR_MERCURY_ISA_VERSION
	.align		4
        /*0060*/ 	.byte	0x03, 0x5f
        /*0062*/ 	.short	0x0000


	//----- nvinfo : EIATTR_EXIT_INSTR_OFFSETS
	.align		4
        /*0064*/ 	.byte	0x04, 0x1c
        /*0066*/ 	.short	(.L_527 - .L_526)


	//   ....[0]....
.L_526:
        /*0068*/ 	.word	0x00000110


	//   ....[1]....
        /*006c*/ 	.word	0x00000530


	//   ....[2]....
        /*0070*/ 	.word	0x00000580


	//   ....[3]....
        /*0074*/ 	.word	0x000008f0


	//----- nvinfo : EIATTR_CRS_STACK_SIZE
	.align		4
.L_527:
        /*0078*/ 	.byte	0x04, 0x1e
        /*007a*/ 	.short	(.L_529 - .L_528)
.L_528:
        /*007c*/ 	.word	0x00000000
.L_529:


//--------------------- .nv.info._Z10Relu_bpropIfEvPT_S1_jjS1_ --------------------------
	.section	.nv.info._Z10Relu_bpropIfEvPT_S1_jjS1_,"",@"SHT_CUDA_INFO"
	.sectionflags	@""
	.align	4


	//----- nvinfo : EIATTR_CUDA_API_VERSION
	.align		4
        /*0000*/ 	.byte	0x04, 0x37
        /*0002*/ 	.short	(.L_531 - .L_530)
.L_530:
        /*0004*/ 	.word	0x00000082


	//----- nvinfo : EIATTR_SW2861232_WAR
	.align		4
.L_531:
        /*0008*/ 	.byte	0x01, 0x35
	.zero		2


	//----- nvinfo : EIATTR_PARAM_CBANK
	.align		4
        /*000c*/ 	.byte	0x04, 0x0a
        /*000e*/ 	.short	(.L_533 - .L_532)
	.align		4
.L_532:
        /*0010*/ 	.word	index@(.nv.constant0._Z10Relu_bpropIfEvPT_S1_jjS1_)
        /*0014*/ 	.short	0x0160
        /*0016*/ 	.short	0x0020


	//----- nvinfo : EIATTR_CBANK_PARAM_SIZE
	.align		4
.L_533:
        /*0018*/ 	.byte	0x03, 0x19
        /*001a*/ 	.short	0x0020


	//----- nvinfo : EIATTR_KPARAM_INFO
	.align		4
        /*001c*/ 	.byte	0x04, 0x17
        /*001e*/ 	.short	(.L_535 - .L_534)
.L_534:
        /*0020*/ 	.word	0x00000000
        /*0024*/ 	.short	0x0004
        /*0026*/ 	.short	0x0018
        /*0028*/ 	.byte	0x00, 0xf0, 0x21, 0x00


	//----- nvinfo : EIATTR_KPARAM_INFO
	.align		4
.L_535:
        /*002c*/ 	.byte	0x04, 0x17
        /*002e*/ 	.short	(.L_537 - .L_536)
.L_536:
        /*0030*/ 	.word	0x00000000
        /*0034*/ 	.short	0x0003
        /*0036*/ 	.short	0x0014
        /*0038*/ 	.byte	0x00, 0xf0, 0x11, 0x00


	//----- nvinfo : EIATTR_KPARAM_INFO
	.align		4
.L_537:
        /*003c*/ 	.byte	0x04, 0x17
        /*003e*/ 	.short	(.L_539 - .L_538)
.L_538:
        /*0040*/ 	.word	0x00000000
        /*0044*/ 	.short	0x0002
        /*0046*/ 	.short	0x0010
        /*0048*/ 	.byte	0x00, 0xf0, 0x11, 0x00


	//----- nvinfo : EIATTR_KPARAM_INFO
	.align		4
.L_539:
        /*004c*/ 	.byte	0x04, 0x17
        /*004e*/ 	.short	(.L_541 - .L_540)
.L_540:
        /*0050*/ 	.word	0x00000000
        /*0054*/ 	.short	0x0001
        /*0056*/ 	.short	0x0008
        /*0058*/ 	.byte	0x00, 0xf0, 0x21, 0x00


	//----- nvinfo : EIATTR_KPARAM_INFO
	.align		4
.L_541:
        /*005c*/ 	.byte	0x04, 0x17
        /*005e*/ 	.short	(.L_543 - .L_542)
.L_542:
        /*0060*/ 	.word	0x00000000
        /*0064*/ 	.short	0x0000
        /*0066*/ 	.short	0x0000
        /*0068*/ 	.byte	0x00, 0xf0, 0x21, 0x00


	//----- nvinfo : EIATTR_MAXREG_COUNT
	.align		4
.L_543:
        /*006c*/ 	.byte	0x03, 0x1b
        /*006e*/ 	.short	0x00ff


	//----- nvinfo : EIATTR_MERCURY_ISA_VERSION
	.align		4
        /*0070*/ 	.byte	0x03, 0x5f
        /*0072*/ 	.short	0x0000


	//----- nvinfo : EIATTR_EXIT_INSTR_OFFSETS
	.align		4
        /*0074*/ 	.byte	0x04, 0x1c
        /*0076*/ 	.short	(.L_545 - .L_544)


	//   ....[0]....
.L_544:
        /*0078*/ 	.word	0x00000120


	//   ....[1]....
        /*007c*/ 	.word	0x00000470


	//   ....[2]....
        /*0080*/ 	.word	0x000004c0


	//   ....[3]....
        /*0084*/ 	.word	0x00000610


	//----- nvinfo : EIATTR_CRS_STACK_SIZE
	.align		4
.L_545:
        /*0088*/ 	.byte	0x04, 0x1e
        /*008a*/ 	.short	(.L_547 - .L_546)
.L_546:
        /*008c*/ 	.word	0x00000000
.L_547:


//--------------------- .nv.info._Z13Sigmoid_bpropIfEvPT_S1_jjS1_ --------------------------
	.section	.nv.info._Z13Sigmoid_bpropIfEvPT_S1_jjS1_,"",@"SHT_CUDA_INFO"
	.sectionflags	@""
	.align	4


	//----- nvinfo : EIATTR_CUDA_API_VERSION
	.align		4
        /*0000*/ 	.byte	0x04, 0x37
        /*0002*/ 	.short	(.L_549 - .L_548)
.L_548:
        /*0004*/ 	.word	0x00000082


	//----- nvinfo : EIATTR_SW2861232_WAR
	.align		4
.L_549:
        /*0008*/ 	.byte	0x01, 0x35
	.zero		2


	//----- nvinfo : EIATTR_PARAM_CBANK
	.align		4
        /*000c*/ 	.byte	0x04, 0x0a
        /*000e*/ 	.short	(.L_551 - .L_550)
	.align		4
.L_550:
        /*0010*/ 	.word	index@(.nv.constant0._Z13Sigmoid_bpropIfEvPT_S1_jjS1_)
        /*0014*/ 	.short	0x0160
        /*0016*/ 	.short	0x0020


	//----- nvinfo : EIATTR_CBANK_PARAM_SIZE
	.align		4
.L_551:
        /*0018*/ 	.byte	0x03, 0x19
        /*001a*/ 	.short	0x0020


	//----- nvinfo : EIATTR_KPARAM_INFO
	.align		4
        /*001c*/ 	.byte	0x04, 0x17
        /*001e*/ 	.short	(.L_553 - .L_552)
.L_552:
        /*0020*/ 	.word	0x00000000
        /*0024*/ 	.short	0x0004
        /*0026*/ 	.short	0x0018
        /*0028*/ 	.byte	0x00, 0xf0, 0x21, 0x00


	//----- nvinfo : EIATTR_KPARAM_INFO
	.align		4
.L_553:
        /*002c*/ 	.byte	0x04, 0x17
        /*002e*/ 	.short	(.L_555 - .L_554)
.L_554:
        /*0030*/ 	.word	0x00000000
        /*0034*/ 	.short	0x0003
        /*0036*/ 	.short	0x0014
        /*0038*/ 	.byte	0x00, 0xf0, 0x11, 0x00


	//----- nvinfo : EIATTR_KPARAM_INFO
	.align		4
.L_555:
        /*003c*/ 	.byte	0x04, 0x17
        /*003e*/ 	.short	(.L_557 - .L_556)
.L_556:
        /*0040*/ 	.word	0x00000000
        /*0044*/ 	.short	0x0002
        /*0046*/ 	.short	0x0010
        /*0048*/ 	.byte	0x00, 0xf0, 0x11, 0x00


	//----- nvinfo : EIATTR_KPARAM_INFO
	.align		4
.L_557:
        /*004c*/ 	.byte	0x04, 0x17
        /*004e*/ 	.short	(.L_559 - .L_558)
.L_558:
        /*0050*/ 	.word	0x00000000
        /*0054*/ 	.short	0x0001
        /*0056*/ 	.short	0x0008
        /*0058*/ 	.byte	0x00, 0xf0, 0x21, 0x00


	//----- nvinfo : EIATTR_KPARAM_INFO
	.align		4
.L_559:
        /*005c*/ 	.byte	0x04, 0x17
        /*005e*/ 	.short	(.L_561 - .L_560)
.L_560:
        /*0060*/ 	.word	0x00000000
        /*0064*/ 	.short	0x0000
        /*0066*/ 	.short	0x0000
        /*0068*/ 	.byte	0x00, 0xf0, 0x21, 0x00


	//----- nvinfo : EIATTR_MAXREG_COUNT
	.align		4
.L_561:
        /*006c*/ 	.byte	0x03, 0x1b
        /*006e*/ 	.short	0x00ff


	//----- nvinfo : EIATTR_MERCURY_ISA_VERSION
	.align		4
        /*0070*/ 	.byte	0x03, 0x5f
        /*0072*/ 	.short	0x0000


	//----- nvinfo : EIATTR_EXIT_INSTR_OFFSETS
	.align		4
        /*0074*/ 	.byte	0x04, 0x1c
        /*0076*/ 	.short	(.L_563 - .L_562)


	//   ....[0]....
.L_562:
        /*0078*/ 	.word	0x00000120


	//   ....[1]....
        /*007c*/ 	.word	0x000004b0


	//   ....[2]....
        /*0080*/ 	.word	0x00000500


	//   ....[3]....
        /*0084*/ 	.word	0x00000690


	//----- nvinfo : EIATTR_CRS_STACK_SIZE
	.align		4
.L_563:
        /*0088*/ 	.byte	0x04, 0x1e
        /*008a*/ 	.short	(.L_565 - .L_564)
.L_564:
        /*008c*/ 	.word	0x00000000
.L_565:


//--------------------- .nv.info._Z17biasAddRelu_bpropIfLi4EEvPT_S1_iiS1_PVfPiS1_ --------------------------
	.section	.nv.info._Z17biasAddRelu_bpropIfLi4EEvPT_S1_iiS1_PVfPiS1_,"",@"SHT_CUDA_INFO"
	.sectionflags	@""
	.align	4


	//----- nvinfo : EIATTR_CUDA_API_VERSION
	.align		4
        /*0000*/ 	.byte	0x04, 0x37
        /*0002*/ 	.short	(.L_567 - .L_566)
.L_566:
        /*0004*/ 	.word	0x00000082


	//----- nvinfo : EIATTR_SW2861232_WAR
	.align		4
.L_567:
        /*0008*/ 	.byte	0x01, 0x35
	.zero		2


	//----- nvinfo : EIATTR_PARAM_CBANK
	.align		4
        /*000c*/ 	.byte	0x04, 0x0a
        /*000e*/ 	.short	(.L_569 - .L_568)
	.align		4
.L_568:
        /*0010*/ 	.word	index@(.nv.constant0._Z17biasAddRelu_bpropIfLi4EEvPT_S1_iiS1_PVfPiS1_)
        /*0014*/ 	.short	0x0160
        /*0016*/ 	.short	0x0038


	//----- nvinfo : EIATTR_CBANK_PARAM_SIZE
	.align		4
.L_569:
        /*0018*/ 	.byte	0x03, 0x19
        /*001a*/ 	.short	0x0038


	//----- nvinfo : EIATTR_KPARAM_INFO
	.align		4
        /*001c*/ 	.byte	0x04, 0x17
        /*001e*/ 	.short	(.L_571 - .L_570)
.L_570:
        /*0020*/ 	.word	0x00000000
        /*0024*/ 	.short	0x0007
        /*0026*/ 	.short	0x0030
        /*0028*/ 	.byte	0x00, 0xf0, 0x21, 0x00


	//----- nvinfo : EIATTR_KPARAM_INFO
	.align		4
.L_571:
        /*002c*/ 	.byte	0x04, 0x17
        /*002e*/ 	.short	(.L_573 - .L_572)
.L_572:
        /*0030*/ 	.word	0x00000000
        /*0034*/ 	.short	0x0006
        /*0036*/ 	.short	0x0028
        /*0038*/ 	.byte	0x00, 0xf0, 0x21, 0x00


	//----- nvinfo : EIATTR_KPARAM_INFO
	.align		4
.L_573:
        /*003c*/ 	.byte	0x04, 0x17
        /*003e*/ 	.short	(.L_575 - .L_574)
.L_574:
        /*0040*/ 	.word	0x00000000
        /*0044*/ 	.short	0x0005
        /*0046*/ 	.short	0x0020
        /*0048*/ 	.byte	0x00, 0xf0, 0x21, 0x00


	//----- nvinfo : EIATTR_KPARAM_INFO
	.align		4
.L_575:
        /*004c*/ 	.byte	0x04, 0x17
        /*004e*/ 	.short	(.L_577 - .L_576)
.L_576:
        /*0050*/ 	.word	0x00000000
        /*0054*/ 	.short	0x0004
        /*0056*/ 	.short	0x0018
        /*0058*/ 	.byte	0x00, 0xf0, 0x21, 0x00


	//----- nvinfo : EIATTR_KPARAM_INFO
	.align		4
.L_577:
        /*005c*/ 	.byte	0x04, 0x17
        /*005e*/ 	.short	(.L_579 - .L_578)
.L_578:
        /*0060*/ 	.word	0x00000000
        /*0064*/ 	.short	0x0003
        /*0066*/ 	.short	0x0014
        /*0068*/ 	.byte	0x00, 0xf0, 0x11, 0x00


	//----- nvinfo : EIATTR_KPARAM_INFO
	.align		4
.L_579:
        /*006c*/ 	.byte	0x04, 0x17
        /*006e*/ 	.short	(.L_581 - .L_580)
.L_580:
        /*0070*/ 	.word	0x00000000
        /*0074*/ 	.short	0x0002
        /*0076*/ 	.short	0x0010
        /*0078*/ 	.byte	0x00, 0xf0, 0x11, 0x00


	//----- nvinfo : EIATTR_KPARAM_INFO
	.align		4
.L_581:
        /*007c*/ 	.byte	0x04, 0x17
        /*007e*/ 	.short	(.L_583 - .L_582)
.L_582:
        /*0080*/ 	.word	0x00000000
        /*0084*/ 	.short	0x0001
        /*0086*/ 	.short	0x0008
        /*0088*/ 	.byte	0x00, 0xf0, 0x21, 0x00


	//----- nvinfo : EIATTR_KPARAM_INFO
	.align		4
.L_583:
        /*008c*/ 	.byte	0x04, 0x17
        /*008e*/ 	.short	(.L_585 - .L_584)
.L_584:
        /*0090*/ 	.word	0x00000000
        /*0094*/ 	.short	0x0000
        /*0096*/ 	.short	0x0000
        /*0098*/ 	.byte	0x00, 0xf0, 0x21, 0x00


	//----- nvinfo : EIATTR_MAXREG_COUNT
	.align		4
.L_585:
        /*009c*/ 	.byte	0x03, 0x1b
        /*009e*/ 	.short	0x00ff


	//----- nvinfo : EIATTR_NUM_BARRIERS
	.align		4
        /*00a0*/ 	.byte	0x02, 0x4c
        /*00a2*/ 	.byte	0x01
	.zero		1


	//----- nvinfo : EIATTR_MERCURY_ISA_VERSION
	.align		4
        /*00a4*/ 	.byte	0x03, 0x5f
        /*00a6*/ 	.short	0x0000


	//----- nvinfo : EIATTR_INT_WARP_WIDE_INSTR_OFFSETS
	.align		4
        /*00a8*/ 	.byte	0x04, 0x31
        /*00aa*/ 	.short	(.L_587 - .L_586)


	//   ....[0]....
.L_586:
        /*00ac*/ 	.word	0x00001210


	//   ....[1]....
        /*00b0*/ 	.word	0x000012e0


	//----- nvinfo : EIATTR_EXIT_INSTR_OFFSETS
	.align		4
.L_587:
        /*00b4*/ 	.byte	0x04, 0x1c
        /*00b6*/ 	.short	(.L_589 - .L_588)


	//   ....[0]....
.L_588:
        /*00b8*/ 	.word	0x00001380


	//   ....[1]....
        /*00bc*/ 	.word	0x00001ca0


	//----- nvinfo : EIATTR_CRS_STACK_SIZE
	.align		4
.L_589:
        /*00c0*/ 	.byte	0x04, 0x1e
        /*00c2*/ 	.short	(.L_591 - .L_590)
.L_590:
        /*00c4*/ 	.word	0x00000000
.L_591:


//--------------------- .nv.info._Z25biasAddRelu_bprop_alignedIfLi4EEvPT_S1_iiS1_PVfPiS1_ --------------------------
	.section	.nv.info._Z25biasAddRelu_bprop_alignedIfLi4EEvPT_S1_iiS1_PVfPiS1_,"",@"SHT_CUDA_INFO"
	.sectionflags	@""
	.align	4


	//----- nvinfo : EIATTR_CUDA_API_VERSION
	.align		4
        /*0000*/ 	.byte	0x04, 0x37
        /*0002*/ 	.short	(.L_593 - .L_592)
.L_592:
        /*0004*/ 	.word	0x00000082


	//----- nvinfo : EIATTR_SW2861232_WAR
	.align		4
.L_593:
        /*0008*/ 	.byte	0x01, 0x35
	.zero		2


	//----- nvinfo : EIATTR_PARAM_CBANK
	.align		4
        /*000c*/ 	.byte	0x04, 0x0a
        /*000e*/ 	.short	(.L_595 - .L_594)
	.align		4
.L_594:
        /*0010*/ 	.word	index@(.nv.constant0._Z25biasAddRelu_bprop_alignedIfLi4EEvPT_S1_iiS1_PVfPiS1_)
        /*0014*/ 	.short	0x0160
        /*0016*/ 	.short	0x0038


	//----- nvinfo : EIATTR_CBANK_PARAM_SIZE
	.align		4
.L_595:
        /*0018*/ 	.byte	0x03, 0x19
        /*001a*/ 	.short	0x0038


	//----- nvinfo : EIATTR_KPARAM_INFO
	.align		4
        /*001c*/ 	.byte	0x04, 0x17
        /*001e*/ 	.short	(.L_597 - .L_596)
.L_596:
        /*0020*/ 	.word	0x00000000
        /*0024*/ 	.short	0x0007
        /*0026*/ 	.short	0x0030
        /*0028*/ 	.byte	0x00, 0xf0, 0x21, 0x00


	//----- nvinfo : EIATTR_KPARAM_INFO
	.align		4
.L_597:
        /*002c*/ 	.byte	0x04, 0x17
        /*002e*/ 	.short	(.L_599 - .L_598)
.L_598:
        /*0030*/ 	.word	0x00000000
        /*0034*/ 	.short	0x0006
        /*0036*/ 	.short	0x0028
        /*0038*/ 	.byte	0x00, 0xf0, 0x21, 0x00


	//----- nvinfo : EIATTR_KPARAM_INFO
	.align		4
.L_599:
        /*003c*/ 	.byte	0x04, 0x17
        /*003e*/ 	.short	(.L_601 - .L_600)
.L_600:
        /*0040*/ 	.word	0x00000000
        /*0044*/ 	.short	0x0005
        /*0046*/ 	.short	0x0020
        /*0048*/ 	.byte	0x00, 0xf0, 0x21, 0x00


	//----- nvinfo : EIATTR_KPARAM_INFO
	.align		4
.L_601:
        /*004c*/ 	.byte	0x04, 0x17
        /*004e*/ 	.short	(.L_603 - .L_602)
.L_602:
        /*0050*/ 	.word	0x00000000
        /*0054*/ 	.short	0x0004
        /*0056*/ 	.short	0x0018
        /*0058*/ 	.byte	0x00, 0xf0, 0x21, 0x00


	//----- nvinfo : EIATTR_KPARAM_INFO
	.align		4
.L_603:
        /*005c*/ 	.byte	0x04, 0x17
        /*005e*/ 	.short	(.L_605 - .L_604)
.L_604:
        /*0060*/ 	.word	0x00000000
        /*0064*/ 	.short	0x0003
        /*0066*/ 	.short	0x0014
        /*0068*/ 	.byte	0x00, 0xf0, 0x11, 0x00


	//----- nvinfo : EIATTR_KPARAM_INFO
	.align		4
.L_605:
        /*006c*/ 	.byte	0x04, 0x17
        /*006e*/ 	.short	(.L_607 - .L_606)
.L_606:
        /*0070*/ 	.word	0x00000000
        /*0074*/ 	.short	0x0002
        /*0076*/ 	.short	0x0010
        /*0078*/ 	.byte	0x00, 0xf0, 0x11, 0x00


	//----- nvinfo : EIATTR_KPARAM_INFO
	.align		4
.L_607:
        /*007c*/ 	.byte	0x04, 0x17
        /*007e*/ 	.short	(.L_609 - .L_608)
.L_608:
        /*0080*/ 	.word	0x00000000
        /*0084*/ 	.short	0x0001
        /*0086*/ 	.short	0x0008
        /*0088*/ 	.byte	0x00, 0xf0, 0x21, 0x00


	//----- nvinfo : EIATTR_KPARAM_INFO
	.align		4
.L_609:
        /*008c*/ 	.byte	0x04, 0x17
        /*008e*/ 	.short	(.L_611 - .L_610)
.L_610:
        /*0090*/ 	.word	0x00000000
        /*0094*/ 	.short	0x0000
        /*0096*/ 	.short	0x0000
        /*0098*/ 	.byte	0x00, 0xf0, 0x21, 0x00


	//----- nvinfo : EIATTR_MAXREG_COUNT
	.align		4
.L_611:
        /*009c*/ 	.byte	0x03, 0x1b
        /*009e*/ 	.short	0x00ff


	//----- nvinfo : EIATTR_NUM_BARRIERS
	.align		4
        /*00a0*/ 	.byte	0x02, 0x4c
        /*00a2*/ 	.byte	0x01
	.zero		1


	//----- nvinfo : EIATTR_MERCURY_ISA_VERSION
	.align		4
        /*00a4*/ 	.byte	0x03, 0x5f
        /*00a6*/ 	.short	0x0000


	//----- nvinfo : EIATTR_INT_WARP_WIDE_INSTR_OFFSETS
	.align		4
        /*00a8*/ 	.byte	0x04, 0x31
        /*00aa*/ 	.short	(.L_613 - .L_612)


	//   ....[0]....
.L_612:
        /*00ac*/ 	.word	0x000020d0


	//   ....[1]....
        /*00b0*/ 	.word	0x000021a0


	//----- nvinfo : EIATTR_EXIT_INSTR_OFFSETS
	.align		4
.L_613:
        /*00b4*/ 	.byte	0x04, 0x1c
        /*00b6*/ 	.short	(.L_615 - .L_614)


	//   ....[0]....
.L_614:
        /*00b8*/ 	.word	0x00002240


	//   ....[1]....
        /*00bc*/ 	.word	0x00002700


	//   ....[2]....
        /*00c0*/ 	.word	0x00002740


	//----- nvinfo : EIATTR_CRS_STACK_SIZE
	.align		4
.L_615:
        /*00c4*/ 	.byte	0x04, 0x1e
        /*00c6*/ 	.short	(.L_617 - .L_616)
.L_616:
        /*00c8*/ 	.word	0x00000000
.L_617:


//--------------------- .nv.info._Z13biasAdd_bpropIfLi4EEvPT_iiPVfPiS1_ --------------------------
	.section	.nv.info._Z13biasAdd_bpropIfLi4EEvPT_iiPVfPiS1_,"",@"SHT_CUDA_INFO"
	.sectionflags	@""
	.align	4


	//----- nvinfo : EIATTR_CUDA_API_VERSION
	.align		4
        /*0000*/ 	.byte	0x04, 0x37
        /*0002*/ 	.short	(.L_619 - .L_618)
.L_618:
        /*0004*/ 	.word	0x00000082


	//----- nvinfo : EIATTR_SW2861232_WAR
	.align		4
.L_619:
        /*0008*/ 	.byte	0x01, 0x35
	.zero		2


	//----- nvinfo : EIATTR_PARAM_CBANK
	.align		4
        /*000c*/ 	.byte	0x04, 0x0a
        /*000e*/ 	.short	(.L_621 - .L_620)
	.align		4
.L_620:
        /*0010*/ 	.word	index@(.nv.constant0._Z13biasAdd_bpropIfLi4EEvPT_iiPVfPiS1_)
        /*0014*/ 	.short	0x0160
        /*0016*/ 	.short	0x0028


	//----- nvinfo : EIATTR_CBANK_PARAM_SIZE
	.align		4
.L_621:
        /*0018*/ 	.byte	0x03, 0x19
        /*001a*/ 	.short	0x0028


	//----- nvinfo : EIATTR_KPARAM_INFO
	.align		4
        /*001c*/ 	.byte	0x04, 0x17
        /*001e*/ 	.short	(.L_623 - .L_622)
.L_622:
        /*0020*/ 	.word	0x00000000
        /*0024*/ 	.short	0x0005
        /*0026*/ 	.short	0x0020
        /*0028*/ 	.byte	0x00, 0xf0, 0x21, 0x00


	//----- nvinfo : EIATTR_KPARAM_INFO
	.align		4
.L_623:
        /*002c*/ 	.byte	0x04, 0x17
        /*002e*/ 	.short	(.L_625 - .L_624)
.L_624:
        /*0030*/ 	.word	0x00000000
        /*0034*/ 	.short	0x0004
        /*0036*/ 	.short	0x0018
        /*0038*/ 	.byte	0x00, 0xf0, 0x21, 0x00


	//----- nvinfo : EIATTR_KPARAM_INFO
	.align		4
.L_625:
        /*003c*/ 	.byte	0x04, 0x17
        /*003e*/ 	.short	(.L_627 - .L_626)
.L_626:
        /*0040*/ 	.word	0x00000000
        /*0044*/ 	.short	0x0003
        /*0046*/ 	.short	0x0010
        /*0048*/ 	.byte	0x00, 0xf0, 0x21, 0x00


	//----- nvinfo : EIATTR_KPARAM_INFO
	.align		4
.L_627:
        /*004c*/ 	.byte	0x04, 0x17
        /*004e*/ 	.short	(.L_629 - .L_628)
.L_628:
        /*0050*/ 	.word	0x00000000
        /*0054*/ 	.short	0x0002
        /*0056*/ 	.short	0x000c
        /*0058*/ 	.byte	0x00, 0xf0, 0x11, 0x00


	//----- nvinfo : EIATTR_KPARAM_INFO
	.align		4
.L_629:
        /*005c*/ 	.byte	0x04, 0x17
        /*005e*/ 	.short	(.L_631 - .L_630)
.L_630:
        /*0060*/ 	.word	0x00000000
        /*0064*/ 	.short	0x0001
        /*0066*/ 	.short	0x0008
        /*0068*/ 	.byte	0x00, 0xf0, 0x11, 0x00


	//----- nvinfo : EIATTR_KPARAM_INFO
	.align		4
.L_631:
        /*006c*/ 	.byte	0x04, 0x17
        /*006e*/ 	.short	(.L_633 - .L_632)
.L_632:
        /*0070*/ 	.word	0x00000000
        /*0074*/ 	.short	0x0000
        /*0076*/ 	.short	0x0000
        /*0078*/ 	.byte	0x00, 0xf0, 0x21, 0x00


	//----- nvinfo : EIATTR_MAXREG_COUNT
	.align		4
.L_633:
        /*007c*/ 	.byte	0x03, 0x1b
        /*007e*/ 	.short	0x00ff


	//----- nvinfo : EIATTR_NUM_BARRIERS
	.align		4
        /*0080*/ 	.byte	0x02, 0x4c
        /*0082*/ 	.byte	0x01
	.zero		1


	//----- nvinfo : EIATTR_MERCURY_ISA_VERSION
	.align		4
        /*0084*/ 	.byte	0x03, 0x5f
        /*0086*/ 	.short	0x0000


	//----- nvinfo : EIATTR_INT_WARP_WIDE_INSTR_OFFSETS
	.align		4
        /*0088*/ 	.byte	0x04, 0x31
        /*008a*/ 	.short	(.L_635 - .L_634)


	//   ....[0]....
.L_634:
        /*008c*/ 	.word	0x00001640


	//   ....[1]....
        /*0090*/ 	.word	0x00001710


	//----- nvinfo : EIATTR_EXIT_INSTR_OFFSETS
	.align		4
.L_635:
        /*0094*/ 	.byte	0x04, 0x1c
        /*0096*/ 	.short	(.L_637 - .L_636)


	//   ....[0]....
.L_636:
        /*0098*/ 	.word	0x000017b0


	//   ....[1]....
        /*009c*/ 	.word	0x000020d0


	//----- nvinfo : EIATTR_CRS_STACK_SIZE
	.align		4
.L_637:
        /*00a0*/ 	.byte	0x04, 0x1e
        /*00a2*/ 	.short	(.L_639 - .L_638)
.L_638:
        /*00a4*/ 	.word	0x00000000
.L_639:


//--------------------- .nv.info._Z10Relu_fpropIfEvPT_jj --------------------------
	.section	.nv.info._Z10Relu_fpropIfEvPT_jj,"",@"SHT_CUDA_INFO"
	.sectionflags	@""
	.align	4


	//----- nvinfo : EIATTR_CUDA_API_VERSION
	.align		4
        /*0000*/ 	.byte	0x04, 0x37
        /*0002*/ 	.short	(.L_641 - .L_640)
.L_640:
        /*0004*/ 	.word	0x00000082


	//----- nvinfo : EIATTR_SW2861232_WAR
	.align		4
.L_641:
        /*0008*/ 	.byte	0x01, 0x35
	.zero		2


	//----- nvinfo : EIATTR_PARAM_CBANK
	.align		4
        /*000c*/ 	.byte	0x04, 0x0a
        /*000e*/ 	.short	(.L_643 - .L_642)
	.align		4
.L_642:
        /*0010*/ 	.word	index@(.nv.constant0._Z10Relu_fpropIfEvPT_jj)
        /*0014*/ 	.short	0x0160
        /*0016*/ 	.short	0x0010


	//----- nvinfo : EIATTR_CBANK_PARAM_SIZE
	.align		4
.L_643:
        /*0018*/ 	.byte	0x03, 0x19
        /*001a*/ 	.short	0x0010


	//----- nvinfo : EIATTR_KPARAM_INFO
	.align		4
        /*001c*/ 	.byte	0x04, 0x17
        /*001e*/ 	.short	(.L_645 - .L_644)
.L_644:
        /*0020*/ 	.word	0x00000000
        /*0024*/ 	.short	0x0002
        /*0026*/ 	.short	0x000c
        /*0028*/ 	.byte	0x00, 0xf0, 0x11, 0x00


	//----- nvinfo : EIATTR_KPARAM_INFO
	.align		4
.L_645:
        /*002c*/ 	.byte	0x04, 0x17
        /*002e*/ 	.short	(.L_647 - .L_646)
.L_646:
        /*0030*/ 	.word	0x00000000
        /*0034*/ 	.short	0x0001
        /*0036*/ 	.short	0x0008
        /*0038*/ 	.byte	0x00, 0xf0, 0x11, 0x00


	//----- nvinfo : EIATTR_KPARAM_INFO
	.align		4
.L_647:
        /*003c*/ 	.byte	0x04, 0x17
        /*003e*/ 	.short	(.L_649 - .L_648)
.L_648:
        /*0040*/ 	.word	0x00000000
        /*0044*/ 	.short	0x0000
        /*0046*/ 	.short	0x0000
        /*0048*/ 	.byte	0x00, 0xf0, 0x21, 0x00


	//----- nvinfo : EIATTR_MAXREG_COUNT
	.align		4
.L_649:
        /*004c*/ 	.byte	0x03, 0x1b
        /*004e*/ 	.short	0x00ff


	//----- nvinfo : EIATTR_MERCURY_ISA_VERSION
	.align		4
        /*0050*/ 	.byte	0x03, 0x5f
        /*0052*/ 	.short	0x0000


	//----- nvinfo : EIATTR_EXIT_INSTR_OFFSETS
	.align		4
        /*0054*/ 	.byte	0x04, 0x1c
        /*0056*/ 	.short	(.L_651 - .L_650)


	//   ....[0]....
.L_650:
        /*0058*/ 	.word	0x000000d0


	//   ....[1]....
        /*005c*/ 	.word	0x000002b0


	//   ....[2]....
        /*0060*/ 	.word	0x000002f0


	//   ....[3]....
        /*0064*/ 	.word	0x000003d0


	//----- nvinfo : EIATTR_CRS_STACK_SIZE
	.align		4
.L_651:
        /*0068*/ 	.byte	0x04, 0x1e
        /*006a*/ 	.short	(.L_653 - .L_652)
.L_652:
        /*006c*/ 	.word	0x00000000
.L_653:


//--------------------- .nv.info._Z13Sigmoid_fpropIfEvPT_jj --------------------------
	.section	.nv.info._Z13Sigmoid_fpropIfEvPT_jj,"",@"SHT_CUDA_INFO"
	.sectionflags	@""
	.align	4


	//----- nvinfo : EIATTR_CUDA_API_VERSION
	.align		4
        /*0000*/ 	.byte	0x04, 0x37
        /*0002*/ 	.short	(.L_655 - .L_654)
.L_654:
        /*0004*/ 	.word	0x00000082


	//----- nvinfo : EIATTR_SW2861232_WAR
	.align		4
.L_655:
        /*0008*/ 	.byte	0x01, 0x35
	.zero		2


	//----- nvinfo : EIATTR_PARAM_CBANK
	.align		4
        /*000c*/ 	.byte	0x04, 0x0a
        /*000e*/ 	.short	(.L_657 - .L_656)
	.align		4
.L_656:
        /*0010*/ 	.word	index@(.nv.constant0._Z13Sigmoid_fpropIfEvPT_jj)
        /*0014*/ 	.short	0x0160
        /*0016*/ 	.short	0x0010


	//----- nvinfo : EIATTR_CBANK_PARAM_SIZE
	.align		4
.L_657:
        /*0018*/ 	.byte	0x03, 0x19
        /*001a*/ 	.short	0x0010


	//----- nvinfo : EIATTR_KPARAM_INFO
	.align		4
        /*001c*/ 	.byte	0x04, 0x17
        /*001e*/ 	.short	(.L_659 - .L_658)
.L_658:
        /*0020*/ 	.word	0x00000000
        /*0024*/ 	.short	0x0002
        /*0026*/ 	.short	0x000c
        /*0028*/ 	.byte	0x00, 0xf0, 0x11, 0x00


	//----- nvinfo : EIATTR_KPARAM_INFO
	.align		4
.L_659:
        /*002c*/ 	.byte	0x04, 0x17
        /*002e*/ 	.short	(.L_661 - .L_660)
.L_660:
        /*0030*/ 	.word	0x00000000
        /*0034*/ 	.short	0x0001
        /*0036*/ 	.short	0x0008
        /*0038*/ 	.byte	0x00, 0xf0, 0x11, 0x00


	//----- nvinfo : EIATTR_KPARAM_INFO
	.align		4
.L_661:
        /*003c*/ 	.byte	0x04, 0x17
        /*003e*/ 	.short	(.L_663 - .L_662)
.L_662:
        /*0040*/ 	.word	0x00000000
        /*0044*/ 	.short	0x0000
        /*0046*/ 	.short	0x0000
        /*0048*/ 	.byte	0x00, 0xf0, 0x21, 0x00


	//----- nvinfo : EIATTR_MAXREG_COUNT
	.align		4
.L_663:
        /*004c*/ 	.byte	0x03, 0x1b
        /*004e*/ 	.short	0x00ff


	//----- nvinfo : EIATTR_MERCURY_ISA_VERSION
	.align		4
        /*0050*/ 	.byte	0x03, 0x5f
        /*0052*/ 	.short	0x0000


	//----- nvinfo : EIATTR_EXIT_INSTR_OFFSETS
	.align		4
        /*0054*/ 	.byte	0x04, 0x1c
        /*0056*/ 	.short	(.L_665 - .L_664)


	//   ....[0]....
.L_664:
        /*0058*/ 	.word	0x000000d0


	//   ....[1]....
        /*005c*/ 	.word	0x00000370


	//   ....[2]....
        /*0060*/ 	.word	0x000003b0


	//   ....[3]....
        /*0064*/ 	.word	0x00000550


	//----- nvinfo : EIATTR_CRS_STACK_SIZE
	.align		4
.L_665:
        /*0068*/ 	.byte	0x04, 0x1e
        /*006a*/ 	.short	(.L_667 - .L_666)
.L_666:
        /*006c*/ 	.word	0x00000000
.L_667:


//--------------------- .nv.info._Z17biasAddRelu_fpropIfEvPT_S1_jj --------------------------
	.section	.nv.info._Z17biasAddRelu_fpropIfEvPT_S1_jj,"",@"SHT_CUDA_INFO"
	.sectionflags	@""
	.align	4


	//----- nvinfo : EIATTR_CUDA_API_VERSION
	.align		4
        /*0000*/ 	.byte	0x04, 0x37
        /*0002*/ 	.short	(.L_669 - .L_668)
.L_668:
        /*0004*/ 	.word	0x00000082


	//----- nvinfo : EIATTR_SW2861232_WAR
	.align		4
.L_669:
        /*0008*/ 	.byte	0x01, 0x35
	.zero		2


	//----- nvinfo : EIATTR_PARAM_CBANK
	.align		4
        /*000c*/ 	.byte	0x04, 0x0a
        /*000e*/ 	.short	(.L_671 - .L_670)
	.align		4
.L_670:
        /*0010*/ 	.word	index@(.nv.constant0._Z17biasAddRelu_fpropIfEvPT_S1_jj)
        /*0014*/ 	.short	0x0160
        /*0016*/ 	.short	0x0018


	//----- nvinfo : EIATTR_CBANK_PARAM_SIZE
	.align		4
.L_671:
        /*0018*/ 	.byte	0x03, 0x19
        /*001a*/ 	.short	0x0018


	//----- nvinfo : EIATTR_KPARAM_INFO
	.align		4
        /*001c*/ 	.byte	0x04, 0x17
        /*001e*/ 	.short	(.L_673 - .L_672)
.L_672:
        /*0020*/ 	.word	0x00000000
        /*0024*/ 	.short	0x0003
        /*0026*/ 	.short	0x0014
        /*0028*/ 	.byte	0x00, 0xf0, 0x11, 0x00


	//----- nvinfo : EIATTR_KPARAM_INFO
	.align		4
.L_673:
        /*002c*/ 	.byte	0x04, 0x17
        /*002e*/ 	.short	(.L_675 - .L_674)
.L_674:
        /*0030*/ 	.word	0x00000000
        /*0034*/ 	.short	0x0002
        /*0036*/ 	.short	0x0010
        /*0038*/ 	.byte	0x00, 0xf0, 0x11, 0x00


	//----- nvinfo : EIATTR_KPARAM_INFO
	.align		4
.L_675:
        /*003c*/ 	.byte	0x04, 0x17
        /*003e*/ 	.short	(.L_677 - .L_676)
.L_676:
        /*0040*/ 	.word	0x00000000
        /*0044*/ 	.short	0x0001
        /*0046*/ 	.short	0x0008
        /*0048*/ 	.byte	0x00, 0xf0, 0x21, 0x00


	//----- nvinfo : EIATTR_KPARAM_INFO
	.align		4
.L_677:
        /*004c*/ 	.byte	0x04, 0x17
        /*004e*/ 	.short	(.L_679 - .L_678)
.L_678:
        /*0050*/ 	.word	0x00000000
        /*0054*/ 	.short	0x0000
        /*0056*/ 	.short	0x0000
        /*0058*/ 	.byte	0x00, 0xf0, 0x21, 0x00


	//----- nvinfo : EIATTR_MAXREG_COUNT
	.align		4
.L_679:
        /*005c*/ 	.byte	0x03, 0x1b
        /*005e*/ 	.short	0x00ff


	//----- nvinfo : EIATTR_MERCURY_ISA_VERSION
	.align		4
        /*0060*/ 	.byte	0x03, 0x5f
        /*0062*/ 	.short	0x0000


	//----- nvinfo : EIATTR_EXIT_INSTR_OFFSETS
	.align		4
        /*0064*/ 	.byte	0x04, 0x1c
        /*0066*/ 	.short	(.L_681 - .L_680)


	//   ....[0]....
.L_680:
        /*0068*/ 	.word	0x00000110


	//   ....[1]....
        /*006c*/ 	.word	0x000004a0


	//   ....[2]....
        /*0070*/ 	.word	0x000004f0


	//   ....[3]....
        /*0074*/ 	.word	0x00000760


	//----- nvinfo : EIATTR_CRS_STACK_SIZE
	.align		4
.L_681:
        /*0078*/ 	.byte	0x04, 0x1e
        /*007a*/ 	.short	(.L_683 - .L_682)
.L_682:
        /*007c*/ 	.word	0x00000000
.L_683:


//--------------------- .nv.info._Z13biasAdd_fpropIfEvPT_S1_jj --------------------------
	.section	.nv.info._Z13biasAdd_fpropIfEvPT_S1_jj,"",@"SHT_CUDA_INFO"
	.sectionflags	@""
	.align	4


	//----- nvinfo : EIATTR_CUDA_API_VERSION
	.align		4
        /*0000*/ 	.byte	0x04, 0x37
        /*0002*/ 	.short	(.L_685 - .L_684)
.L_684:
        /*0004*/ 	.word	0x00000082


	//----- nvinfo : EIATTR_SW2861232_WAR
	.align		4
.L_685:
        /*0008*/ 	.byte	0x01, 0x35
	.zero		2


	//----- nvinfo : EIATTR_PARAM_CBANK
	.align		4
        /*000c*/ 	.byte	0x04, 0x0a
        /*000e*/ 	.short	(.L_687 - .L_686)
	.align		4
.L_686:
        /*0010*/ 	.word	index@(.nv.constant0._Z13biasAdd_fpropIfEvPT_S1_jj)
        /*0014*/ 	.short	0x0160
        /*0016*/ 	.short	0x0018


	//----- nvinfo : EIATTR_CBANK_PARAM_SIZE
	.align		4
.L_687:
        /*0018*/ 	.byte	0x03, 0x19
        /*001a*/ 	.short	0x0018


	//----- nvinfo : EIATTR_KPARAM_INFO
	.align		4
        /*001c*/ 	.byte	0x04, 0x17
        /*001e*/ 	.short	(.L_689 - .L_688)
.L_688:
        /*0020*/ 	.word	0x00000000
        /*0024*/ 	.short	0x0003
        /*0026*/ 	.short	0x0014
        /*0028*/ 	.byte	0x00, 0xf0, 0x11, 0x00


	//----- nvinfo : EIATTR_KPARAM_INFO
	.align		4
.L_689:
        /*002c*/ 	.byte	0x04, 0x17
        /*002e*/ 	.short	(.L_691 - .L_690)
.L_690:
        /*0030*/ 	.word	0x00000000
        /*0034*/ 	.short	0x0002
        /*0036*/ 	.short	0x0010
        /*0038*/ 	.byte	0x00, 0xf0, 0x11, 0x00


	//----- nvinfo : EIATTR_KPARAM_INFO
	.align		4
.L_691:
        /*003c*/ 	.byte	0x04, 0x17
        /*003e*/ 	.short	(.L_693 - .L_692)
.L_692:
        /*0040*/ 	.word	0x00000000
        /*0044*/ 	.short	0x0001
        /*0046*/ 	.short	0x0008
        /*0048*/ 	.byte	0x00, 0xf0, 0x21, 0x00


	//----- nvinfo : EIATTR_KPARAM_INFO
	.align		4
.L_693:
        /*004c*/ 	.byte	0x04, 0x17
        /*004e*/ 	.short	(.L_695 - .L_694)
.L_694:
        /*0050*/ 	.word	0x00000000
        /*0054*/ 	.short	0x0000
        /*0056*/ 	.short	0x0000
        /*0058*/ 	.byte	0x00, 0xf0, 0x21, 0x00


	//----- nvinfo : EIATTR_MAXREG_COUNT
	.align		4
.L_695:
        /*005c*/ 	.byte	0x03, 0x1b
        /*005e*/ 	.short	0x00ff


	//----- nvinfo : EIATTR_MERCURY_ISA_VERSION
	.align		4
        /*0060*/ 	.byte	0x03, 0x5f
        /*0062*/ 	.short	0x0000


	//----- nvinfo : EIATTR_EXIT_INSTR_OFFSETS
	.align		4
        /*0064*/ 	.byte	0x04, 0x1c
        /*0066*/ 	.short	(.L_697 - .L_696)


	//   ....[0]....
.L_696:
        /*0068*/ 	.word	0x00000110


	//   ....[1]....
        /*006c*/ 	.word	0x00000460


	//   ....[2]....
        /*0070*/ 	.word	0x000004b0


	//   ....[3]....
        /*0074*/ 	.word	0x000006e0


	//----- nvinfo : EIATTR_CRS_STACK_SIZE
	.align		4
.L_697:
        /*0078*/ 	.byte	0x04, 0x1e
        /*007a*/ 	.short	(.L_699 - .L_698)
.L_698:
        /*007c*/ 	.word	0x00000000
.L_699:


//--------------------- .nv.callgraph             --------------------------
	.section	.nv.callgraph,"",@"SHT_CUDA_CALLGRAPH"
	.align	4
	.sectionentsize	8
	.align		4
        /*0000*/ 	.word	0x00000000
	.align		4
        /*0004*/ 	.word	0xffffffff
	.align		4
        /*0008*/ 	.word	0x00000000
	.align		4
        /*000c*/ 	.word	0xfffffffe
	.align		4
        /*0010*/ 	.word	0x00000000
	.align		4
        /*0014*/ 	.word	0xfffffffd
	.align		4
        /*0018*/ 	.word	0x00000000
	.align		4
        /*001c*/ 	.word	0xfffffffc


//--------------------- .nv.rel.action            --------------------------
	.section	.nv.rel.action,"",@"SHT_CUDA_RELOCINFO"
	.align	8
	.sectionentsize	8
        /*0000*/ 	.byte	0x73, 0x00, 0x00, 0x00, 0x00, 0x00, 0x00, 0x00, 0x00, 0x00, 0x00, 0x11, 0x25, 0x00, 0x05, 0x36


//--------------------- .nv.constant4             --------------------------
	.section	.nv.constant4,"a",@progbits
	.align	8
	.align		8
.nv.constant4:
        /*0000*/ 	.dword	_ZN42_INTERNAL_b628ace1_11_mlp_cuda_cu_44ed88f24cuda3std3__45__cpo5beginE
	.align		8
        /*0008*/ 	.dword	_ZN42_INTERNAL_b628ace1_11_mlp_cuda_cu_44ed88f24cuda3std3__45__cpo3endE
	.align		8
        /*0010*/ 	.dword	_ZN42_INTERNAL_b628ace1_11_mlp_cuda_cu_44ed88f24cuda3std3__45__cpo6cbeginE
	.align		8
        /*0018*/ 	.dword	_ZN42_INTERNAL_b628ace1_11_mlp_cuda_cu_44ed88f24cuda3std3__45__cpo4cendE
	.align		8
        /*0020*/ 	.dword	_ZN42_INTERNAL_b628ace1_11_mlp_cuda_cu_44ed88f24cuda3std3__45__cpo6rbeginE
	.align		8
        /*0028*/ 	.dword	_ZN42_INTERNAL_b628ace1_11_mlp_cuda_cu_44ed88f24cuda3std3__45__cpo4rendE
	.align		8
        /*0030*/ 	.dword	_ZN42_INTERNAL_b628ace1_11_mlp_cuda_cu_44ed88f24cuda3std3__45__cpo7crbeginE
	.align		8
        /*0038*/ 	.dword	_ZN42_INTERNAL_b628ace1_11_mlp_cuda_cu_44ed88f24cuda3std3__45__cpo5crendE
	.align		8
        /*0040*/ 	.dword	_ZN42_INTERNAL_b628ace1_11_mlp_cuda_cu_44ed88f24cuda3std3__444_GLOBAL__N__b628ace1_11_mlp_cuda_cu_44ed88f26ignoreE
	.align		8
        /*0048*/ 	.dword	_ZN42_INTERNAL_b628ace1_11_mlp_cuda_cu_44ed88f24cuda3std3__419piecewise_constructE
	.align		8
        /*0050*/ 	.dword	_ZN42_INTERNAL_b628ace1_11_mlp_cuda_cu_44ed88f24cuda3std3__48in_placeE
	.align		8
        /*0058*/ 	.dword	_ZN42_INTERNAL_b628ace1_11_mlp_cuda_cu_44ed88f24cuda3std3__420unreachable_sentinelE
	.align		8
        /*0060*/ 	.dword	_ZN42_INTERNAL_b628ace1_11_mlp_cuda_cu_44ed88f24cuda3std6ranges3__45__cpo4swapE
	.align		8
        /*0068*/ 	.dword	_ZN42_INTERNAL_b628ace1_11_mlp_cuda_cu_44ed88f24cuda3std6ranges3__45__cpo9iter_moveE
	.align		8
        /*0070*/ 	.dword	_ZN42_INTERNAL_b628ace1_11_mlp_cuda_cu_44ed88f24cuda3std6ranges3__45__cpo5beginE
	.align		8
        /*0078*/ 	.dword	_ZN42_INTERNAL_b628ace1_11_mlp_cuda_cu_44ed88f24cuda3std6ranges3__45__cpo3endE
	.align		8
        /*0080*/ 	.dword	_ZN42_INTERNAL_b628ace1_11_mlp_cuda_cu_44ed88f24cuda3std6ranges3__45__cpo6cbeginE
	.align		8
        /*0088*/ 	.dword	_ZN42_INTERNAL_b628ace1_11_mlp_cuda_cu_44ed88f24cuda3std6ranges3__45__cpo4cendE
	.align		8
        /*0090*/ 	.dword	_ZN42_INTERNAL_b628ace1_11_mlp_cuda_cu_44ed88f24cuda3std6ranges3__45__cpo7advanceE
	.align		8
        /*0098*/ 	.dword	_ZN42_INTERNAL_b628ace1_11_mlp_cuda_cu_44ed88f24cuda3std6ranges3__45__cpo9iter_swapE
	.align		8
        /*00a0*/ 	.dword	_ZN42_INTERNAL_b628ace1_11_mlp_cuda_cu_44ed88f24cuda3std6ranges3__45__cpo4nextE
	.align		8
        /*00a8*/ 	.dword	_ZN42_INTERNAL_b628ace1_11_mlp_cuda_cu_44ed88f24cuda3std6ranges3__45__cpo4prevE
	.align		8
        /*00b0*/ 	.dword	_ZN42_INTERNAL_b628ace1_11_mlp_cuda_cu_44ed88f24cuda3std6ranges3__45__cpo4dataE
	.align		8
        /*00b8*/ 	.dword	_ZN42_INTERNAL_b628ace1_11_mlp_cuda_cu_44ed88f24cuda3std6ranges3__45__cpo5cdataE
	.align		8
        /*00c0*/ 	.dword	_ZN42_INTERNAL_b628ace1_11_mlp_cuda_cu_44ed88f24cuda3std6ranges3__45__cpo4sizeE
	.align		8
        /*00c8*/ 	.dword	_ZN42_INTERNAL_b628ace1_11_mlp_cuda_cu_44ed88f24cuda3std6ranges3__45__cpo5ssizeE
	.align		8
        /*00d0*/ 	.dword	_ZN42_INTERNAL_b628ace1_11_mlp_cuda_cu_44ed88f24cuda3std6ranges3__45__cpo8distanceE
	.align		8
        /*00d8*/ 	.dword	_ZN42_INTERNAL_b628ace1_11_mlp_cuda_cu_44ed88f26thrust23THRUST_300001_SM_800_NS6system6detail10sequential3seqE


//--------------------- .nv.constant2._Z10Relu_bpropIdEvPT_S1_jjS1_ --------------------------
	.section	.nv.constant2._Z10Relu_bpropIdEvPT_S1_jjS1_,"a",@progbits
	.sectionflags	@""
	.align	4
.nv.constant2._Z10Relu_bpropIdEvPT_S1_jjS1_:
        /*0000*/ 	.byte	0x00, 0x00, 0x00, 0xf0, 0xff, 0xff, 0x0f, 0x38


//--------------------- .nv.constant0._Z10Relu_bpropIdEvPT_S1_jjS1_ --------------------------
	.section	.nv.constant0._Z10Relu_bpropIdEvPT_S1_jjS1_,"a",@progbits
	.sectionflags	@""
	.align	4
.nv.constant0._Z10Relu_bpropIdEvPT_S1_jjS1_:
	.zero		384


//--------------------- .nv.constant2._Z13Sigmoid_bpropIdEvPT_S1_jjS1_ --------------------------
	.section	.nv.constant2._Z13Sigmoid_bpropIdEvPT_S1_jjS1_,"a",@progbits
	.sectionflags	@""
	.align	4
.nv.constant2._Z13Sigmoid_bpropIdEvPT_S1_jjS1_:
        /*0000*/ 	.byte	0x00, 0x00, 0x00, 0xf0, 0xff, 0xff, 0x0f, 0x38


//--------------------- .nv.constant0._Z13Sigmoid_bpropIdEvPT_S1_jjS1_ --------------------------
	.section	.nv.constant0._Z13Sigmoid_bpropIdEvPT_S1_jjS1_,"a",@progbits
	.sectionflags	@""
	.align	4
.nv.constant0._Z13Sigmoid_bpropIdEvPT_S1_jjS1_:
	.zero		384


//--------------------- .nv.constant2._Z17biasAddRelu_bpropIdLi4EEvPT_S1_iiS1_PVfPiS1_ --------------------------
	.section	.nv.constant2._Z17biasAddRelu_bpropIdLi4EEvPT_S1_iiS1_PVfPiS1_,"a",@progbits
	.sectionflags	@""
	.align	4
.nv.constant2._Z17biasAddRelu_bpropIdLi4EEvPT_S1_iiS1_PVfPiS1_:
        /*0000*/ 	.byte	0x00, 0x00, 0x00, 0xf0, 0xff, 0xff, 0x0f, 0x38


//--------------------- .nv.constant0._Z17biasAddRelu_bpropIdLi4EEvPT_S1_iiS1_PVfPiS1_ --------------------------
	.section	.nv.constant0._Z17biasAddRelu_bpropIdLi4EEvPT_S1_iiS1_PVfPiS1_,"a",@progbits
	.sectionflags	@""
	.align	4
.nv.constant0._Z17biasAddRelu_bpropIdLi4EEvPT_S1_iiS1_PVfPiS1_:
	.zero		408


//--------------------- .nv.constant2._Z25biasAddRelu_bprop_alignedIdLi4EEvPT_S1_iiS1_PVfPiS1_ --------------------------
	.section	.nv.constant2._Z25biasAddRelu_bprop_alignedIdLi4EEvPT_S1_iiS1_PVfPiS1_,"a",@progbits
	.sectionflags	@""
	.align	4
.nv.constant2._Z25biasAddRelu_bprop_alignedIdLi4EEvPT_S1_iiS1_PVfPiS1_:
        /*0000*/ 	.byte	0x00, 0x00, 0x00, 0xf0, 0xff, 0xff, 0x0f, 0x38


//--------------------- .nv.constant0._Z25biasAddRelu_bprop_alignedIdLi4EEvPT_S1_iiS1_PVfPiS1_ --------------------------
	.section	.nv.constant0._Z25biasAddRelu_bprop_alignedIdLi4EEvPT_S1_iiS1_PVfPiS1_,"a",@progbits
	.sectionflags	@""
	.align	4
.nv.constant0._Z25biasAddRelu_bprop_alignedIdLi4EEvPT_S1_iiS1_PVfPiS1_:
	.zero		408


//--------------------- .nv.constant2._Z13biasAdd_bpropIdLi4EEvPT_iiPVfPiS1_ --------------------------
	.section	.nv.constant2._Z13biasAdd_bpropIdLi4EEvPT_iiPVfPiS1_,"a",@progbits
	.sectionflags	@""
	.align	4
.nv.constant2._Z13biasAdd_bpropIdLi4EEvPT_iiPVfPiS1_:
        /*0000*/ 	.byte	0x00, 0x00, 0x00, 0xf0, 0xff, 0xff, 0x0f, 0x38


//--------------------- .nv.constant0._Z13biasAdd_bpropIdLi4EEvPT_iiPVfPiS1_ --------------------------
	.section	.nv.constant0._Z13biasAdd_bpropIdLi4EEvPT_iiPVfPiS1_,"a",@progbits
	.sectionflags	@""
	.align	4
.nv.constant0._Z13biasAdd_bpropIdLi4EEvPT_iiPVfPiS1_:
	.zero		392


//--------------------- .nv.constant2._Z10Relu_fpropIdEvPT_jj --------------------------
	.section	.nv.constant2._Z10Relu_fpropIdEvPT_jj,"a",@progbits
	.sectionflags	@""
	.align	4
.nv.constant2._Z10Relu_fpropIdEvPT_jj:
        /*0000*/ 	.byte	0x00, 0x00, 0x00, 0xf0, 0xff, 0xff, 0x0f, 0x38


//--------------------- .nv.constant0._Z10Relu_fpropIdEvPT_jj --------------------------
	.section	.nv.constant0._Z10Relu_fpropIdEvPT_jj,"a",@progbits
	.sectionflags	@""
	.align	4
.nv.constant0._Z10Relu_fpropIdEvPT_jj:
	.zero		368


//--------------------- .nv.constant2._Z13Sigmoid_fpropIdEvPT_jj --------------------------
	.section	.nv.constant2._Z13Sigmoid_fpropIdEvPT_jj,"a",@progbits
	.sectionflags	@""
	.align	4
.nv.constant2._Z13Sigmoid_fpropIdEvPT_jj:
        /*0000*/ 	.byte	0x00, 0x00, 0x00, 0xf0, 0xff, 0xff, 0x0f, 0x38


//--------------------- .nv.constant0._Z13Sigmoid_fpropIdEvPT_jj --------------------------
	.section	.nv.constant0._Z13Sigmoid_fpropIdEvPT_jj,"a",@progbits
	.sectionflags	@""
	.align	4
.nv.constant0._Z13Sigmoid_fpropIdEvPT_jj:
	.zero		368


//--------------------- .nv.constant2._Z17biasAddRelu_fpropIdEvPT_S1_jj --------------------------
	.section	.nv.constant2._Z17biasAddRelu_fpropIdEvPT_S1_jj,"a",@progbits
	.sectionflags	@""
	.align	4
.nv.constant2._Z17biasAddRelu_fpropIdEvPT_S1_jj:
        /*0000*/ 	.byte	0x00, 0x00, 0x00, 0xf0, 0xff, 0xff, 0x0f, 0x38


//--------------------- .nv.constant0._Z17biasAddRelu_fpropIdEvPT_S1_jj --------------------------
	.section	.nv.constant0._Z17biasAddRelu_fpropIdEvPT_S1_jj,"a",@progbits
	.sectionflags	@""
	.align	4
.nv.constant0._Z17biasAddRelu_fpropIdEvPT_S1_jj:
	.zero		376


//--------------------- .nv.constant2._Z13biasAdd_fpropIdEvPT_S1_jj --------------------------
	.section	.nv.constant2._Z13biasAdd_fpropIdEvPT_S1_jj,"a",@progbits
	.sectionflags	@""
	.align	4
.nv.constant2._Z13biasAdd_fpropIdEvPT_S1_jj:
        /*0000*/ 	.byte	0x00, 0x00, 0x00, 0xf0, 0xff, 0xff, 0x0f, 0x38


//--------------------- .nv.constant0._Z13biasAdd_fpropIdEvPT_S1_jj --------------------------
	.section	.nv.constant0._Z13biasAdd_fpropIdEvPT_S1_jj,"a",@progbits
	.sectionflags	@""
	.align	4
.nv.constant0._Z13biasAdd_fpropIdEvPT_S1_jj:
	.zero		376


//--------------------- .nv.constant0._Z10Relu_bpropIN3c104HalfEEvPT_S3_jjS3_ --------------------------
	.section	.nv.constant0._Z10Relu_bpropIN3c104HalfEEvPT_S3_jjS3_,"a",@progbits
	.sectionflags	@""
	.align	4
.nv.constant0._Z10Relu_bpropIN3c104HalfEEvPT_S3_jjS3_:
	.zero		384


//--------------------- .nv.constant0._Z13Sigmoid_bpropIN3c104HalfEEvPT_S3_jjS3_ --------------------------
	.section	.nv.constant0._Z13Sigmoid_bpropIN3c104HalfEEvPT_S3_jjS3_,"a",@progbits
	.sectionflags	@""
	.align	4
.nv.constant0._Z13Sigmoid_bpropIN3c104HalfEEvPT_S3_jjS3_:
	.zero		384


//--------------------- .nv.constant0._Z17biasAddRelu_bpropIN3c104HalfELi4EEvPT_S3_iiS3_PVfPiS3_ --------------------------
	.section	.nv.constant0._Z17biasAddRelu_bpropIN3c104HalfELi4EEvPT_S3_iiS3_PVfPiS3_,"a",@progbits
	.sectionflags	@""
	.align	4
.nv.constant0._Z17biasAddRelu_bpropIN3c104HalfELi4EEvPT_S3_iiS3_PVfPiS3_:
	.zero		408


//--------------------- .nv.constant0._Z25biasAddRelu_bprop_alignedIN3c104HalfELi4EEvPT_S3_iiS3_PVfPiS3_ --------------------------
	.section	.nv.constant0._Z25biasAddRelu_bprop_alignedIN3c104HalfELi4EEvPT_S3_iiS3_PVfPiS3_,"a",@progbits
	.sectionflags	@""
	.align	4
.nv.constant0._Z25biasAddRelu_bprop_alignedIN3c104HalfELi4EEvPT_S3_iiS3_PVfPiS3_:
	.zero		408


//--------------------- .nv.constant0._Z13biasAdd_bpropIN3c104HalfELi4EEvPT_iiPVfPiS3_ --------------------------
	.section	.nv.constant0._Z13biasAdd_bpropIN3c104HalfELi4EEvPT_iiPVfPiS3_,"a",@progbits
	.sectionflags	@""
	.align	4
.nv.constant0._Z13biasAdd_bpropIN3c104HalfELi4EEvPT_iiPVfPiS3_:
	.zero		392


//--------------------- .nv.constant0._Z10Relu_fpropIN3c104HalfEEvPT_jj --------------------------
	.section	.nv.constant0._Z10Relu_fpropIN3c104HalfEEvPT_jj,"a",@progbits
	.sectionflags	@""
	.align	4
.nv.constant0._Z10Relu_fpropIN3c104HalfEEvPT_jj:
	.zero		368


//--------------------- .nv.constant0._Z13Sigmoid_fpropIN3c104HalfEEvPT_jj --------------------------
	.section	.nv.constant0._Z13Sigmoid_fpropIN3c104HalfEEvPT_jj,"a",@progbits
	.sectionflags	@""
	.align	4
.nv.constant0._Z13Sigmoid_fpropIN3c104HalfEEvPT_jj:
	.zero		368


//--------------------- .nv.constant0._Z17biasAddRelu_fpropIN3c104HalfEEvPT_S3_jj --------------------------
	.section	.nv.constant0._Z17biasAddRelu_fpropIN3c104HalfEEvPT_S3_jj,"a",@progbits
	.sectionflags	@""
	.align	4
.nv.constant0._Z17biasAddRelu_fpropIN3c104HalfEEvPT_S3_jj:
	.zero		376


//--------------------- .nv.constant0._Z13biasAdd_fpropIN3c104HalfEEvPT_S3_jj --------------------------
	.section	.nv.constant0._Z13biasAdd_fpropIN3c104HalfEEvPT_S3_jj,"a",@progbits
	.sectionflags	@""
	.align	4
.nv.constant0._Z13biasAdd_fpropIN3c104HalfEEvPT_S3_jj:
	.zero		376


//--------------------- .nv.constant0._Z10Relu_bpropIfEvPT_S1_jjS1_ --------------------------
	.section	.nv.constant0._Z10Relu_bpropIfEvPT_S1_jjS1_,"a",@progbits
	.sectionflags	@""
	.align	4
.nv.constant0._Z10Relu_bpropIfEvPT_S1_jjS1_:
	.zero		384


//--------------------- .nv.constant0._Z13Sigmoid_bpropIfEvPT_S1_jjS1_ --------------------------
	.section	.nv.constant0._Z13Sigmoid_bpropIfEvPT_S1_jjS1_,"a",@progbits
	.sectionflags	@""
	.align	4
.nv.constant0._Z13Sigmoid_bpropIfEvPT_S1_jjS1_:
	.zero		384


//--------------------- .nv.constant0._Z17biasAddRelu_bpropIfLi4EEvPT_S1_iiS1_PVfPiS1_ --------------------------
	.section	.nv.constant0._Z17biasAddRelu_bpropIfLi4EEvPT_S1_iiS1_PVfPiS1_,"a",@progbits
	.sectionflags	@""
	.align	4
.nv.constant0._Z17biasAddRelu_bpropIfLi4EEvPT_S1_iiS1_PVfPiS1_:
	.zero		408


//--------------------- .nv.constant0._Z25biasAddRelu_bprop_alignedIfLi4EEvPT_S1_iiS1_PVfPiS1_ --------------------------
	.section	.nv.constant0._Z25biasAddRelu_bprop_alignedIfLi4EEvPT_S1_iiS1_PVfPiS1_,"a",@progbits
	.sectionflags	@""
	.align	4
.nv.constant0._Z25biasAddRelu_bprop_alignedIfLi4EEvPT_S1_iiS1_PVfPiS1_:
	.zero		408


//--------------------- .nv.constant0._Z13biasAdd_bpropIfLi4EEvPT_iiPVfPiS1_ --------------------------
	.section	.nv.constant0._Z13biasAdd_bpropIfLi4EEvPT_iiPVfPiS1_,"a",@progbits
	.sectionflags	@""
	.align	4
.nv.constant0._Z13biasAdd_bpropIfLi4EEvPT_iiPVfPiS1_:
	.zero		392


//--------------------- .nv.constant0._Z10Relu_fpropIfEvPT_jj --------------------------
	.section	.nv.constant0._Z10Relu_fpropIfEvPT_jj,"a",@progbits
	.sectionflags	@""
	.align	4
.nv.constant0._Z10Relu_fpropIfEvPT_jj:
	.zero		368


//--------------------- .nv.constant0._Z13Sigmoid_fpropIfEvPT_jj --------------------------
	.section	.nv.constant0._Z13Sigmoid_fpropIfEvPT_jj,"a",@progbits
	.sectionflags	@""
	.align	4
.nv.constant0._Z13Sigmoid_fpropIfEvPT_jj:
	.zero		368


//--------------------- .nv.constant0._Z17biasAddRelu_fpropIfEvPT_S1_jj --------------------------
	.section	.nv.constant0._Z17biasAddRelu_fpropIfEvPT_S1_jj,"a",@progbits
	.sectionflags	@""
	.align	4
.nv.constant0._Z17biasAddRelu_fpropIfEvPT_S1_jj:
	.zero		376


//--------------------- .nv.constant0._Z13biasAdd_fpropIfEvPT_S1_jj --------------------------
	.section	.nv.constant0._Z13biasAdd_fpropIfEvPT_S1_jj,"a",@progbits
	.sectionflags	@""
	.align	4
.nv.constant0._Z13biasAdd_fpropIfEvPT_S1_jj:
	.zero		376


//--------------------- .text._Z10Relu_bpropIdEvPT_S1_jjS1_ --------------------------
	.section	.text._Z10Relu_bpropIdEvPT_S1_jjS1_,"ax",@progbits
	.sectioninfo	@"SHI_REGISTERS=32"
	.align	128
        .global         _Z10Relu_bpropIdEvPT_S1_jjS1_
        .type           _Z10Relu_bpropIdEvPT_S1_jjS1_,@function
        .size           _Z10Relu_bpropIdEvPT_S1_jjS1_,(.L_x_323 - _Z10Relu_bpropIdEvPT_S1_jjS1_)
        .other          _Z10Relu_bpropIdEvPT_S1_jjS1_,@"STO_CUDA_ENTRY STV_DEFAULT"
_Z10Relu_bpropIdEvPT_S1_jjS1_:
.text._Z10Relu_bpropIdEvPT_S1_jjS1_:
[----:B------:R-:W-:Y:S02]  /*0000*/  IMAD.MOV.U32 R1, RZ, RZ, c[0x0][0x28] ;  /* 0x00000a00ff017624 */ /* 0x000fe400078e00ff */
[----:B------:R-:W-:Y:S01]  /*0010*/  IMAD.MOV.U32 R0, RZ, RZ, 0x1f ;  /* 0x0000001fff007424 */ /* 0x000fe200078e00ff */
[----:B------:R-:W0:Y:S01]  /*0020*/  S2R R3, SR_CTAID.X ;  /* 0x0000000000037919 */ /* 0x000e220000002500 */
[----:B------:R-:W-:-:S03]  /*0030*/  ULDC.64 UR6, c[0x0][0x118] ;  /* 0x0000460000067ab9 */ /* 0x000fc60000000a00 */
[C---:B------:R-:W-:Y:S02]  /*0040*/  LOP3.LUT P0, RZ, R0.reuse, c[0x0][0x160], RZ, 0xc0, !PT ;  /* 0x0000580000ff7a12 */ /* 0x040fe4000780c0ff */
[C---:B------:R-:W-:Y:S02]  /*0050*/  LOP3.LUT P1, RZ, R0.reuse, c[0x0][0x168], RZ, 0xc0, !PT ;  /* 0x00005a0000ff7a12 */ /* 0x040fe4000782c0ff */
[----:B------:R-:W-:Y:S02]  /*0060*/  LOP3.LUT P2, RZ, R0, c[0x0][0x178], RZ, 0xc0, !PT ;  /* 0x00005e0000ff7a12 */ /* 0x000fe4000784c0ff */
[----:B------:R-:W0:Y:S02]  /*0070*/  S2R R0, SR_TID.X ;  /* 0x0000000000007919 */ /* 0x000e240000002100 */
[----:B------:R-:W-:Y:S02]  /*0080*/  PLOP3.LUT P0, PT, P0, P1, P2, 0xfe, 0x0 ;  /* 0x000000000000781c */ /* 0x000fe40000703f26 */
[----:B------:R-:W-:-:S11]  /*0090*/  PLOP3.LUT P1, PT, PT, PT, PT, 0x8, 0x0 ;  /* 0x000000000000781c */ /* 0x000fd60003f2e170 */
[----:B------:R-:W-:-:S05]  /*00a0*/  @!P0 IMAD.MOV.U32 R2, RZ, RZ, c[0x0][0x174] ;  /* 0x00005d00ff028624 */ /* 0x000fca00078e00ff */
[----:B------:R-:W-:-:S04]  /*00b0*/  @!P0 LOP3.LUT P2, RZ, R2, 0x3, RZ, 0xc0, !PT ;  /* 0x0000000302ff8812 */ /* 0x000fc8000784c0ff */
[----:B------:R-:W-:Y:S01]  /*00c0*/  @!P0 PLOP3.LUT P1, PT, P2, PT, PT, 0x8, 0x0 ;  /* 0x000000000000881c */ /* 0x000fe2000172e170 */
[----:B0-----:R-:W-:-:S12]  /*00d0*/  IMAD R3, R3, c[0x0][0x0], R0 ;  /* 0x0000000003037a24 */ /* 0x001fd800078e0200 */
[----:B------:R-:W-:Y:S05]  /*00e0*/  @P1 BRA `(.L_x_0) ;  /* 0x000004b000001947 */ /* 0x000fea0003800000 */
[----:B------:R-:W-:Y:S02]  /*00f0*/  ULDC.64 UR4, c[0x0][0x170] ;  /* 0x00005c0000047ab9 */ /* 0x000fe40000000a00 */
[----:B------:R-:W-:-:S06]  /*0100*/  UIMAD UR4, UR5, UR4, URZ ;  /* 0x00000004050472a4 */ /* 0x000fcc000f8e023f */
[----:B------:R-:W-:-:S13]  /*0110*/  ISETP.GE.U32.AND P0, PT, R3, UR4, PT ;  /* 0x0000000403007c0c */ /* 0x000fda000bf06070 */
[----:B------:R-:W-:Y:S05]  /*0120*/  @P0 EXIT ;  /* 0x000000000000094d */ /* 0x000fea0003800000 */
[----:B------:R-:W-:-:S05]  /*0130*/  MOV R0, c[0x0][0xc] ;  /* 0x0000030000007a02 */ /* 0x000fca0000000f00 */
[----:B------:R-:W-:-:S03]  /*0140*/  IMAD R0, R0, c[0x0][0x0], RZ ;  /* 0x0000000000007a24 */ /* 0x000fc600078e02ff */
.L_x_1:
[----:B------:R-:W-:Y:S01]  /*0150*/  ISETP.GE.U32.AND P3, PT, R3, UR4, PT ;  /* 0x0000000403007c0c */ /* 0x000fe2000bf66070 */
[----:B------:R-:W-:-:S05]  /*0160*/  IMAD.IADD R21, R0, 0x1, R3 ;  /* 0x0000000100157824 */ /* 0x000fca00078e0203 */
[----:B------:R-:W-:Y:S02]  /*0170*/  IADD3 R23, R0, R21, RZ ;  /* 0x0000001500177210 */ /* 0x000fe40007ffe0ff */
[----:B------:R-:W-:Y:S02]  /*0180*/  ISETP.GE.U32.AND P2, PT, R21, UR4, PT ;  /* 0x0000000415007c0c */ /* 0x000fe4000bf46070 */
[----:B------:R-:W-:-:S03]  /*0190*/  ISETP.GE.U32.AND P1, PT, R23, UR4, PT ;  /* 0x0000000417007c0c */ /* 0x000fc6000bf26070 */
[----:B------:R-:W-:-:S04]  /*01a0*/  @!P3 IMAD.MOV.U32 R26, RZ, RZ, 0x8 ;  /* 0x00000008ff1ab424 */ /* 0x000fc800078e00ff */
[----:B------:R-:W-:-:S04]  /*01b0*/  @!P3 IMAD.WIDE R28, R3, R26, c[0x0][0x168] ;  /* 0x00005a00031cb625 */ /* 0x000fc800078e021a */
[----:B------:R-:W-:Y:S01]  /*01c0*/  IMAD.IADD R20, R0, 0x1, R23 ;  /* 0x0000000100147824 */ /* 0x000fe200078e0217 */
[----:B------:R0:W2:Y:S01]  /*01d0*/  @!P3 LDG.E.64 R18, [R28.64] ;  /* 0x000000061c12b981 */ /* 0x0000a2000c1e1b00 */
[----:B------:R-:W-:Y:S01]  /*01e0*/  @!P3 IMAD.WIDE R26, R3, R26, c[0x0][0x160] ;  /* 0x00005800031ab625 */ /* 0x000fe200078e021a */
[----:B------:R-:W-:Y:S02]  /*01f0*/  @!P1 MOV R2, 0x8 ;  /* 0x0000000800029802 */ /* 0x000fe40000000f00 */
[----:B------:R-:W-:Y:S01]  /*0200*/  ISETP.GE.U32.AND P0, PT, R20, UR4, PT ;  /* 0x0000000414007c0c */ /* 0x000fe2000bf06070 */
[----:B------:R-:W-:Y:S01]  /*0210*/  @!P2 IMAD.MOV.U32 R22, RZ, RZ, 0x8 ;  /* 0x00000008ff16a424 */ /* 0x000fe200078e00ff */
[----:B------:R1:W3:Y:S03]  /*0220*/  @!P3 LDG.E.64 R16, [R26.64] ;  /* 0x000000061a10b981 */ /* 0x0002e6000c1e1b00 */
[----:B------:R-:W-:-:S05]  /*0230*/  @!P2 IMAD.WIDE R24, R21, R22, c[0x0][0x168] ;  /* 0x00005a001518a625 */ /* 0x000fca00078e0216 */
[----:B------:R4:W5:Y:S01]  /*0240*/  @!P2 LDG.E.64 R14, [R24.64] ;  /* 0x00000006180ea981 */ /* 0x000962000c1e1b00 */
[----:B-1----:R-:W-:-:S05]  /*0250*/  @!P1 IMAD.WIDE R26, R23, R2, c[0x0][0x168] ;  /* 0x00005a00171a9625 */ /* 0x002fca00078e0202 */
[----:B------:R1:W3:Y:S01]  /*0260*/  @!P1 LDG.E.64 R12, [R26.64] ;  /* 0x000000061a0c9981 */ /* 0x0002e2000c1e1b00 */
[----:B----4-:R-:W-:-:S04]  /*0270*/  @!P2 IMAD.WIDE R24, R21, R22, c[0x0][0x160] ;  /* 0x000058001518a625 */ /* 0x010fc800078e0216 */
[----:B------:R-:W-:Y:S01]  /*0280*/  @!P0 IMAD.MOV.U32 R22, RZ, RZ, 0x8 ;  /* 0x00000008ff168424 */ /* 0x000fe200078e00ff */
[----:B------:R5:W4:Y:S03]  /*0290*/  @!P2 LDG.E.64 R4, [R24.64] ;  /* 0x000000061804a981 */ /* 0x000b26000c1e1b00 */
[----:B0-----:R-:W-:-:S05]  /*02a0*/  @!P0 IMAD.WIDE R28, R20, R22, c[0x0][0x168] ;  /* 0x00005a00141c8625 */ /* 0x001fca00078e0216 */
[----:B------:R0:W4:Y:S01]  /*02b0*/  @!P0 LDG.E.64 R10, [R28.64] ;  /* 0x000000061c0a8981 */ /* 0x000122000c1e1b00 */
[----:B-1----:R-:W-:-:S05]  /*02c0*/  @!P1 IMAD.WIDE R26, R23, R2, c[0x0][0x160] ;  /* 0x00005800171a9625 */ /* 0x002fca00078e0202 */
[----:B------:R1:W4:Y:S01]  /*02d0*/  @!P1 LDG.E.64 R8, [R26.64] ;  /* 0x000000061a089981 */ /* 0x000322000c1e1b00 */
[----:B0-----:R-:W-:-:S05]  /*02e0*/  @!P0 IMAD.WIDE R28, R20, R22, c[0x0][0x160] ;  /* 0x00005800141c8625 */ /* 0x001fca00078e0216 */
[----:B------:R0:W4:Y:S01]  /*02f0*/  @!P0 LDG.E.64 R6, [R28.64] ;  /* 0x000000061c068981 */ /* 0x000122000c1e1b00 */
[----:B-1----:R-:W-:-:S04]  /*0300*/  @!P3 IMAD.MOV.U32 R26, RZ, RZ, 0x8 ;  /* 0x00000008ff1ab424 */ /* 0x002fc800078e00ff */
[----:B------:R-:W-:-:S04]  /*0310*/  @!P3 IMAD.WIDE R26, R3, R26, c[0x0][0x178] ;  /* 0x00005e00031ab625 */ /* 0x000fc800078e021a */
[----:B------:R-:W-:Y:S02]  /*0320*/  IMAD R3, R0, 0x4, R3 ;  /* 0x0000000400037824 */ /* 0x000fe400078e0203 */
[----:B0-----:R-:W-:Y:S01]  /*0330*/  @!P0 IMAD.MOV.U32 R29, RZ, RZ, 0x8 ;  /* 0x00000008ff1d8424 */ /* 0x001fe200078e00ff */
[----:B--2---:R-:W0:Y:S01]  /*0340*/  F2F.F32.F64 R2, R18 ;  /* 0x0000001200027310 */ /* 0x004e220000301000 */
[----:B------:R-:W0:-:S07]  /*0350*/  DSETP.GEU.AND P4, PT, |R18|, c[0x2][0x0], PT ;  /* 0x008000001200762a */ /* 0x000e0e0003f8e200 */
[----:B-----5:R-:W1:Y:S07]  /*0360*/  F2F.F32.F64 R24, R14 ;  /* 0x0000000e00187310 */ /* 0x020e6e0000301000 */
[----:B0-----:R-:W-:Y:S01]  /*0370*/  @!P4 FMUL R2, R2, 1.175494350822287508e-38 ;  /* 0x008000000202c820 */ /* 0x001fe20000400000 */
[----:B------:R-:W1:-:S04]  /*0380*/  DSETP.GEU.AND P4, PT, |R14|, c[0x2][0x0], PT ;  /* 0x008000000e00762a */ /* 0x000e480003f8e200 */
[----:B---3--:R-:W0:Y:S01]  /*0390*/  DSETP.GEU.AND P5, PT, |R12|, c[0x2][0x0], PT ;  /* 0x008000000c00762a */ /* 0x008e220003fae200 */
[----:B------:R-:W0:Y:S01]  /*03a0*/  F2F.F32.F64 R25, R12 ;  /* 0x0000000c00197310 */ /* 0x000e220000301000 */
[----:B------:R-:W-:-:S04]  /*03b0*/  FSETP.GTU.FTZ.AND P6, PT, R2, RZ, PT ;  /* 0x000000ff0200720b */ /* 0x000fc80003fdc000 */
[----:B------:R-:W-:Y:S02]  /*03c0*/  SEL R16, R16, RZ, P6 ;  /* 0x000000ff10107207 */ /* 0x000fe40003000000 */
[----:B------:R-:W-:Y:S02]  /*03d0*/  SEL R17, R17, RZ, P6 ;  /* 0x000000ff11117207 */ /* 0x000fe40003000000 */
[----:B-1----:R-:W-:-:S03]  /*03e0*/  @!P4 FMUL R24, R24, 1.175494350822287508e-38 ;  /* 0x008000001818c820 */ /* 0x002fc60000400000 */
[----:B------:R-:W-:Y:S02]  /*03f0*/  @!P3 STG.E.64 [R26.64], R16 ;  /* 0x000000101a00b986 */ /* 0x000fe4000c101b06 */
[----:B------:R-:W-:Y:S01]  /*0400*/  FSETP.GTU.FTZ.AND P4, PT, R24, RZ, PT ;  /* 0x000000ff1800720b */ /* 0x000fe20003f9c000 */
[----:B----4-:R-:W1:Y:S01]  /*0410*/  F2F.F32.F64 R22, R10 ;  /* 0x0000000a00167310 */ /* 0x010e620000301000 */
[----:B------:R-:W1:Y:S01]  /*0420*/  DSETP.GEU.AND P6, PT, |R10|, c[0x2][0x0], PT ;  /* 0x008000000a00762a */ /* 0x000e620003fce200 */
[----:B0-----:R-:W-:Y:S01]  /*0430*/  @!P5 FMUL R25, R25, 1.175494350822287508e-38 ;  /* 0x008000001919d820 */ /* 0x001fe20000400000 */
[----:B------:R-:W-:Y:S02]  /*0440*/  SEL R4, R4, RZ, P4 ;  /* 0x000000ff04047207 */ /* 0x000fe40002000000 */
[----:B------:R-:W-:Y:S02]  /*0450*/  SEL R5, R5, RZ, P4 ;  /* 0x000000ff05057207 */ /* 0x000fe40002000000 */
[----:B------:R-:W-:-:S04]  /*0460*/  FSETP.GTU.FTZ.AND P5, PT, R25, RZ, PT ;  /* 0x000000ff1900720b */ /* 0x000fc80003fbc000 */
[----:B------:R-:W-:Y:S02]  /*0470*/  SEL R2, R8, RZ, P5 ;  /* 0x000000ff08027207 */ /* 0x000fe40002800000 */
[----:B------:R-:W-:Y:S02]  /*0480*/  @!P2 MOV R8, 0x8 ;  /* 0x000000080008a802 */ /* 0x000fe40000000f00 */
[----:B------:R-:W-:Y:S01]  /*0490*/  SEL R25, R9, RZ, P5 ;  /* 0x000000ff09197207 */ /* 0x000fe20002800000 */
[----:B-1----:R-:W-:Y:S02]  /*04a0*/  @!P6 FMUL R22, R22, 1.175494350822287508e-38 ;  /* 0x008000001616e820 */ /* 0x002fe40000400000 */
[----:B------:R-:W-:-:S03]  /*04b0*/  @!P2 IMAD.WIDE R8, R21, R8, c[0x0][0x178] ;  /* 0x00005e001508a625 */ /* 0x000fc600078e0208 */
[----:B------:R-:W-:Y:S01]  /*04c0*/  FSETP.GTU.FTZ.AND P4, PT, R22, RZ, PT ;  /* 0x000000ff1600720b */ /* 0x000fe20003f9c000 */
[----:B------:R-:W-:Y:S01]  /*04d0*/  @!P1 IMAD.MOV.U32 R22, RZ, RZ, 0x8 ;  /* 0x00000008ff169424 */ /* 0x000fe200078e00ff */
[----:B------:R0:W-:Y:S01]  /*04e0*/  @!P2 STG.E.64 [R8.64], R4 ;  /* 0x000000040800a986 */ /* 0x0001e2000c101b06 */
[----:B------:R-:W-:Y:S01]  /*04f0*/  @!P0 IMAD.WIDE R20, R20, R29, c[0x0][0x178] ;  /* 0x00005e0014148625 */ /* 0x000fe200078e021d */
[----:B------:R-:W-:Y:S02]  /*0500*/  SEL R6, R6, RZ, P4 ;  /* 0x000000ff06067207 */ /* 0x000fe40002000000 */
[----:B------:R-:W-:Y:S01]  /*0510*/  SEL R7, R7, RZ, P4 ;  /* 0x000000ff07077207 */ /* 0x000fe20002000000 */
[----:B------:R-:W-:Y:S01]  /*0520*/  @!P1 IMAD.WIDE R22, R23, R22, c[0x0][0x178] ;  /* 0x00005e0017169625 */ /* 0x000fe200078e0216 */
[----:B0-----:R-:W-:-:S03]  /*0530*/  MOV R8, R2 ;  /* 0x0000000200087202 */ /* 0x001fc60000000f00 */
[----:B------:R-:W-:-:S05]  /*0540*/  IMAD.MOV.U32 R9, RZ, RZ, R25 ;  /* 0x000000ffff097224 */ /* 0x000fca00078e0019 */
[----:B------:R0:W-:Y:S04]  /*0550*/  @!P1 STG.E.64 [R22.64], R8 ;  /* 0x0000000816009986 */ /* 0x0001e8000c101b06 */
[----:B------:R0:W-:Y:S01]  /*0560*/  @!P0 STG.E.64 [R20.64], R6 ;  /* 0x0000000614008986 */ /* 0x0001e2000c101b06 */
[----:B------:R-:W-:-:S13]  /*0570*/  ISETP.GE.U32.AND P0, PT, R3, UR4, PT ;  /* 0x0000000403007c0c */ /* 0x000fda000bf06070 */
[----:B0-----:R-:W-:Y:S05]  /*0580*/  @!P0 BRA `(.L_x_1) ;  /* 0xfffffbc000008947 */ /* 0x001fea000383ffff */
[----:B------:R-:W-:Y:S05]  /*0590*/  EXIT ;  /* 0x000000000000794d */ /* 0x000fea0003800000 */
.L_x_0:
[----:B------:R-:W-:Y:S01]  /*05a0*/  ULDC.64 UR4, c[0x0][0x170] ;  /* 0x00005c0000047ab9 */ /* 0x000fe20000000a00 */
[----:B------:R-:W-:Y:S01]  /*05b0*/  SHF.L.U32 R0, R3, 0x2, RZ ;  /* 0x0000000203007819 */ /* 0x000fe200000006ff */
[----:B------:R-:W-:-:S06]  /*05c0*/  UIMAD UR4, UR5, UR4, URZ ;  /* 0x00000004050472a4 */ /* 0x000fcc000f8e023f */
[----:B------:R-:W-:-:S13]  /*05d0*/  ISETP.GE.U32.AND P0, PT, R0, UR4, PT ;  /* 0x0000000400007c0c */ /* 0x000fda000bf06070 */
[----:B------:R-:W-:Y:S05]  /*05e0*/  @P0 EXIT ;  /* 0x000000000000094d */ /* 0x000fea0003800000 */
.L_x_2:
[----:B------:R-:W-:-:S04]  /*05f0*/  IMAD.MOV.U32 R0, RZ, RZ, 0x20 ;  /* 0x00000020ff007424 */ /* 0x000fc800078e00ff */
[----:B------:R-:W-:-:S05]  /*0600*/  IMAD.WIDE R22, R0, R3, c[0x0][0x168] ;  /* 0x00005a0000167625 */ /* 0x000fca00078e0203 */
[----:B0-----:R-:W2:Y:S04]  /*0610*/  LDG.E.128 R8, [R22.64] ;  /* 0x0000000616087981 */ /* 0x001ea8000c1e1d00 */
[----:B------:R-:W3:Y:S01]  /*0620*/  LDG.E.128 R12, [R22.64+0x10] ;  /* 0x00001006160c7981 */ /* 0x000ee2000c1e1d00 */
[----:B------:R-:W-:-:S05]  /*0630*/  IMAD.WIDE R20, R0, R3, c[0x0][0x160] ;  /* 0x0000580000147625 */ /* 0x000fca00078e0203 */
[----:B------:R-:W4:Y:S04]  /*0640*/  LDG.E.128 R16, [R20.64] ;  /* 0x0000000614107981 */ /* 0x000f28000c1e1d00 */
[----:B------:R-:W5:Y:S01]  /*0650*/  LDG.E.128 R4, [R20.64+0x10] ;  /* 0x0000100614047981 */ /* 0x000f62000c1e1d00 */
[----:B--2---:R0:W1:Y:S01]  /*0660*/  F2F.F32.F64 R2, R8 ;  /* 0x0000000800027310 */ /* 0x0040620000301000 */
[----:B------:R-:W-:-:S04]  /*0670*/  DSETP.GEU.AND P1, PT, |R10|, c[0x2][0x0], PT ;  /* 0x008000000a00762a */ /* 0x000fc80003f2e200 */
[----:B------:R0:W1:-:S03]  /*0680*/  DSETP.GEU.AND P0, PT, |R8|, c[0x2][0x0], PT ;  /* 0x008000000800762a */ /* 0x0000460003f0e200 */
[----:B------:R-:W2:Y:S01]  /*0690*/  F2F.F32.F64 R24, R10 ;  /* 0x0000000a00187310 */ /* 0x000ea20000301000 */
[----:B---3--:R-:W3:Y:S01]  /*06a0*/  DSETP.GEU.AND P3, PT, |R14|, c[0x2][0x0], PT ;  /* 0x008000000e00762a */ /* 0x008ee20003f6e200 */
[----:B0-----:R-:W-:-:S03]  /*06b0*/  IMAD.WIDE R8, R0, R3, c[0x0][0x178] ;  /* 0x00005e0000087625 */ /* 0x001fc600078e0203 */
[----:B------:R-:W0:-:S03]  /*06c0*/  DSETP.GEU.AND P2, PT, |R12|, c[0x2][0x0], PT ;  /* 0x008000000c00762a */ /* 0x000e060003f4e200 */
[----:B------:R-:W3:Y:S03]  /*06d0*/  F2F.F32.F64 R26, R14 ;  /* 0x0000000e001a7310 */ /* 0x000ee60000301000 */
[----:B-1----:R-:W-:-:S05]  /*06e0*/  @!P0 FMUL R2, R2, 1.175494350822287508e-38 ;  /* 0x0080000002028820 */ /* 0x002fca0000400000 */
[----:B------:R-:W0:Y:S01]  /*06f0*/  F2F.F32.F64 R25, R12 ;  /* 0x0000000c00197310 */ /* 0x000e220000301000 */
[----:B--2---:R-:W-:Y:S01]  /*0700*/  @!P1 FMUL R24, R24, 1.175494350822287508e-38 ;  /* 0x0080000018189820 */ /* 0x004fe20000400000 */
[----:B------:R-:W-:-:S04]  /*0710*/  FSETP.GTU.FTZ.AND P0, PT, R2, RZ, PT ;  /* 0x000000ff0200720b */ /* 0x000fc80003f1c000 */
[----:B------:R-:W-:Y:S01]  /*0720*/  FSETP.GTU.FTZ.AND P1, PT, R24, RZ, PT ;  /* 0x000000ff1800720b */ /* 0x000fe20003f3c000 */
[----:B---3--:R-:W-:Y:S01]  /*0730*/  @!P3 FMUL R26, R26, 1.175494350822287508e-38 ;  /* 0x008000001a1ab820 */ /* 0x008fe20000400000 */
[----:B----4-:R-:W-:Y:S02]  /*0740*/  SEL R10, R16, RZ, P0 ;  /* 0x000000ff100a7207 */ /* 0x010fe40000000000 */
[----:B------:R-:W-:Y:S02]  /*0750*/  SEL R14, R18, RZ, P1 ;  /* 0x000000ff120e7207 */ /* 0x000fe40000800000 */
[----:B------:R-:W-:Y:S02]  /*0760*/  SEL R15, R19, RZ, P1 ;  /* 0x000000ff130f7207 */ /* 0x000fe40000800000 */
[----:B------:R-:W-:Y:S01]  /*0770*/  SEL R17, R17, RZ, P0 ;  /* 0x000000ff11117207 */ /* 0x000fe20000000000 */
[----:B0-----:R-:W-:Y:S01]  /*0780*/  @!P2 FMUL R25, R25, 1.175494350822287508e-38 ;  /* 0x008000001919a820 */ /* 0x001fe20000400000 */
[----:B------:R-:W-:-:S04]  /*0790*/  FSETP.GTU.FTZ.AND P1, PT, R26, RZ, PT ;  /* 0x000000ff1a00720b */ /* 0x000fc80003f3c000 */
[----:B------:R-:W-:Y:S02]  /*07a0*/  FSETP.GTU.FTZ.AND P0, PT, R25, RZ, PT ;  /* 0x000000ff1900720b */ /* 0x000fe40003f1c000 */
[----:B-----5:R-:W-:Y:S01]  /*07b0*/  SEL R2, R6, RZ, P1 ;  /* 0x000000ff06027207 */ /* 0x020fe20000800000 */
[----:B------:R-:W-:Y:S01]  /*07c0*/  IMAD.MOV.U32 R6, RZ, RZ, R14 ;  /* 0x000000ffff067224 */ /* 0x000fe200078e000e */
[----:B------:R-:W-:Y:S02]  /*07d0*/  SEL R13, R7, RZ, P1 ;  /* 0x000000ff070d7207 */ /* 0x000fe40000800000 */
[----:B------:R-:W-:Y:S01]  /*07e0*/  SEL R0, R4, RZ, P0 ;  /* 0x000000ff04007207 */ /* 0x000fe20000000000 */
[----:B------:R-:W-:Y:S01]  /*07f0*/  IMAD.MOV.U32 R4, RZ, RZ, R10 ;  /* 0x000000ffff047224 */ /* 0x000fe200078e000a */
[----:B------:R-:W-:Y:S01]  /*0800*/  SEL R11, R5, RZ, P0 ;  /* 0x000000ff050b7207 */ /* 0x000fe20000000000 */
[----:B------:R-:W-:Y:S01]  /*0810*/  IMAD.MOV.U32 R5, RZ, RZ, R17 ;  /* 0x000000ffff057224 */ /* 0x000fe200078e0011 */
[----:B------:R-:W-:-:S02]  /*0820*/  MOV R7, R15 ;  /* 0x0000000f00077202 */ /* 0x000fc40000000f00 */
[----:B------:R-:W-:-:S03]  /*0830*/  MOV R10, c[0x0][0xc] ;  /* 0x00000300000a7a02 */ /* 0x000fc60000000f00 */
[----:B------:R0:W-:Y:S02]  /*0840*/  STG.E.128 [R8.64], R4 ;  /* 0x0000000408007986 */ /* 0x0001e4000c101d06 */
[----:B------:R-:W-:Y:S02]  /*0850*/  IMAD R3, R10, c[0x0][0x0], R3 ;  /* 0x000000000a037a24 */ /* 0x000fe400078e0203 */
[----:B0-----:R-:W-:Y:S01]  /*0860*/  IMAD.MOV.U32 R6, RZ, RZ, R2 ;  /* 0x000000ffff067224 */ /* 0x001fe200078e0002 */
[----:B------:R-:W-:Y:S01]  /*0870*/  MOV R4, R0 ;  /* 0x0000000000047202 */ /* 0x000fe20000000f00 */
[----:B------:R-:W-:Y:S01]  /*0880*/  IMAD.MOV.U32 R7, RZ, RZ, R13 ;  /* 0x000000ffff077224 */ /* 0x000fe200078e000d */
[----:B------:R-:W-:Y:S01]  /*0890*/  SHF.L.U32 R0, R3, 0x2, RZ ;  /* 0x0000000203007819 */ /* 0x000fe200000006ff */
[----:B------:R-:W-:-:S03]  /*08a0*/  IMAD.MOV.U32 R5, RZ, RZ, R11 ;  /* 0x000000ffff057224 */ /* 0x000fc600078e000b */
[----:B------:R-:W-:Y:S02]  /*08b0*/  ISETP.GE.U32.AND P0, PT, R0, UR4, PT ;  /* 0x0000000400007c0c */ /* 0x000fe4000bf06070 */
[----:B------:R0:W-:Y:S11]  /*08c0*/  STG.E.128 [R8.64+0x10], R4 ;  /* 0x0000100408007986 */ /* 0x0001f6000c101d06 */
[----:B------:R-:W-:Y:S05]  /*08d0*/  @!P0 BRA `(.L_x_2) ;  /* 0xfffffd1000008947 */ /* 0x000fea000383ffff */
[----:B------:R-:W-:Y:S05]  /*08e0*/  EXIT ;  /* 0x000000000000794d */ /* 0x000fea0003800000 */
.L_x_3:
[----:B------:R-:W-:-:S00]  /*08f0*/  BRA `(.L_x_3) ;  /* 0xfffffff000007947 */ /* 0x000fc0000383ffff */
[----:B------:R-:W-:-:S00]  /*0900*/  NOP ;  /* 0x0000000000007918 */ /* 0x000fc00000000000 */
[----:B------:R-:W-:-:S00]  /*0910*/  NOP ;  /* 0x0000000000007918 */ /* 0x000fc00000000000 */
[----:B------:R-:W-:-:S00]  /*0920*/  NOP ;  /* 0x0000000000007918 */ /* 0x000fc00000000000 */
[----:B------:R-:W-:-:S00]  /*0930*/  NOP ;  /* 0x0000000000007918 */ /* 0x000fc00000000000 */
[----:B------:R-:W-:-:S00]  /*0940*/  NOP ;  /* 0x0000000000007918 */ /* 0x000fc00000000000 */
[----:B------:R-:W-:-:S00]  /*0950*/  NOP ;  /* 0x0000000000007918 */ /* 0x000fc00000000000 */
[----:B------:R-:W-:-:S00]  /*0960*/  NOP ;  /* 0x0000000000007918 */ /* 0x000fc00000000000 */
[----:B------:R-:W-:-:S00]  /*0970*/  NOP ;  /* 0x0000000000007918 */ /* 0x000fc00000000000 */
.L_x_323:


//--------------------- .text._Z13Sigmoid_bpropIdEvPT_S1_jjS1_ --------------------------
	.section	.text._Z13Sigmoid_bpropIdEvPT_S1_jjS1_,"ax",@progbits
	.sectioninfo	@"SHI_REGISTERS=32"
	.align	128
        .global         _Z13Sigmoid_bpropIdEvPT_S1_jjS1_
        .type           _Z13Sigmoid_bpropIdEvPT_S1_jjS1_,@function
        .size           _Z13Sigmoid_bpropIdEvPT_S1_jjS1_,(.L_x_324 - _Z13Sigmoid_bpropIdEvPT_S1_jjS1_)
        .other          _Z13Sigmoid_bpropIdEvPT_S1_jjS1_,@"STO_CUDA_ENTRY STV_DEFAULT"
_Z13Sigmoid_bpropIdEvPT_S1_jjS1_:
.text._Z13Sigmoid_bpropIdEvPT_S1_jjS1_:
[----:B------:R-:W-:Y:S02]  /*0000*/  MOV R1, c[0x0][0x28] ;  /* 0x00000a0000017a02 */ /* 0x000fe40000000f00 */
[----:B------:R-:W-:Y:S01]  /*0010*/  HFMA2.MMA R0, -RZ, RZ, 0, 1.847743988037109375e-06 ;  /* 0x0000001fff007435 */ /* 0x000fe200000001ff */
[----:B------:R-:W0:Y:S01]  /*0020*/  S2R R3, SR_TID.X ;  /* 0x0000000000037919 */ /* 0x000e220000002100 */
[----:B------:R-:W-:-:S08]  /*0030*/  ULDC.64 UR6, c[0x0][0x118] ;  /* 0x0000460000067ab9 */ /* 0x000fd00000000a00 */
[C---:B------:R-:W-:Y:S02]  /*0040*/  LOP3.LUT P0, RZ, R0.reuse, c[0x0][0x160], RZ, 0xc0, !PT ;  /* 0x0000580000ff7a12 */ /* 0x040fe4000780c0ff */
[C---:B------:R-:W-:Y:S02]  /*0050*/  LOP3.LUT P1, RZ, R0.reuse, c[0x0][0x168], RZ, 0xc0, !PT ;  /* 0x00005a0000ff7a12 */ /* 0x040fe4000782c0ff */
[----:B------:R-:W-:Y:S02]  /*0060*/  LOP3.LUT P2, RZ, R0, c[0x0][0x178], RZ, 0xc0, !PT ;  /* 0x00005e0000ff7a12 */ /* 0x000fe4000784c0ff */
[----:B------:R-:W0:Y:S02]  /*0070*/  S2R R0, SR_CTAID.X ;  /* 0x0000000000007919 */ /* 0x000e240000002500 */
[----:B------:R-:W-:Y:S02]  /*0080*/  PLOP3.LUT P0, PT, P0, P1, P2, 0xfe, 0x0 ;  /* 0x000000000000781c */ /* 0x000fe40000703f26 */
[----:B------:R-:W-:-:S11]  /*0090*/  PLOP3.LUT P1, PT, PT, PT, PT, 0x8, 0x0 ;  /* 0x000000000000781c */ /* 0x000fd60003f2e170 */
[----:B------:R-:W-:-:S04]  /*00a0*/  @!P0 MOV R2, c[0x0][0x174] ;  /* 0x00005d0000028a02 */ /* 0x000fc80000000f00 */
        /* <DEDUP_REMOVED lines=9> */
[----:B------:R-:W-:-:S05]  /*0140*/  IMAD R23, R23, c[0x0][0x0], RZ ;  /* 0x0000000017177a24 */ /* 0x000fca00078e02ff */
.L_x_5:
[C---:B------:R-:W-:Y:S02]  /*0150*/  IADD3 R26, R23.reuse, R0, RZ ;  /* 0x00000000171a7210 */ /* 0x040fe40007ffe0ff */
[----:B------:R-:W-:Y:S02]  /*0160*/  ISETP.GE.U32.AND P3, PT, R0, UR4, PT ;  /* 0x0000000400007c0c */ /* 0x000fe4000bf66070 */
[----:B------:R-:W-:Y:S02]  /*0170*/  ISETP.GE.U32.AND P2, PT, R26, UR4, PT ;  /* 0x000000041a007c0c */ /* 0x000fe4000bf46070 */
[----:B------:R-:W-:-:S04]  /*0180*/  IADD3 R22, R23, R26, RZ ;  /* 0x0000001a17167210 */ /* 0x000fc80007ffe0ff */
[----:B------:R-:W-:-:S05]  /*0190*/  ISETP.GE.U32.AND P1, PT, R22, UR4, PT ;  /* 0x0000000416007c0c */ /* 0x000fca000bf26070 */
[----:B------:R-:W-:Y:S02]  /*01a0*/  @!P3 MOV R29, 0x8 ;  /* 0x00000008001db802 */ /* 0x000fe40000000f00 */
[----:B------:R-:W-:-:S03]  /*01b0*/  @!P2 MOV R25, 0x8 ;  /* 0x000000080019a802 */ /* 0x000fc60000000f00 */
[----:B------:R-:W-:Y:S01]  /*01c0*/  @!P3 IMAD.WIDE R20, R0, R29, c[0x0][0x160] ;  /* 0x000058000014b625 */ /* 0x000fe200078e021d */
[----:B------:R-:W-:-:S03]  /*01d0*/  IADD3 R24, R23, R22, RZ ;  /* 0x0000001617187210 */ /* 0x000fc60007ffe0ff */
[----:B------:R-:W-:Y:S01]  /*01e0*/  @!P3 IMAD.WIDE R28, R0, R29, c[0x0][0x168] ;  /* 0x00005a00001cb625 */ /* 0x000fe200078e021d */
[----:B------:R-:W-:Y:S01]  /*01f0*/  ISETP.GE.U32.AND P0, PT, R24, UR4, PT ;  /* 0x0000000418007c0c */ /* 0x000fe2000bf06070 */
[----:B------:R0:W2:Y:S02]  /*0200*/  @!P3 LDG.E.64 R8, [R20.64] ;  /* 0x000000061408b981 */ /* 0x0000a4000c1e1b00 */
[----:B------:R-:W-:Y:S01]  /*0210*/  @!P2 IMAD.WIDE R18, R26, R25, c[0x0][0x160] ;  /* 0x000058001a12a625 */ /* 0x000fe200078e0219 */
[----:B------:R-:W-:Y:S01]  /*0220*/  @!P1 MOV R27, 0x8 ;  /* 0x00000008001b9802 */ /* 0x000fe20000000f00 */
[----:B------:R1:W3:Y:S04]  /*0230*/  @!P3 LDG.E.64 R16, [R28.64] ;  /* 0x000000061c10b981 */ /* 0x0002e8000c1e1b00 */
[----:B------:R4:W5:Y:S01]  /*0240*/  @!P2 LDG.E.64 R6, [R18.64] ;  /* 0x000000061206a981 */ /* 0x000962000c1e1b00 */
[----:B0-----:R-:W-:-:S05]  /*0250*/  @!P1 IMAD.WIDE R20, R22, R27, c[0x0][0x160] ;  /* 0x0000580016149625 */ /* 0x001fca00078e021b */
[----:B------:R0:W5:Y:S01]  /*0260*/  @!P1 LDG.E.64 R4, [R20.64] ;  /* 0x0000000614049981 */ /* 0x000162000c1e1b00 */
[----:B----4-:R-:W-:-:S05]  /*0270*/  @!P2 IMAD.WIDE R18, R26, R25, c[0x0][0x168] ;  /* 0x00005a001a12a625 */ /* 0x010fca00078e0219 */
[----:B------:R5:W4:Y:S01]  /*0280*/  @!P2 LDG.E.64 R14, [R18.64] ;  /* 0x00000006120ea981 */ /* 0x000b22000c1e1b00 */
[----:B0-----:R-:W-:Y:S01]  /*0290*/  @!P1 IMAD.WIDE R20, R22, R27, c[0x0][0x168] ;  /* 0x00005a0016149625 */ /* 0x001fe200078e021b */
[----:B------:R-:W-:-:S04]  /*02a0*/  @!P0 MOV R25, 0x8 ;  /* 0x0000000800198802 */ /* 0x000fc80000000f00 */
[----:B------:R0:W4:Y:S01]  /*02b0*/  @!P1 LDG.E.64 R12, [R20.64] ;  /* 0x00000006140c9981 */ /* 0x000122000c1e1b00 */
[----:B-1----:R-:W-:-:S05]  /*02c0*/  @!P0 IMAD.WIDE R28, R24, R25, c[0x0][0x168] ;  /* 0x00005a00181c8625 */ /* 0x002fca00078e0219 */
[----:B------:R4:W4:Y:S01]  /*02d0*/  @!P0 LDG.E.64 R10, [R28.64] ;  /* 0x000000061c0a8981 */ /* 0x000922000c1e1b00 */
[----:B0-----:R-:W-:-:S05]  /*02e0*/  @!P0 IMAD.WIDE R20, R24, R25, c[0x0][0x160] ;  /* 0x0000580018148625 */ /* 0x001fca00078e0219 */
[----:B------:R0:W4:Y:S01]  /*02f0*/  @!P0 LDG.E.64 R2, [R20.64] ;  /* 0x0000000614028981 */ /* 0x000122000c1e1b00 */
[----:B--2---:R-:W-:Y:S01]  /*0300*/  F2F.F32.F64 R25, R8 ;  /* 0x0000000800197310 */ /* 0x004fe20000301000 */
[----:B------:R-:W-:-:S04]  /*0310*/  DSETP.GEU.AND P4, PT, |R8|, c[0x2][0x0], PT ;  /* 0x008000000800762a */ /* 0x000fc80003f8e200 */
[----:B---3--:R-:W1:-:S03]  /*0320*/  DSETP.GEU.AND P5, PT, |R16|, c[0x2][0x0], PT ;  /* 0x008000001000762a */ /* 0x008e460003fae200 */
[----:B------:R-:W1:Y:S08]  /*0330*/  F2F.F32.F64 R27, R16 ;  /* 0x00000010001b7310 */ /* 0x000e700000301000 */
[----:B-----5:R2:W-:Y:S08]  /*0340*/  F2F.F32.F64 R18, R6 ;  /* 0x0000000600127310 */ /* 0x0205f00000301000 */
[----:B----4-:R-:W3:Y:S01]  /*0350*/  F2F.F32.F64 R28, R14 ;  /* 0x0000000e001c7310 */ /* 0x010ee20000301000 */
[----:B------:R-:W3:Y:S01]  /*0360*/  DSETP.GEU.AND P6, PT, |R14|, c[0x2][0x0], PT ;  /* 0x008000000e00762a */ /* 0x000ee20003fce200 */
[----:B-1----:R-:W-:-:S02]  /*0370*/  @!P5 FMUL R27, R27, 1.175494350822287508e-38 ;  /* 0x008000001b1bd820 */ /* 0x002fc40000400000 */
[----:B------:R-:W-:Y:S01]  /*0380*/  @!P4 FMUL R25, R25, 1.175494350822287508e-38 ;  /* 0x008000001919c820 */ /* 0x000fe20000400000 */
[----:B------:R2:W1:-:S03]  /*0390*/  DSETP.GEU.AND P5, PT, |R6|, c[0x2][0x0], PT ;  /* 0x008000000600762a */ /* 0x0004460003fae200 */
[----:B0-----:R-:W0:Y:S01]  /*03a0*/  F2F.F32.F64 R21, R12 ;  /* 0x0000000c00157310 */ /* 0x001e220000301000 */
[----:B------:R-:W0:Y:S01]  /*03b0*/  DSETP.GEU.AND P4, PT, |R12|, c[0x2][0x0], PT ;  /* 0x008000000c00762a */ /* 0x000e220003f8e200 */
[----:B--2---:R-:W-:-:S06]  /*03c0*/  FADD.FTZ R6, -R27, 1 ;  /* 0x3f8000001b067421 */ /* 0x004fcc0000010100 */
[----:B------:R-:W2:Y:S01]  /*03d0*/  F2F.F32.F64 R20, R10 ;  /* 0x0000000a00147310 */ /* 0x000ea20000301000 */
[----:B---3--:R-:W-:Y:S01]  /*03e0*/  @!P6 FMUL R28, R28, 1.175494350822287508e-38 ;  /* 0x008000001c1ce820 */ /* 0x008fe20000400000 */
[----:B------:R-:W2:Y:S01]  /*03f0*/  DSETP.GEU.AND P6, PT, |R10|, c[0x2][0x0], PT ;  /* 0x008000000a00762a */ /* 0x000ea20003fce200 */
[----:B------:R-:W-:Y:S02]  /*0400*/  FMUL.FTZ R6, R27, R6 ;  /* 0x000000061b067220 */ /* 0x000fe40000410000 */
[----:B-1----:R-:W-:Y:S01]  /*0410*/  @!P5 FMUL R18, R18, 1.175494350822287508e-38 ;  /* 0x008000001212d820 */ /* 0x002fe20000400000 */
[----:B------:R1:W3:Y:S02]  /*0420*/  DSETP.GEU.AND P5, PT, |R4|, c[0x2][0x0], PT ;  /* 0x008000000400762a */ /* 0x0002e40003fae200 */
[----:B------:R1:W3:Y:S01]  /*0430*/  F2F.F32.F64 R19, R4 ;  /* 0x0000000400137310 */ /* 0x0002e20000301000 */
[----:B0-----:R-:W-:Y:S01]  /*0440*/  @!P4 FMUL R21, R21, 1.175494350822287508e-38 ;  /* 0x008000001515c820 */ /* 0x001fe20000400000 */
[----:B------:R0:W4:-:S06]  /*0450*/  DSETP.GEU.AND P4, PT, |R2|, c[0x2][0x0], PT ;  /* 0x008000000200762a */ /* 0x00010c0003f8e200 */
[----:B------:R0:W4:Y:S01]  /*0460*/  F2F.F32.F64 R27, R2 ;  /* 0x00000002001b7310 */ /* 0x0001220000301000 */
[----:B--2---:R-:W-:Y:S02]  /*0470*/  @!P6 FMUL R20, R20, 1.175494350822287508e-38 ;  /* 0x008000001414e820 */ /* 0x004fe40000400000 */
[C---:B-1----:R-:W-:Y:S02]  /*0480*/  FADD.FTZ R5, -R28.reuse, 1 ;  /* 0x3f8000001c057421 */ /* 0x042fe40000010100 */
[C---:B------:R-:W-:Y:S02]  /*0490*/  FADD.FTZ R4, -R21.reuse, 1 ;  /* 0x3f80000015047421 */ /* 0x040fe40000010100 */
[----:B------:R-:W-:Y:S02]  /*04a0*/  FMUL.FTZ R5, R28, R5 ;  /* 0x000000051c057220 */ /* 0x000fe40000410000 */
[----:B0-----:R-:W-:Y:S02]  /*04b0*/  FADD.FTZ R3, -R20, 1 ;  /* 0x3f80000014037421 */ /* 0x001fe40000010100 */
[----:B------:R-:W-:-:S02]  /*04c0*/  FMUL.FTZ R4, R21, R4 ;  /* 0x0000000415047220 */ /* 0x000fc40000410000 */
[----:B---3--:R-:W-:Y:S02]  /*04d0*/  @!P5 FMUL R19, R19, 1.175494350822287508e-38 ;  /* 0x008000001313d820 */ /* 0x008fe40000400000 */
[----:B------:R-:W-:Y:S02]  /*04e0*/  FMUL.FTZ R20, R20, R3 ;  /* 0x0000000314147220 */ /* 0x000fe40000410000 */
[----:B----4-:R-:W-:Y:S02]  /*04f0*/  @!P4 FMUL R27, R27, 1.175494350822287508e-38 ;  /* 0x008000001b1bc820 */ /* 0x010fe40000400000 */
[----:B------:R-:W-:Y:S02]  /*0500*/  FMUL.FTZ R8, R6, R25 ;  /* 0x0000001906087220 */ /* 0x000fe40000410000 */
[----:B------:R-:W-:Y:S02]  /*0510*/  FMUL.FTZ R6, R5, R18 ;  /* 0x0000001205067220 */ /* 0x000fe40000410000 */
[----:B------:R-:W-:-:S02]  /*0520*/  FMUL.FTZ R4, R4, R19 ;  /* 0x0000001304047220 */ /* 0x000fc40000410000 */
[----:B------:R-:W-:Y:S01]  /*0530*/  FMUL.FTZ R2, R20, R27 ;  /* 0x0000001b14027220 */ /* 0x000fe20000410000 */
[----:B------:R-:W0:Y:S01]  /*0540*/  F2F.F64.F32 R8, R8 ;  /* 0x0000000800087310 */ /* 0x000e220000201800 */
[----:B------:R-:W-:-:S07]  /*0550*/  @!P3 MOV R19, 0x8 ;  /* 0x000000080013b802 */ /* 0x000fce0000000f00 */
[----:B------:R-:W1:Y:S01]  /*0560*/  F2F.F64.F32 R6, R6 ;  /* 0x0000000600067310 */ /* 0x000e620000201800 */
[----:B------:R-:W-:-:S07]  /*0570*/  @!P2 MOV R27, 0x8 ;  /* 0x00000008001ba802 */ /* 0x000fce0000000f00 */
[----:B------:R-:W2:Y:S01]  /*0580*/  F2F.F64.F32 R4, R4 ;  /* 0x0000000400047310 */ /* 0x000ea20000201800 */
[----:B------:R-:W-:-:S07]  /*0590*/  @!P1 MOV R21, 0x8 ;  /* 0x0000000800159802 */ /* 0x000fce0000000f00 */
[----:B------:R-:W3:Y:S01]  /*05a0*/  F2F.F64.F32 R2, R2 ;  /* 0x0000000200027310 */ /* 0x000ee20000201800 */
[----:B------:R-:W-:Y:S01]  /*05b0*/  @!P0 MOV R25, 0x8 ;  /* 0x0000000800198802 */ /* 0x000fe20000000f00 */
[----:B------:R-:W-:-:S04]  /*05c0*/  @!P3 IMAD.WIDE R18, R0, R19, c[0x0][0x178] ;  /* 0x00005e000012b625 */ /* 0x000fc800078e0213 */
[----:B------:R-:W-:Y:S01]  /*05d0*/  @!P2 IMAD.WIDE R26, R26, R27, c[0x0][0x178] ;  /* 0x00005e001a1aa625 */ /* 0x000fe200078e021b */
[----:B0-----:R0:W-:Y:S03]  /*05e0*/  @!P3 STG.E.64 [R18.64], R8 ;  /* 0x000000081200b986 */ /* 0x0011e6000c101b06 */
[----:B------:R-:W-:Y:S01]  /*05f0*/  @!P1 IMAD.WIDE R20, R22, R21, c[0x0][0x178] ;  /* 0x00005e0016149625 */ /* 0x000fe200078e0215 */
[----:B------:R-:W-:-:S03]  /*0600*/  LEA R0, R23, R0, 0x2 ;  /* 0x0000000017007211 */ /* 0x000fc600078e10ff */
[----:B------:R-:W-:Y:S01]  /*0610*/  @!P0 IMAD.WIDE R24, R24, R25, c[0x0][0x178] ;  /* 0x00005e0018188625 */ /* 0x000fe200078e0219 */
[----:B-1----:R0:W-:Y:S04]  /*0620*/  @!P2 STG.E.64 [R26.64], R6 ;  /* 0x000000061a00a986 */ /* 0x0021e8000c101b06 */
[----:B--2---:R0:W-:Y:S04]  /*0630*/  @!P1 STG.E.64 [R20.64], R4 ;  /* 0x0000000414009986 */ /* 0x0041e8000c101b06 */
[----:B---3--:R0:W-:Y:S01]  /*0640*/  @!P0 STG.E.64 [R24.64], R2 ;  /* 0x0000000218008986 */ /* 0x0081e2000c101b06 */
[----:B------:R-:W-:-:S13]  /*0650*/  ISETP.GE.U32.AND P0, PT, R0, UR4, PT ;  /* 0x0000000400007c0c */ /* 0x000fda000bf06070 */
[----:B0-----:R-:W-:Y:S05]  /*0660*/  @!P0 BRA `(.L_x_5) ;  /* 0xfffffae000008947 */ /* 0x001fea000383ffff */
[----:B------:R-:W-:Y:S05]  /*0670*/  EXIT ;  /* 0x000000000000794d */ /* 0x000fea0003800000 */
.L_x_4:
[----:B------:R-:W-:Y:S01]  /*0680*/  ULDC.64 UR4, c[0x0][0x170] ;  /* 0x00005c0000047ab9 */ /* 0x000fe20000000a00 */
[----:B------:R-:W-:Y:S01]  /*0690*/  SHF.L.U32 R2, R0, 0x2, RZ ;  /* 0x0000000200027819 */ /* 0x000fe200000006ff */
[----:B------:R-:W-:-:S06]  /*06a0*/  UIMAD UR4, UR5, UR4, URZ ;  /* 0x00000004050472a4 */ /* 0x000fcc000f8e023f */
[----:B------:R-:W-:-:S13]  /*06b0*/  ISETP.GE.U32.AND P0, PT, R2, UR4, PT ;  /* 0x0000000402007c0c */ /* 0x000fda000bf06070 */
[----:B------:R-:W-:Y:S05]  /*06c0*/  @P0 EXIT ;  /* 0x000000000000094d */ /* 0x000fea0003800000 */
.L_x_6:
[----:B0-----:R-:W-:-:S10]  /*06d0*/  HFMA2.MMA R3, -RZ, RZ, 0, 1.9073486328125e-06 ;  /* 0x00000020ff037435 */ /* 0x001fd400000001ff */
[----:B------:R-:W-:-:S04]  /*06e0*/  IMAD.WIDE R24, R3, R0, c[0x0][0x168] ;  /* 0x00005a0003187625 */ /* 0x000fc800078e0200 */
[----:B------:R-:W-:Y:S01]  /*06f0*/  IMAD.WIDE R22, R3, R0, c[0x0][0x160] ;  /* 0x0000580003167625 */ /* 0x000fe200078e0200 */
[----:B------:R-:W2:Y:S04]  /*0700*/  LDG.E.128 R16, [R24.64] ;  /* 0x0000000618107981 */ /* 0x000ea8000c1e1d00 */
[----:B------:R-:W3:Y:S04]  /*0710*/  LDG.E.128 R12, [R22.64] ;  /* 0x00000006160c7981 */ /* 0x000ee8000c1e1d00 */
[----:B------:R-:W4:Y:S04]  /*0720*/  LDG.E.128 R8, [R24.64+0x10] ;  /* 0x0000100618087981 */ /* 0x000f28000c1e1d00 */
[----:B------:R-:W5:Y:S01]  /*0730*/  LDG.E.128 R4, [R22.64+0x10] ;  /* 0x0000100616047981 */ /* 0x000f62000c1e1d00 */
[----:B--2---:R-:W0:Y:S01]  /*0740*/  F2F.F32.F64 R27, R18 ;  /* 0x00000012001b7310 */ /* 0x004e220000301000 */
[----:B------:R-:W0:-:S04]  /*0750*/  DSETP.GEU.AND P3, PT, |R18|, c[0x2][0x0], PT ;  /* 0x008000001200762a */ /* 0x000e080003f6e200 */
[----:B------:R-:W1:-:S03]  /*0760*/  DSETP.GEU.AND P1, PT, |R16|, c[0x2][0x0], PT ;  /* 0x008000001000762a */ /* 0x000e460003f2e200 */
[----:B------:R-:W1:Y:S01]  /*0770*/  F2F.F32.F64 R26, R16 ;  /* 0x00000010001a7310 */ /* 0x000e620000301000 */
[----:B---3--:R2:W3:-:S04]  /*0780*/  DSETP.GEU.AND P0, PT, |R12|, c[0x2][0x0], PT ;  /* 0x008000000c00762a */ /* 0x0084c80003f0e200 */
[----:B----4-:R-:W-:-:S03]  /*0790*/  DSETP.GEU.AND P5, PT, |R10|, c[0x2][0x0], PT ;  /* 0x008000000a00762a */ /* 0x010fc60003fae200 */
[----:B------:R2:W3:Y:S01]  /*07a0*/  F2F.F32.F64 R20, R12 ;  /* 0x0000000c00147310 */ /* 0x0004e20000301000 */
[----:B0-----:R-:W-:Y:S01]  /*07b0*/  @!P3 FMUL R27, R27, 1.175494350822287508e-38 ;  /* 0x008000001b1bb820 */ /* 0x001fe20000400000 */
[----:B------:R0:W4:-:S04]  /*07c0*/  DSETP.GEU.AND P3, PT, |R8|, c[0x2][0x0], PT ;  /* 0x008000000800762a */ /* 0x0001080003f6e200 */
[----:B------:R-:W0:Y:S02]  /*07d0*/  DSETP.GEU.AND P2, PT, |R14|, c[0x2][0x0], PT ;  /* 0x008000000e00762a */ /* 0x000e240003f4e200 */
[----:B------:R0:W4:Y:S01]  /*07e0*/  F2F.F32.F64 R2, R8 ;  /* 0x0000000800027310 */ /* 0x0001220000301000 */
[----:B-1----:R-:W-:Y:S01]  /*07f0*/  @!P1 FMUL R26, R26, 1.175494350822287508e-38 ;  /* 0x008000001a1a9820 */ /* 0x002fe20000400000 */
[----:B-----5:R1:W5:Y:S01]  /*0800*/  DSETP.GEU.AND P4, PT, |R6|, c[0x2][0x0], PT ;  /* 0x008000000600762a */ /* 0x0203620003f8e200 */
[C---:B--2---:R-:W-:Y:S01]  /*0810*/  FADD.FTZ R12, -R27.reuse, 1 ;  /* 0x3f8000001b0c7421 */ /* 0x044fe20000010100 */
[----:B------:R-:W-:Y:S02]  /*0820*/  MOV R13, c[0x0][0xc] ;  /* 0x00000300000d7a02 */ /* 0x000fe40000000f00 */
[----:B------:R2:W0:Y:S01]  /*0830*/  DSETP.GEU.AND P1, PT, |R4|, c[0x2][0x0], PT ;  /* 0x008000000400762a */ /* 0x0004220003f2e200 */
[----:B------:R-:W-:Y:S01]  /*0840*/  FMUL.FTZ R12, R27, R12 ;  /* 0x0000000c1b0c7220 */ /* 0x000fe20000410000 */
[----:B------:R-:W1:Y:S01]  /*0850*/  F2F.F32.F64 R28, R10 ;  /* 0x0000000a001c7310 */ /* 0x000e620000301000 */
[----:B---3--:R-:W-:-:S02]  /*0860*/  @!P0 FMUL R20, R20, 1.175494350822287508e-38 ;  /* 0x0080000014148820 */ /* 0x008fc40000400000 */
[----:B0-----:R-:W-:-:S04]  /*0870*/  FADD.FTZ R9, -R26, 1 ;  /* 0x3f8000001a097421 */ /* 0x001fc80000010100 */
[----:B------:R-:W-:Y:S01]  /*0880*/  FMUL.FTZ R9, R26, R9 ;  /* 0x000000091a097220 */ /* 0x000fe20000410000 */
[----:B------:R-:W0:Y:S01]  /*0890*/  F2F.F32.F64 R21, R14 ;  /* 0x0000000e00157310 */ /* 0x000e220000301000 */
[----:B----4-:R-:W-:Y:S02]  /*08a0*/  @!P3 FMUL R2, R2, 1.175494350822287508e-38 ;  /* 0x008000000202b820 */ /* 0x010fe40000400000 */
[----:B------:R-:W-:Y:S02]  /*08b0*/  FMUL.FTZ R20, R20, R9 ;  /* 0x0000000914147220 */ /* 0x000fe40000410000 */
[----:B------:R-:W-:-:S03]  /*08c0*/  FADD.FTZ R9, -R2, 1 ;  /* 0x3f80000002097421 */ /* 0x000fc60000010100 */
[----:B------:R3:W5:Y:S01]  /*08d0*/  F2F.F32.F64 R16, R6 ;  /* 0x0000000600107310 */ /* 0x0007620000301000 */
[----:B-1----:R-:W-:Y:S02]  /*08e0*/  @!P5 FMUL R28, R28, 1.175494350822287508e-38 ;  /* 0x008000001c1cd820 */ /* 0x002fe40000400000 */
[----:B------:R-:W-:Y:S02]  /*08f0*/  FMUL.FTZ R9, R2, R9 ;  /* 0x0000000902097220 */ /* 0x000fe40000410000 */
[----:B------:R-:W-:Y:S02]  /*0900*/  FADD.FTZ R11, -R28, 1 ;  /* 0x3f8000001c0b7421 */ /* 0x000fe40000010100 */
[----:B------:R-:W-:Y:S01]  /*0910*/  IMAD.WIDE R2, R3, R0, c[0x0][0x178] ;  /* 0x00005e0003027625 */ /* 0x000fe200078e0200 */
[----:B------:R-:W1:Y:S03]  /*0920*/  F2F.F32.F64 R8, R4 ;  /* 0x0000000400087310 */ /* 0x000e660000301000 */
[----:B0-----:R-:W-:-:S02]  /*0930*/  @!P2 FMUL R21, R21, 1.175494350822287508e-38 ;  /* 0x008000001515a820 */ /* 0x001fc40000400000 */
[----:B------:R-:W-:Y:S02]  /*0940*/  FMUL.FTZ R11, R28, R11 ;  /* 0x0000000b1c0b7220 */ /* 0x000fe40000410000 */
[----:B---3--:R-:W-:Y:S01]  /*0950*/  FMUL.FTZ R6, R21, R12 ;  /* 0x0000000c15067220 */ /* 0x008fe20000410000 */
[----:B--2---:R-:W-:Y:S01]  /*0960*/  F2F.F64.F32 R4, R20 ;  /* 0x0000001400047310 */ /* 0x004fe20000201800 */
[----:B-----5:R-:W-:Y:S02]  /*0970*/  @!P4 FMUL R16, R16, 1.175494350822287508e-38 ;  /* 0x008000001010c820 */ /* 0x020fe40000400000 */
[----:B------:R-:W-:Y:S02]  /*0980*/  IMAD R0, R13, c[0x0][0x0], R0 ;  /* 0x000000000d007a24 */ /* 0x000fe400078e0200 */
[----:B------:R-:W-:Y:S02]  /*0990*/  FMUL.FTZ R11, R16, R11 ;  /* 0x0000000b100b7220 */ /* 0x000fe40000410000 */
[----:B-1----:R-:W-:Y:S01]  /*09a0*/  @!P1 FMUL R8, R8, 1.175494350822287508e-38 ;  /* 0x0080000008089820 */ /* 0x002fe20000400000 */
[----:B------:R-:W0:Y:S01]  /*09b0*/  F2F.F64.F32 R6, R6 ;  /* 0x0000000600067310 */ /* 0x000e220000201800 */
[----:B------:R-:W-:-:S02]  /*09c0*/  SHF.L.U32 R12, R0, 0x2, RZ ;  /* 0x00000002000c7819 */ /* 0x000fc400000006ff */
[----:B------:R-:W-:Y:S02]  /*09d0*/  FMUL.FTZ R9, R8, R9 ;  /* 0x0000000908097220 */ /* 0x000fe40000410000 */
[----:B------:R-:W-:-:S03]  /*09e0*/  ISETP.GE.U32.AND P0, PT, R12, UR4, PT ;  /* 0x000000040c007c0c */ /* 0x000fc6000bf06070 */
[----:B------:R-:W-:Y:S08]  /*09f0*/  F2F.F64.F32 R10, R11 ;  /* 0x0000000b000a7310 */ /* 0x000ff00000201800 */
[----:B------:R-:W1:Y:S01]  /*0a00*/  F2F.F64.F32 R8, R9 ;  /* 0x0000000900087310 */ /* 0x000e620000201800 */
[----:B0-----:R0:W-:Y:S04]  /*0a10*/  STG.E.128 [R2.64], R4 ;  /* 0x0000000402007986 */ /* 0x0011e8000c101d06 */
[----:B-1----:R0:W-:Y:S01]  /*0a20*/  STG.E.128 [R2.64+0x10], R8 ;  /* 0x0000100802007986 */ /* 0x0021e2000c101d06 */
[----:B------:R-:W-:Y:S05]  /*0a30*/  @!P0 BRA `(.L_x_6) ;  /* 0xfffffc9000008947 */ /* 0x000fea000383ffff */
[----:B------:R-:W-:Y:S05]  /*0a40*/  EXIT ;  /* 0x000000000000794d */ /* 0x000fea0003800000 */
.L_x_7:
        /* <DEDUP_REMOVED lines=11> */
.L_x_324:


//--------------------- .text._Z17biasAddRelu_bpropIdLi4EEvPT_S1_iiS1_PVfPiS1_ --------------------------
	.section	.text._Z17biasAddRelu_bpropIdLi4EEvPT_S1_iiS1_PVfPiS1_,"ax",@progbits
	.sectioninfo	@"SHI_REGISTERS=32"
	.align	128
        .global         _Z17biasAddRelu_bpropIdLi4EEvPT_S1_iiS1_PVfPiS1_
        .type           _Z17biasAddRelu_bpropIdLi4EEvPT_S1_iiS1_PVfPiS1_,@function
        .size           _Z17biasAddRelu_bpropIdLi4EEvPT_S1_iiS1_PVfPiS1_,(.L_x_325 - _Z17biasAddRelu_bpropIdLi4EEvPT_S1_iiS1_PVfPiS1_)
        .other          _Z17biasAddRelu_bpropIdLi4EEvPT_S1_iiS1_PVfPiS1_,@"STO_CUDA_ENTRY STV_DEFAULT"
_Z17biasAddRelu_bpropIdLi4EEvPT_S1_iiS1_PVfPiS1_:
.text._Z17biasAddRelu_bpropIdLi4EEvPT_S1_iiS1_PVfPiS1_:
[----:B------:R-:W-:Y:S02]  /*0000*/  MOV R1, c[0x0][0x28] ;  /* 0x00000a0000017a02 */ /* 0x000fe40000000f00 */
[----:B------:R-:W0:Y:S01]  /*0010*/  I2F.U32.RP R5, c[0x0][0x10] ;  /* 0x0000040000057b06 */ /* 0x000e220000209000 */
[----:B------:R-:W-:Y:S01]  /*0020*/  IMAD.MOV.U32 R0, RZ, RZ, c[0x0][0x10] ;  /* 0x00000400ff007624 */ /* 0x000fe200078e00ff */
[----:B------:R-:W-:Y:S01]  /*0030*/  ISETP.NE.U32.AND P2, PT, RZ, c[0x0][0x10], PT ;  /* 0x00000400ff007a0c */ /* 0x000fe20003f45070 */
[----:B------:R-:W-:Y:S01]  /*0040*/  ULDC.64 UR6, c[0x0][0x118] ;  /* 0x0000460000067ab9 */ /* 0x000fe20000000a00 */
[----:B------:R-:W-:Y:S01]  /*0050*/  BSSY B0, `(.L_x_8) ;  /* 0x00000a6000007945 */ /* 0x000fe20003800000 */
[----:B------:R-:W-:Y:S01]  /*0060*/  HFMA2.MMA R22, -RZ, RZ, 0, 0 ;  /* 0x00000000ff167435 */ /* 0x000fe200000001ff */
[----:B------:R-:W-:Y:S02]  /*0070*/  IADD3 R4, R0, c[0x0][0x174], RZ ;  /* 0x00005d0000047a10 */ /* 0x000fe40007ffe0ff */
[----:B------:R-:W1:Y:S02]  /*0080*/  I2F.U32.RP R6, c[0x0][0x4] ;  /* 0x0000010000067b06 */ /* 0x000e640000209000 */
[----:B------:R-:W-:-:S06]  /*0090*/  IADD3 R4, R4, -0x1, RZ ;  /* 0xffffffff04047810 */ /* 0x000fcc0007ffe0ff */
[----:B0-----:R-:W0:Y:S08]  /*00a0*/  MUFU.RCP R5, R5 ;  /* 0x0000000500057308 */ /* 0x001e300000001000 */
[----:B-1----:R-:W-:Y:S01]  /*00b0*/  MUFU.RCP R6, R6 ;  /* 0x0000000600067308 */ /* 0x002fe20000001000 */
[----:B0-----:R-:W-:-:S07]  /*00c0*/  IADD3 R2, R5, 0xffffffe, RZ ;  /* 0x0ffffffe05027810 */ /* 0x001fce0007ffe0ff */
[----:B------:R0:W1:Y:S02]  /*00d0*/  F2I.FTZ.U32.TRUNC.NTZ R3, R2 ;  /* 0x0000000200037305 */ /* 0x000064000021f000 */
[----:B0-----:R-:W-:Y:S01]  /*00e0*/  HFMA2.MMA R2, -RZ, RZ, 0, 0 ;  /* 0x00000000ff027435 */ /* 0x001fe200000001ff */
[----:B-1----:R-:W-:-:S05]  /*00f0*/  IADD3 R7, RZ, -R3, RZ ;  /* 0x80000003ff077210 */ /* 0x002fca0007ffe0ff */
[----:B------:R-:W-:-:S04]  /*0100*/  IMAD R7, R7, c[0x0][0x10], RZ ;  /* 0x0000040007077a24 */ /* 0x000fc800078e02ff */
[----:B------:R-:W-:Y:S01]  /*0110*/  IMAD.HI.U32 R3, R3, R7, R2 ;  /* 0x0000000703037227 */ /* 0x000fe200078e0002 */
[----:B------:R-:W-:-:S05]  /*0120*/  IADD3 R2, R6, 0xffffffe, RZ ;  /* 0x0ffffffe06027810 */ /* 0x000fca0007ffe0ff */
[----:B------:R-:W-:-:S05]  /*0130*/  IMAD.HI.U32 R7, R3, R4, RZ ;  /* 0x0000000403077227 */ /* 0x000fca00078e00ff */
[----:B------:R-:W-:-:S05]  /*0140*/  IADD3 R3, -R7, RZ, RZ ;  /* 0x000000ff07037210 */ /* 0x000fca0007ffe1ff */
[----:B------:R-:W-:Y:S02]  /*0150*/  IMAD R4, R3, c[0x0][0x10], R4 ;  /* 0x0000040003047a24 */ /* 0x000fe400078e0204 */
[----:B------:R0:W1:Y:S03]  /*0160*/  F2I.FTZ.U32.TRUNC.NTZ R3, R2 ;  /* 0x0000000200037305 */ /* 0x000066000021f000 */
[----:B------:R-:W-:Y:S02]  /*0170*/  ISETP.GE.U32.AND P0, PT, R4, c[0x0][0x10], PT ;  /* 0x0000040004007a0c */ /* 0x000fe40003f06070 */
[----:B0-----:R-:W-:-:S11]  /*0180*/  MOV R2, RZ ;  /* 0x000000ff00027202 */ /* 0x001fd60000000f00 */
[----:B------:R-:W-:Y:S01]  /*0190*/  @P0 IADD3 R4, R4, -c[0x0][0x10], RZ ;  /* 0x8000040004040a10 */ /* 0x000fe20007ffe0ff */
[----:B-1----:R-:W-:Y:S01]  /*01a0*/  IMAD.MOV R5, RZ, RZ, -R3 ;  /* 0x000000ffff057224 */ /* 0x002fe200078e0a03 */
[----:B------:R-:W-:Y:S02]  /*01b0*/  @P0 IADD3 R7, R7, 0x1, RZ ;  /* 0x0000000107070810 */ /* 0x000fe40007ffe0ff */
[----:B------:R-:W-:Y:S01]  /*01c0*/  ISETP.GE.U32.AND P1, PT, R4, c[0x0][0x10], PT ;  /* 0x0000040004007a0c */ /* 0x000fe20003f26070 */
[----:B------:R-:W-:-:S04]  /*01d0*/  IMAD R5, R5, c[0x0][0x4], RZ ;  /* 0x0000010005057a24 */ /* 0x000fc800078e02ff */
[----:B------:R-:W-:Y:S02]  /*01e0*/  IMAD.HI.U32 R3, R3, R5, R2 ;  /* 0x0000000503037227 */ /* 0x000fe400078e0002 */
[----:B------:R-:W0:Y:S04]  /*01f0*/  S2R R2, SR_CTAID.Y ;  /* 0x0000000000027919 */ /* 0x000e280000002600 */
[----:B------:R-:W1:Y:S02]  /*0200*/  S2R R5, SR_TID.Y ;  /* 0x0000000000057919 */ /* 0x000e640000002200 */
[----:B------:R-:W-:Y:S02]  /*0210*/  @P1 IADD3 R7, R7, 0x1, RZ ;  /* 0x0000000107071810 */ /* 0x000fe40007ffe0ff */
[----:B------:R-:W-:-:S02]  /*0220*/  @!P2 LOP3.LUT R7, RZ, c[0x0][0x10], RZ, 0x33, !PT ;  /* 0x00000400ff07aa12 */ /* 0x000fc400078e33ff */
[----:B------:R-:W-:Y:S02]  /*0230*/  ISETP.NE.U32.AND P2, PT, RZ, c[0x0][0x4], PT ;  /* 0x00000100ff007a0c */ /* 0x000fe40003f45070 */
[----:B------:R-:W-:-:S04]  /*0240*/  IADD3 R4, R7, c[0x0][0x4], RZ ;  /* 0x0000010007047a10 */ /* 0x000fc80007ffe0ff */
[----:B------:R-:W-:-:S05]  /*0250*/  IADD3 R4, R4, -0x1, RZ ;  /* 0xffffffff04047810 */ /* 0x000fca0007ffe0ff */
[----:B------:R-:W-:-:S04]  /*0260*/  IMAD.HI.U32 R10, R3, R4, RZ ;  /* 0x00000004030a7227 */ /* 0x000fc800078e00ff */
[----:B0-----:R-:W-:Y:S01]  /*0270*/  IMAD R8, R7, R2, RZ ;  /* 0x0000000207087224 */ /* 0x001fe200078e02ff */
[----:B------:R-:W-:-:S03]  /*0280*/  IADD3 R3, -R10, RZ, RZ ;  /* 0x000000ff0a037210 */ /* 0x000fc60007ffe1ff */
[----:B------:R-:W-:Y:S02]  /*0290*/  IMAD.IADD R9, R7, 0x1, R8 ;  /* 0x0000000107097824 */ /* 0x000fe400078e0208 */
[----:B------:R-:W-:Y:S02]  /*02a0*/  IMAD R6, R3, c[0x0][0x4], R4 ;  /* 0x0000010003067a24 */ /* 0x000fe400078e0204 */
[----:B------:R-:W0:Y:S01]  /*02b0*/  S2R R3, SR_CTAID.X ;  /* 0x0000000000037919 */ /* 0x000e220000002500 */
[----:B------:R-:W-:Y:S02]  /*02c0*/  IMNMX R9, R9, c[0x0][0x174], PT ;  /* 0x00005d0009097a17 */ /* 0x000fe40003800200 */
[----:B------:R-:W-:Y:S01]  /*02d0*/  ISETP.GE.U32.AND P0, PT, R6, c[0x0][0x4], PT ;  /* 0x0000010006007a0c */ /* 0x000fe20003f06070 */
[----:B------:R-:W0:-:S12]  /*02e0*/  S2R R4, SR_TID.X ;  /* 0x0000000000047919 */ /* 0x000e180000002100 */
[----:B------:R-:W-:Y:S02]  /*02f0*/  @P0 IADD3 R6, R6, -c[0x0][0x4], RZ ;  /* 0x8000010006060a10 */ /* 0x000fe40007ffe0ff */
[----:B------:R-:W-:Y:S02]  /*0300*/  @P0 IADD3 R10, R10, 0x1, RZ ;  /* 0x000000010a0a0810 */ /* 0x000fe40007ffe0ff */
[----:B------:R-:W-:Y:S01]  /*0310*/  ISETP.GE.U32.AND P1, PT, R6, c[0x0][0x4], PT ;  /* 0x0000010006007a0c */ /* 0x000fe20003f26070 */
[----:B0-----:R-:W-:-:S12]  /*0320*/  IMAD R6, R3, c[0x0][0x0], R4 ;  /* 0x0000000003067a24 */ /* 0x001fd800078e0204 */
[----:B------:R-:W-:Y:S02]  /*0330*/  @P1 IADD3 R10, R10, 0x1, RZ ;  /* 0x000000010a0a1810 */ /* 0x000fe40007ffe0ff */
[----:B------:R-:W-:Y:S02]  /*0340*/  ISETP.GE.AND P1, PT, R6, c[0x0][0x170], PT ;  /* 0x00005c0006007a0c */ /* 0x000fe40003f26270 */
[----:B------:R-:W-:-:S05]  /*0350*/  @!P2 LOP3.LUT R10, RZ, c[0x0][0x4], RZ, 0x33, !PT ;  /* 0x00000100ff0aaa12 */ /* 0x000fca00078e33ff */
[----:B-1----:R-:W-:-:S05]  /*0360*/  IMAD R7, R10, R5, R8 ;  /* 0x000000050a077224 */ /* 0x002fca00078e0208 */
[----:B------:R-:W-:-:S04]  /*0370*/  IADD3 R10, R10, R7, RZ ;  /* 0x000000070a0a7210 */ /* 0x000fc80007ffe0ff */
[----:B------:R-:W-:Y:S01]  /*0380*/  IMNMX R10, R9, R10, PT ;  /* 0x0000000a090a7217 */ /* 0x000fe20003800200 */
[----:B------:R-:W-:Y:S05]  /*0390*/  @P1 BRA `(.L_x_9) ;  /* 0x0000071000001947 */ /* 0x000fea0003800000 */
[----:B------:R-:W-:Y:S01]  /*03a0*/  IMAD.IADD R23, R10, 0x1, -R7 ;  /* 0x000000010a177824 */ /* 0x000fe200078e0a07 */
[----:B------:R-:W-:Y:S01]  /*03b0*/  BSSY B1, `(.L_x_10) ;  /* 0x0000021000017945 */ /* 0x000fe20003800000 */
[----:B------:R-:W-:Y:S01]  /*03c0*/  MOV R26, RZ ;  /* 0x000000ff001a7202 */ /* 0x000fe20000000f00 */
[----:B------:R-:W-:Y:S02]  /*03d0*/  IMAD.MOV.U32 R22, RZ, RZ, RZ ;  /* 0x000000ffff167224 */ /* 0x000fe400078e00ff */
[----:B------:R-:W-:-:S04]  /*03e0*/  SHF.R.S32.HI R8, RZ, 0x1f, R23 ;  /* 0x0000001fff087819 */ /* 0x000fc80000011417 */
[----:B------:R-:W-:-:S04]  /*03f0*/  LEA.HI R8, R8, R23, RZ, 0x2 ;  /* 0x0000001708087211 */ /* 0x000fc800078f10ff */
[----:B------:R-:W-:-:S04]  /*0400*/  LOP3.LUT R8, R8, 0xfffffffc, RZ, 0xc0, !PT ;  /* 0xfffffffc08087812 */ /* 0x000fc800078ec0ff */
[----:B------:R-:W-:-:S04]  /*0410*/  IADD3 R17, R23, -R8, RZ ;  /* 0x8000000817117210 */ /* 0x000fc80007ffe0ff */
[----:B------:R-:W-:-:S13]  /*0420*/  ISETP.GE.AND P0, PT, R17, 0x1, PT ;  /* 0x000000011100780c */ /* 0x000fda0003f06270 */
[----:B------:R-:W-:Y:S05]  /*0430*/  @!P0 BRA `(.L_x_11) ;  /* 0x0000018000008947 */ /* 0x000fea0003800000 */
[----:B------:R-:W-:Y:S01]  /*0440*/  HFMA2.MMA R22, -RZ, RZ, 0, 0 ;  /* 0x00000000ff167435 */ /* 0x000fe200000001ff */
[----:B------:R-:W-:-:S05]  /*0450*/  MOV R26, RZ ;  /* 0x000000ff001a7202 */ /* 0x000fca0000000f00 */
.L_x_12:
[----:B------:R-:W-:Y:S01]  /*0460*/  IMAD.IADD R9, R7, 0x1, R26 ;  /* 0x0000000107097824 */ /* 0x000fe200078e021a */
[----:B------:R-:W-:-:S03]  /*0470*/  MOV R19, 0x8 ;  /* 0x0000000800137802 */ /* 0x000fc60000000f00 */
[----:B------:R-:W-:-:S04]  /*0480*/  IMAD R14, R9, c[0x0][0x170], R6 ;  /* 0x00005c00090e7a24 */ /* 0x000fc800078e0206 */
[----:B------:R-:W-:-:S06]  /*0490*/  IMAD.WIDE R8, R14, R19, c[0x0][0x160] ;  /* 0x000058000e087625 */ /* 0x000fcc00078e0213 */
[----:B------:R-:W2:Y:S01]  /*04a0*/  LDG.E.64 R8, [R8.64] ;  /* 0x0000000608087981 */ /* 0x000ea2000c1e1b00 */
[----:B------:R-:W-:-:S05]  /*04b0*/  IMAD.WIDE R12, R14, R19, c[0x0][0x168] ;  /* 0x00005a000e0c7625 */ /* 0x000fca00078e0213 */
[----:B------:R-:W3:Y:S01]  /*04c0*/  LDG.E.64 R10, [R12.64] ;  /* 0x000000060c0a7981 */ /* 0x000ee2000c1e1b00 */
[----:B------:R-:W-:-:S04]  /*04d0*/  IADD3 R26, R26, 0x1, RZ ;  /* 0x000000011a1a7810 */ /* 0x000fc80007ffe0ff */
[----:B------:R-:W-:Y:S01]  /*04e0*/  ISETP.GE.AND P2, PT, R26, R17, PT ;  /* 0x000000111a00720c */ /* 0x000fe20003f46270 */
[----:B--2---:R-:W0:Y:S01]  /*04f0*/  F2F.F32.F64 R15, R8 ;  /* 0x00000008000f7310 */ /* 0x004e220000301000 */
[----:B------:R-:W0:-:S14]  /*0500*/  DSETP.GEU.AND P0, PT, |R8|, c[0x2][0x0], PT ;  /* 0x008000000800762a */ /* 0x000e1c0003f0e200 */
[----:B0-----:R-:W-:-:S05]  /*0510*/  @!P0 FMUL R15, R15, 1.175494350822287508e-38 ;  /* 0x008000000f0f8820 */ /* 0x001fca0000400000 */
[----:B------:R-:W-:Y:S01]  /*0520*/  FSETP.GT.FTZ.AND P0, PT, R15, RZ, PT ;  /* 0x000000ff0f00720b */ /* 0x000fe20003f14000 */
[----:B------:R-:W-:-:S03]  /*0530*/  IMAD.WIDE R14, R14, R19, c[0x0][0x178] ;  /* 0x00005e000e0e7625 */ /* 0x000fc600078e0213 */
[----:B---3--:R-:W-:Y:S02]  /*0540*/  FSEL R10, R10, RZ, P0 ;  /* 0x000000ff0a0a7208 */ /* 0x008fe40000000000 */
[----:B------:R-:W-:-:S04]  /*0550*/  FSEL R11, R11, RZ, P0 ;  /* 0x000000ff0b0b7208 */ /* 0x000fc80000000000 */
[----:B------:R-:W0:Y:S01]  /*0560*/  F2F.F32.F64 R19, R10 ;  /* 0x0000000a00137310 */ /* 0x000e220000301000 */
[----:B------:R1:W-:Y:S01]  /*0570*/  STG.E.64 [R14.64], R10 ;  /* 0x0000000a0e007986 */ /* 0x0003e2000c101b06 */
[----:B------:R-:W0:-:S14]  /*0580*/  DSETP.GEU.AND P0, PT, |R10|, c[0x2][0x0], PT ;  /* 0x008000000a00762a */ /* 0x000e1c0003f0e200 */
[----:B0-----:R-:W-:-:S04]  /*0590*/  @!P0 FMUL R19, R19, 1.175494350822287508e-38 ;  /* 0x0080000013138820 */ /* 0x001fc80000400000 */
[----:B------:R-:W-:Y:S01]  /*05a0*/  FADD.FTZ R22, R19, R22 ;  /* 0x0000001613167221 */ /* 0x000fe20000010000 */
[----:B-1----:R-:W-:Y:S05]  /*05b0*/  @!P2 BRA `(.L_x_12) ;  /* 0xfffffea00000a947 */ /* 0x002fea000383ffff */
.L_x_11:
[----:B------:R-:W-:Y:S05]  /*05c0*/  BSYNC B1 ;  /* 0x0000000000017941 */ /* 0x000fea0003800000 */
.L_x_10:
[----:B------:R-:W-:Y:S01]  /*05d0*/  IADD3 R8, R26, 0x3, RZ ;  /* 0x000000031a087810 */ /* 0x000fe20007ffe0ff */
[----:B------:R-:W-:Y:S03]  /*05e0*/  BSSY B1, `(.L_x_13) ;  /* 0x000004a000017945 */ /* 0x000fe60003800000 */
[----:B------:R-:W-:-:S13]  /*05f0*/  ISETP.GE.AND P0, PT, R8, R23, PT ;  /* 0x000000170800720c */ /* 0x000fda0003f06270 */
[----:B------:R-:W-:Y:S05]  /*0600*/  @P0 BRA `(.L_x_14) ;  /* 0x0000047000000947 */ /* 0x000fea0003800000 */
.L_x_15:
[----:B------:R-:W-:Y:S01]  /*0610*/  IADD3 R9, R7, R26, RZ ;  /* 0x0000001a07097210 */ /* 0x000fe20007ffe0ff */
[----:B------:R-:W-:-:S04]  /*0620*/  IMAD.MOV.U32 R27, RZ, RZ, 0x8 ;  /* 0x00000008ff1b7424 */ /* 0x000fc800078e00ff */
[----:B------:R-:W-:-:S04]  /*0630*/  IMAD R16, R9, c[0x0][0x170], R6 ;  /* 0x00005c0009107a24 */ /* 0x000fc800078e0206 */
[----:B------:R-:W-:-:S05]  /*0640*/  IMAD.WIDE R10, R16, R27, c[0x0][0x160] ;  /* 0x00005800100a7625 */ /* 0x000fca00078e021b */
[----:B------:R-:W2:Y:S01]  /*0650*/  LDG.E.64 R12, [R10.64] ;  /* 0x000000060a0c7981 */ /* 0x000ea2000c1e1b00 */
[----:B------:R-:W-:-:S05]  /*0660*/  IMAD.WIDE R18, R16, R27, c[0x0][0x168] ;  /* 0x00005a0010127625 */ /* 0x000fca00078e021b */
[----:B------:R0:W3:Y:S02]  /*0670*/  LDG.E.64 R8, [R18.64] ;  /* 0x0000000612087981 */ /* 0x0000e4000c1e1b00 */
[----:B0-----:R-:W-:Y:S01]  /*0680*/  IMAD.WIDE R18, R27, c[0x0][0x170], R18 ;  /* 0x00005c001b127a25 */ /* 0x001fe200078e0212 */
[----:B--2---:R-:W0:Y:S01]  /*0690*/  F2F.F32.F64 R14, R12 ;  /* 0x0000000c000e7310 */ /* 0x004e220000301000 */
[----:B------:R-:W0:-:S14]  /*06a0*/  DSETP.GEU.AND P0, PT, |R12|, c[0x2][0x0], PT ;  /* 0x008000000c00762a */ /* 0x000e1c0003f0e200 */
[----:B0-----:R-:W-:-:S05]  /*06b0*/  @!P0 FMUL R14, R14, 1.175494350822287508e-38 ;  /* 0x008000000e0e8820 */ /* 0x001fca0000400000 */
[----:B------:R-:W-:Y:S01]  /*06c0*/  FSETP.GT.FTZ.AND P0, PT, R14, RZ, PT ;  /* 0x000000ff0e00720b */ /* 0x000fe20003f14000 */
[----:B------:R-:W-:-:S03]  /*06d0*/  IMAD.WIDE R14, R16, R27, c[0x0][0x178] ;  /* 0x00005e00100e7625 */ /* 0x000fc600078e021b */
[----:B---3--:R-:W-:Y:S01]  /*06e0*/  FSEL R8, R8, RZ, P0 ;  /* 0x000000ff08087208 */ /* 0x008fe20000000000 */
[----:B------:R-:W-:Y:S01]  /*06f0*/  IMAD.WIDE R16, R27, c[0x0][0x170], R10 ;  /* 0x00005c001b107a25 */ /* 0x000fe200078e020a */
[----:B------:R-:W-:-:S05]  /*0700*/  FSEL R9, R9, RZ, P0 ;  /* 0x000000ff09097208 */ /* 0x000fca0000000000 */
[----:B------:R0:W-:Y:S04]  /*0710*/  STG.E.64 [R14.64], R8 ;  /* 0x000000080e007986 */ /* 0x0001e8000c101b06 */
[----:B------:R-:W2:Y:S04]  /*0720*/  LDG.E.64 R20, [R16.64] ;  /* 0x0000000610147981 */ /* 0x000ea8000c1e1b00 */
[----:B------:R1:W3:Y:S02]  /*0730*/  LDG.E.64 R10, [R18.64] ;  /* 0x00000006120a7981 */ /* 0x0002e4000c1e1b00 */
[----:B-1----:R-:W-:Y:S01]  /*0740*/  IMAD.WIDE R18, R27, c[0x0][0x170], R18 ;  /* 0x00005c001b127a25 */ /* 0x002fe200078e0212 */
[----:B--2---:R-:W1:Y:S01]  /*0750*/  F2F.F32.F64 R12, R20 ;  /* 0x00000014000c7310 */ /* 0x004e620000301000 */
[----:B------:R-:W1:-:S14]  /*0760*/  DSETP.GEU.AND P0, PT, |R20|, c[0x2][0x0], PT ;  /* 0x008000001400762a */ /* 0x000e5c0003f0e200 */
[----:B-1----:R-:W-:-:S05]  /*0770*/  @!P0 FMUL R12, R12, 1.175494350822287508e-38 ;  /* 0x008000000c0c8820 */ /* 0x002fca0000400000 */
[----:B------:R-:W-:Y:S01]  /*0780*/  FSETP.GT.FTZ.AND P0, PT, R12, RZ, PT ;  /* 0x000000ff0c00720b */ /* 0x000fe20003f14000 */
[----:B------:R-:W-:-:S03]  /*0790*/  IMAD.WIDE R12, R27, c[0x0][0x170], R14 ;  /* 0x00005c001b0c7a25 */ /* 0x000fc600078e020e */
[----:B---3--:R-:W-:Y:S01]  /*07a0*/  FSEL R10, R10, RZ, P0 ;  /* 0x000000ff0a0a7208 */ /* 0x008fe20000000000 */
[----:B0-----:R-:W-:Y:S01]  /*07b0*/  IMAD.WIDE R14, R27, c[0x0][0x170], R16 ;  /* 0x00005c001b0e7a25 */ /* 0x001fe200078e0210 */
[----:B------:R-:W-:-:S05]  /*07c0*/  FSEL R11, R11, RZ, P0 ;  /* 0x000000ff0b0b7208 */ /* 0x000fca0000000000 */
[----:B------:R0:W-:Y:S04]  /*07d0*/  STG.E.64 [R12.64], R10 ;  /* 0x0000000a0c007986 */ /* 0x0001e8000c101b06 */
[----:B------:R-:W2:Y:S04]  /*07e0*/  LDG.E.64 R16, [R14.64] ;  /* 0x000000060e107981 */ /* 0x000ea8000c1e1b00 */
[----:B------:R-:W3:Y:S01]  /*07f0*/  LDG.E.64 R20, [R18.64] ;  /* 0x0000000612147981 */ /* 0x000ee2000c1e1b00 */
        /* <DEDUP_REMOVED lines=9> */
[----:B------:R-:W2:Y:S01]  /*0890*/  LDG.E.64 R12, [R12.64] ;  /* 0x000000060c0c7981 */ /* 0x000ea2000c1e1b00 */
[----:B------:R-:W-:-:S06]  /*08a0*/  IMAD.WIDE R14, R27, c[0x0][0x170], R18 ;  /* 0x00005c001b0e7a25 */ /* 0x000fcc00078e0212 */
[----:B------:R-:W3:Y:S01]  /*08b0*/  LDG.E.64 R14, [R14.64] ;  /* 0x000000060e0e7981 */ /* 0x000ee2000c1e1b00 */
[----:B------:R-:W1:Y:S01]  /*08c0*/  F2F.F32.F64 R19, R8 ;  /* 0x0000000800137310 */ /* 0x000e620000301000 */
[----:B------:R-:W1:Y:S01]  /*08d0*/  DSETP.GEU.AND P3, PT, |R8|, c[0x2][0x0], PT ;  /* 0x008000000800762a */ /* 0x000e620003f6e200 */
[----:B0-----:R-:W-:-:S03]  /*08e0*/  IMAD.WIDE R24, R27, c[0x0][0x170], R24 ;  /* 0x00005c001b187a25 */ /* 0x001fc600078e0218 */
[----:B------:R0:W4:-:S03]  /*08f0*/  DSETP.GEU.AND P2, PT, |R10|, c[0x2][0x0], PT ;  /* 0x008000000a00762a */ /* 0x0001060003f4e200 */
[----:B------:R-:W-:Y:S08]  /*0900*/  F2F.F32.F64 R28, R20 ;  /* 0x00000014001c7310 */ /* 0x000ff00000301000 */
[----:B------:R0:W4:Y:S01]  /*0910*/  F2F.F32.F64 R18, R10 ;  /* 0x0000000a00127310 */ /* 0x0001220000301000 */
[----:B-1----:R-:W-:-:S04]  /*0920*/  @!P3 FMUL R19, R19, 1.175494350822287508e-38 ;  /* 0x008000001313b820 */ /* 0x002fc80000400000 */
[----:B------:R-:W-:Y:S01]  /*0930*/  FADD.FTZ R19, R19, R22 ;  /* 0x0000001613137221 */ /* 0x000fe20000010000 */
[C---:B0-----:R-:W-:Y:S02]  /*0940*/  IADD3 R10, R26.reuse, 0x7, RZ ;  /* 0x000000071a0a7810 */ /* 0x041fe40007ffe0ff */
[----:B------:R-:W-:Y:S01]  /*0950*/  IADD3 R26, R26, 0x4, RZ ;  /* 0x000000041a1a7810 */ /* 0x000fe20007ffe0ff */
[----:B----4-:R-:W-:-:S04]  /*0960*/  @!P2 FMUL R18, R18, 1.175494350822287508e-38 ;  /* 0x008000001212a820 */ /* 0x010fc80000400000 */
[----:B------:R-:W-:Y:S01]  /*0970*/  FADD.FTZ R19, R19, R18 ;  /* 0x0000001213137221 */ /* 0x000fe20000010000 */
[----:B--2---:R-:W0:Y:S01]  /*0980*/  F2F.F32.F64 R16, R12 ;  /* 0x0000000c00107310 */ /* 0x004e220000301000 */
[----:B------:R-:W0:-:S14]  /*0990*/  DSETP.GEU.AND P0, PT, |R12|, c[0x2][0x0], PT ;  /* 0x008000000c00762a */ /* 0x000e1c0003f0e200 */
[----:B0-----:R-:W-:-:S05]  /*09a0*/  @!P0 FMUL R16, R16, 1.175494350822287508e-38 ;  /* 0x0080000010108820 */ /* 0x001fca0000400000 */
[----:B------:R-:W-:-:S04]  /*09b0*/  FSETP.GT.FTZ.AND P0, PT, R16, RZ, PT ;  /* 0x000000ff1000720b */ /* 0x000fc80003f14000 */
[----:B---3--:R-:W-:Y:S02]  /*09c0*/  FSEL R16, R14, RZ, P0 ;  /* 0x000000ff0e107208 */ /* 0x008fe40000000000 */
[----:B------:R-:W-:Y:S01]  /*09d0*/  FSEL R17, R15, RZ, P0 ;  /* 0x000000ff0f117208 */ /* 0x000fe20000000000 */
[----:B------:R-:W0:-:S03]  /*09e0*/  DSETP.GEU.AND P0, PT, |R20|, c[0x2][0x0], PT ;  /* 0x008000001400762a */ /* 0x000e060003f0e200 */
[----:B------:R-:W1:Y:S01]  /*09f0*/  F2F.F32.F64 R8, R16 ;  /* 0x0000001000087310 */ /* 0x000e620000301000 */
[----:B------:R2:W-:Y:S01]  /*0a00*/  STG.E.64 [R24.64], R16 ;  /* 0x0000001018007986 */ /* 0x0005e2000c101b06 */
[----:B------:R-:W1:-:S09]  /*0a10*/  DSETP.GEU.AND P3, PT, |R16|, c[0x2][0x0], PT ;  /* 0x008000001000762a */ /* 0x000e520003f6e200 */
[----:B0-----:R-:W-:Y:S01]  /*0a20*/  @!P0 FMUL R28, R28, 1.175494350822287508e-38 ;  /* 0x008000001c1c8820 */ /* 0x001fe20000400000 */
[----:B------:R-:W-:-:S03]  /*0a30*/  ISETP.GE.AND P0, PT, R10, R23, PT ;  /* 0x000000170a00720c */ /* 0x000fc60003f06270 */
[----:B------:R-:W-:Y:S02]  /*0a40*/  FADD.FTZ R19, R19, R28 ;  /* 0x0000001c13137221 */ /* 0x000fe40000010000 */
[----:B-1----:R-:W-:-:S04]  /*0a50*/  @!P3 FMUL R8, R8, 1.175494350822287508e-38 ;  /* 0x008000000808b820 */ /* 0x002fc80000400000 */
[----:B------:R-:W-:-:S04]  /*0a60*/  FADD.FTZ R22, R19, R8 ;  /* 0x0000000813167221 */ /* 0x000fc80000010000 */
[----:B--2---:R-:W-:Y:S05]  /*0a70*/  @!P0 BRA `(.L_x_15) ;  /* 0xfffffb9000008947 */ /* 0x004fea000383ffff */
.L_x_14:
[----:B------:R-:W-:Y:S05]  /*0a80*/  BSYNC B1 ;  /* 0x0000000000017941 */ /* 0x000fea0003800000 */
.L_x_13:
[----:B------:R-:W-:-:S05]  /*0a90*/  IMAD R7, R5, c[0x0][0x0], R4 ;  /* 0x0000000005077a24 */ /* 0x000fca00078e0204 */
[----:B------:R0:W-:Y:S02]  /*0aa0*/  STS [R7.X4+0x4], R22 ;  /* 0x0000041607007388 */ /* 0x0001e40000004800 */
.L_x_9:
[----:B------:R-:W-:Y:S05]  /*0ab0*/  BSYNC B0 ;  /* 0x0000000000007941 */ /* 0x000fea0003800000 */
.L_x_8:
[----:B------:R-:W-:Y:S01]  /*0ac0*/  BAR.SYNC.DEFER_BLOCKING 0x0 ;  /* 0x0000000000007b1d */ /* 0x000fe20000010000 */
[----:B------:R-:W-:-:S05]  /*0ad0*/  ISETP.NE.OR P0, PT, R5, RZ, P1 ;  /* 0x000000ff0500720c */ /* 0x000fca0000f05670 */
[----:B------:R-:W-:Y:S08]  /*0ae0*/  BSSY B0, `(.L_x_16) ;  /* 0x000008c000007945 */ /* 0x000ff00003800000 */
[----:B------:R-:W-:Y:S05]  /*0af0*/  @P0 BRA `(.L_x_17) ;  /* 0x000008a000000947 */ /* 0x000fea0003800000 */
[----:B------:R-:W-:-:S04]  /*0b00*/  MOV R9, c[0x0][0x4] ;  /* 0x0000010000097a02 */ /* 0x000fc80000000f00 */
[----:B------:R-:W-:-:S13]  /*0b10*/  ISETP.GE.U32.AND P0, PT, R9, 0x2, PT ;  /* 0x000000020900780c */ /* 0x000fda0003f06070 */
[----:B------:R-:W-:Y:S05]  /*0b20*/  @!P0 BRA `(.L_x_18) ;  /* 0x0000081000008947 */ /* 0x000fea0003800000 */
[C---:B0-----:R-:W-:Y:S02]  /*0b30*/  IADD3 R7, R9.reuse, -0x2, RZ ;  /* 0xfffffffe09077810 */ /* 0x041fe40007ffe0ff */
[----:B------:R-:W-:Y:S02]  /*0b40*/  IADD3 R9, R9, -0x1, RZ ;  /* 0xffffffff09097810 */ /* 0x000fe40007ffe0ff */
[----:B------:R-:W-:Y:S01]  /*0b50*/  ISETP.GE.U32.AND P0, PT, R7, 0x3, PT ;  /* 0x000000030700780c */ /* 0x000fe20003f06070 */
[----:B------:R-:W-:Y:S01]  /*0b60*/  HFMA2.MMA R7, -RZ, RZ, 0, 5.9604644775390625e-08 ;  /* 0x00000001ff077435 */ /* 0x000fe200000001ff */
[----:B------:R-:W-:-:S11]  /*0b70*/  LOP3.LUT R8, R9, 0x3, RZ, 0xc0, !PT ;  /* 0x0000000309087812 */ /* 0x000fd600078ec0ff */
[----:B------:R-:W-:Y:S05]  /*0b80*/  @!P0 BRA `(.L_x_19) ;  /* 0x0000070000008947 */ /* 0x000fea0003800000 */
[----:B------:R-:W-:Y:S01]  /*0b90*/  IMAD.IADD R9, R9, 0x1, -R8 ;  /* 0x0000000109097824 */ /* 0x000fe200078e0a08 */
[----:B------:R-:W-:Y:S02]  /*0ba0*/  IADD3 R10, R4, c[0x0][0x0], RZ ;  /* 0x00000000040a7a10 */ /* 0x000fe40007ffe0ff */
[----:B------:R-:W-:Y:S02]  /*0bb0*/  MOV R7, 0x1 ;  /* 0x0000000100077802 */ /* 0x000fe40000000f00 */
[----:B------:R-:W-:Y:S02]  /*0bc0*/  ISETP.GT.AND P0, PT, R9, RZ, PT ;  /* 0x000000ff0900720c */ /* 0x000fe40003f04270 */
[----:B------:R-:W-:-:S11]  /*0bd0*/  LEA R21, R10, 0x4, 0x2 ;  /* 0x000000040a157811 */ /* 0x000fd600078e10ff */
[----:B------:R-:W-:Y:S05]  /*0be0*/  @!P0 BRA `(.L_x_20) ;  /* 0x0000059000008947 */ /* 0x000fea0003800000 */
[----:B------:R-:W-:Y:S02]  /*0bf0*/  ISETP.GT.AND P2, PT, R9, 0xc, PT ;  /* 0x0000000c0900780c */ /* 0x000fe40003f44270 */
[----:B------:R-:W-:-:S11]  /*0c00*/  PLOP3.LUT P0, PT, PT, PT, PT, 0x80, 0x0 ;  /* 0x000000000000781c */ /* 0x000fd60003f0f070 */
[----:B------:R-:W-:Y:S05]  /*0c10*/  @!P2 BRA `(.L_x_21) ;  /* 0x000003600000a947 */ /* 0x000fea0003800000 */
[----:B------:R-:W-:Y:S02]  /*0c20*/  PLOP3.LUT P0, PT, PT, PT, PT, 0x8, 0x0 ;  /* 0x000000000000781c */ /* 0x000fe40003f0e170 */
.L_x_22:
[----:B------:R-:W-:Y:S02]  /*0c30*/  MOV R10, c[0x0][0x0] ;  /* 0x00000000000a7a02 */ /* 0x000fe40000000f00 */
[----:B------:R-:W-:Y:S02]  /*0c40*/  IADD3 R9, R9, -0x10, RZ ;  /* 0xfffffff009097810 */ /* 0x000fe40007ffe0ff */
[----:B------:R-:W-:Y:S01]  /*0c50*/  IADD3 R7, R7, 0x10, RZ ;  /* 0x0000001007077810 */ /* 0x000fe20007ffe0ff */
[C---:B------:R-:W-:Y:S01]  /*0c60*/  IMAD R13, R10.reuse, 0x4, R21 ;  /* 0x000000040a0d7824 */ /* 0x040fe200078e0215 */
[----:B------:R-:W-:Y:S01]  /*0c70*/  ISETP.GT.AND P2, PT, R9, 0xc, PT ;  /* 0x0000000c0900780c */ /* 0x000fe20003f44270 */
[----:B------:R-:W0:Y:S03]  /*0c80*/  LDS R21, [R21] ;  /* 0x0000000015157984 */ /* 0x000e260000000800 */
[C---:B------:R-:W-:Y:S01]  /*0c90*/  LEA R23, R10.reuse, R13, 0x2 ;  /* 0x0000000d0a177211 */ /* 0x040fe200078e10ff */
[----:B------:R1:W2:Y:S03]  /*0ca0*/  LDS R18, [R13] ;  /* 0x000000000d127984 */ /* 0x0002a60000000800 */
[C---:B------:R-:W-:Y:S01]  /*0cb0*/  LEA R19, R10.reuse, R23, 0x2 ;  /* 0x000000170a137211 */ /* 0x040fe200078e10ff */
[----:B------:R3:W4:Y:S04]  /*0cc0*/  LDS R20, [R23] ;  /* 0x0000000017147984 */ /* 0x0007280000000800 */
[----:B------:R-:W-:-:S02]  /*0cd0*/  IMAD R17, R10, 0x4, R19 ;  /* 0x000000040a117824 */ /* 0x000fc400078e0213 */
[----:B------:R-:W5:Y:S03]  /*0ce0*/  LDS R19, [R19] ;  /* 0x0000000013137984 */ /* 0x000f660000000800 */
[C---:B------:R-:W-:Y:S02]  /*0cf0*/  LEA R25, R10.reuse, R17, 0x2 ;  /* 0x000000110a197211 */ /* 0x040fe400078e10ff */
[----:B------:R-:W5:Y:S02]  /*0d00*/  LDS R17, [R17] ;  /* 0x0000000011117984 */ /* 0x000f640000000800 */
[C---:B------:R-:W-:Y:S02]  /*0d10*/  LEA R11, R10.reuse, R25, 0x2 ;  /* 0x000000190a0b7211 */ /* 0x040fe400078e10ff */
[----:B------:R0:W5:Y:S02]  /*0d20*/  LDS R15, [R25] ;  /* 0x00000000190f7984 */ /* 0x0001640000000800 */
[----:B------:R-:W-:-:S02]  /*0d30*/  LEA R27, R10, R11, 0x2 ;  /* 0x0000000b0a1b7211 */ /* 0x000fc400078e10ff */
[----:B------:R-:W5:Y:S03]  /*0d40*/  LDS R11, [R11] ;  /* 0x000000000b0b7984 */ /* 0x000f660000000800 */
[C---:B-1----:R-:W-:Y:S01]  /*0d50*/  IMAD R13, R10.reuse, 0x4, R27 ;  /* 0x000000040a0d7824 */ /* 0x042fe200078e021b */
[----:B------:R1:W5:Y:S04]  /*0d60*/  LDS R14, [R27] ;  /* 0x000000001b0e7984 */ /* 0x0003680000000800 */
[C---:B---3--:R-:W-:Y:S02]  /*0d70*/  LEA R23, R10.reuse, R13, 0x2 ;  /* 0x0000000d0a177211 */ /* 0x048fe400078e10ff */
[----:B------:R-:W3:Y:S02]  /*0d80*/  LDS R13, [R13] ;  /* 0x000000000d0d7984 */ /* 0x000ee40000000800 */
[C---:B------:R-:W-:Y:S01]  /*0d90*/  LEA R29, R10.reuse, R23, 0x2 ;  /* 0x000000170a1d7211 */ /* 0x040fe200078e10ff */
[----:B0-----:R-:W-:Y:S01]  /*0da0*/  FADD.FTZ R21, R21, R22 ;  /* 0x0000001615157221 */ /* 0x001fe20000010000 */
[----:B------:R-:W0:Y:S02]  /*0db0*/  LDS R12, [R23] ;  /* 0x00000000170c7984 */ /* 0x000e240000000800 */
[C---:B------:R-:W-:Y:S01]  /*0dc0*/  LEA R25, R10.reuse, R29, 0x2 ;  /* 0x0000001d0a197211 */ /* 0x040fe200078e10ff */
[----:B--2---:R-:W-:Y:S01]  /*0dd0*/  FADD.FTZ R21, R21, R18 ;  /* 0x0000001215157221 */ /* 0x004fe20000010000 */
[----:B------:R-:W2:Y:S03]  /*0de0*/  LDS R16, [R29] ;  /* 0x000000001d107984 */ /* 0x000ea60000000800 */
[----:B------:R-:W-:Y:S01]  /*0df0*/  IMAD R26, R10, 0x4, R25 ;  /* 0x000000040a1a7824 */ /* 0x000fe200078e0219 */
[----:B------:R-:W2:Y:S01]  /*0e00*/  LDS R18, [R25] ;  /* 0x0000000019127984 */ /* 0x000ea20000000800 */
[----:B----4-:R-:W-:-:S03]  /*0e10*/  FADD.FTZ R22, R21, R20 ;  /* 0x0000001415167221 */ /* 0x010fc60000010000 */
[----:B-1----:R-:W-:Y:S01]  /*0e20*/  LEA R27, R10, R26, 0x2 ;  /* 0x0000001a0a1b7211 */ /* 0x002fe200078e10ff */
[----:B------:R-:W1:Y:S01]  /*0e30*/  LDS R20, [R26] ;  /* 0x000000001a147984 */ /* 0x000e620000000800 */
[----:B-----5:R-:W-:Y:S02]  /*0e40*/  FADD.FTZ R22, R22, R19 ;  /* 0x0000001316167221 */ /* 0x020fe40000010000 */
[----:B------:R-:W-:Y:S01]  /*0e50*/  LEA R21, R10, R27, 0x2 ;  /* 0x0000001b0a157211 */ /* 0x000fe200078e10ff */
[----:B------:R-:W4:Y:S01]  /*0e60*/  LDS R19, [R27] ;  /* 0x000000001b137984 */ /* 0x000f220000000800 */
[----:B------:R-:W-:Y:S02]  /*0e70*/  FADD.FTZ R22, R22, R17 ;  /* 0x0000001116167221 */ /* 0x000fe40000010000 */
[----:B------:R-:W-:Y:S02]  /*0e80*/  LEA R17, R10, R21, 0x2 ;  /* 0x000000150a117211 */ /* 0x000fe400078e10ff */
[----:B------:R-:W5:Y:S01]  /*0e90*/  LDS R21, [R21] ;  /* 0x0000000015157984 */ /* 0x000f620000000800 */
[----:B------:R-:W-:-:S03]  /*0ea0*/  FADD.FTZ R24, R22, R15 ;  /* 0x0000000f16187221 */ /* 0x000fc60000010000 */
[----:B------:R-:W5:Y:S01]  /*0eb0*/  LDS R22, [R17] ;  /* 0x0000000011167984 */ /* 0x000f620000000800 */
[----:B------:R-:W-:-:S04]  /*0ec0*/  FADD.FTZ R11, R24, R11 ;  /* 0x0000000b180b7221 */ /* 0x000fc80000010000 */
[----:B------:R-:W-:-:S04]  /*0ed0*/  FADD.FTZ R14, R11, R14 ;  /* 0x0000000e0b0e7221 */ /* 0x000fc80000010000 */
[----:B---3--:R-:W-:-:S04]  /*0ee0*/  FADD.FTZ R13, R14, R13 ;  /* 0x0000000d0e0d7221 */ /* 0x008fc80000010000 */
[----:B0-----:R-:W-:-:S04]  /*0ef0*/  FADD.FTZ R13, R13, R12 ;  /* 0x0000000c0d0d7221 */ /* 0x001fc80000010000 */
[----:B--2---:R-:W-:-:S04]  /*0f00*/  FADD.FTZ R13, R13, R16 ;  /* 0x000000100d0d7221 */ /* 0x004fc80000010000 */
[----:B------:R-:W-:-:S04]  /*0f10*/  FADD.FTZ R13, R13, R18 ;  /* 0x000000120d0d7221 */ /* 0x000fc80000010000 */
[----:B-1----:R-:W-:-:S04]  /*0f20*/  FADD.FTZ R20, R13, R20 ;  /* 0x000000140d147221 */ /* 0x002fc80000010000 */
[----:B----4-:R-:W-:-:S04]  /*0f30*/  FADD.FTZ R20, R20, R19 ;  /* 0x0000001314147221 */ /* 0x010fc80000010000 */
[----:B-----5:R-:W-:Y:S02]  /*0f40*/  FADD.FTZ R11, R20, R21 ;  /* 0x00000015140b7221 */ /* 0x020fe40000010000 */
[----:B------:R-:W-:Y:S02]  /*0f50*/  IMAD R21, R10, 0x4, R17 ;  /* 0x000000040a157824 */ /* 0x000fe400078e0211 */
[----:B------:R-:W-:Y:S01]  /*0f60*/  FADD.FTZ R22, R11, R22 ;  /* 0x000000160b167221 */ /* 0x000fe20000010000 */
[----:B------:R-:W-:Y:S05]  /*0f70*/  @P2 BRA `(.L_x_22) ;  /* 0xfffffcb000002947 */ /* 0x000fea000383ffff */
.L_x_21:
[----:B------:R-:W-:-:S13]  /*0f80*/  ISETP.GT.AND P2, PT, R9, 0x4, PT ;  /* 0x000000040900780c */ /* 0x000fda0003f44270 */
[----:B------:R-:W-:Y:S05]  /*0f90*/  @!P2 BRA `(.L_x_23) ;  /* 0x000001c00000a947 */ /* 0x000fea0003800000 */
[----:B------:R-:W-:Y:S02]  /*0fa0*/  MOV R10, c[0x0][0x0] ;  /* 0x00000000000a7a02 */ /* 0x000fe40000000f00 */
[----:B------:R-:W-:Y:S02]  /*0fb0*/  PLOP3.LUT P0, PT, PT, PT, PT, 0x8, 0x0 ;  /* 0x000000000000781c */ /* 0x000fe40003f0e170 */
[C---:B------:R-:W-:Y:S02]  /*0fc0*/  LEA R11, R10.reuse, R21, 0x2 ;  /* 0x000000150a0b7211 */ /* 0x040fe400078e10ff */
[----:B------:R-:W0:Y:S01]  /*0fd0*/  LDS R21, [R21] ;  /* 0x0000000015157984 */ /* 0x000e220000000800 */
[----:B------:R-:W-:Y:S02]  /*0fe0*/  IADD3 R7, R7, 0x8, RZ ;  /* 0x0000000807077810 */ /* 0x000fe40007ffe0ff */
[----:B------:R-:W-:Y:S01]  /*0ff0*/  LEA R13, R10, R11, 0x2 ;  /* 0x0000000b0a0d7211 */ /* 0x000fe200078e10ff */
[----:B------:R-:W1:Y:S01]  /*1000*/  LDS R12, [R11] ;  /* 0x000000000b0c7984 */ /* 0x000e620000000800 */
[----:B------:R-:W-:-:S03]  /*1010*/  IADD3 R9, R9, -0x8, RZ ;  /* 0xfffffff809097810 */ /* 0x000fc60007ffe0ff */
[C---:B------:R-:W-:Y:S02]  /*1020*/  IMAD R15, R10.reuse, 0x4, R13 ;  /* 0x000000040a0f7824 */ /* 0x040fe400078e020d */
[----:B------:R-:W2:Y:S03]  /*1030*/  LDS R13, [R13] ;  /* 0x000000000d0d7984 */ /* 0x000ea60000000800 */
[C---:B------:R-:W-:Y:S02]  /*1040*/  LEA R17, R10.reuse, R15, 0x2 ;  /* 0x0000000f0a117211 */ /* 0x040fe400078e10ff */
[----:B------:R-:W3:Y:S02]  /*1050*/  LDS R15, [R15] ;  /* 0x000000000f0f7984 */ /* 0x000ee40000000800 */
[C---:B------:R-:W-:Y:S02]  /*1060*/  LEA R19, R10.reuse, R17, 0x2 ;  /* 0x000000110a137211 */ /* 0x040fe400078e10ff */
[----:B------:R-:W4:Y:S02]  /*1070*/  LDS R17, [R17] ;  /* 0x0000000011117984 */ /* 0x000f240000000800 */
[----:B------:R-:W-:-:S02]  /*1080*/  LEA R23, R10, R19, 0x2 ;  /* 0x000000130a177211 */ /* 0x000fc400078e10ff */
[----:B------:R-:W5:Y:S03]  /*1090*/  LDS R19, [R19] ;  /* 0x0000000013137984 */ /* 0x000f660000000800 */
[----:B------:R-:W-:Y:S02]  /*10a0*/  IMAD R25, R10, 0x4, R23 ;  /* 0x000000040a197824 */ /* 0x000fe400078e0217 */
[----:B------:R-:W5:Y:S04]  /*10b0*/  LDS R23, [R23] ;  /* 0x0000000017177984 */ /* 0x000f680000000800 */
[----:B------:R-:W5:Y:S01]  /*10c0*/  LDS R11, [R25] ;  /* 0x00000000190b7984 */ /* 0x000f620000000800 */
[----:B0-----:R-:W-:-:S04]  /*10d0*/  FADD.FTZ R21, R22, R21 ;  /* 0x0000001516157221 */ /* 0x001fc80000010000 */
[----:B-1----:R-:W-:Y:S01]  /*10e0*/  FADD.FTZ R12, R21, R12 ;  /* 0x0000000c150c7221 */ /* 0x002fe20000010000 */
[----:B------:R-:W-:-:S03]  /*10f0*/  LEA R21, R10, R25, 0x2 ;  /* 0x000000190a157211 */ /* 0x000fc600078e10ff */
[----:B--2---:R-:W-:-:S04]  /*1100*/  FADD.FTZ R12, R12, R13 ;  /* 0x0000000d0c0c7221 */ /* 0x004fc80000010000 */
[----:B---3--:R-:W-:-:S04]  /*1110*/  FADD.FTZ R12, R12, R15 ;  /* 0x0000000f0c0c7221 */ /* 0x008fc80000010000 */
[----:B----4-:R-:W-:-:S04]  /*1120*/  FADD.FTZ R12, R12, R17 ;  /* 0x000000110c0c7221 */ /* 0x010fc80000010000 */
[----:B-----5:R-:W-:-:S04]  /*1130*/  FADD.FTZ R12, R12, R19 ;  /* 0x000000130c0c7221 */ /* 0x020fc80000010000 */
[----:B------:R-:W-:-:S04]  /*1140*/  FADD.FTZ R12, R12, R23 ;  /* 0x000000170c0c7221 */ /* 0x000fc80000010000 */
[----:B------:R-:W-:Y:S02]  /*1150*/  FADD.FTZ R22, R12, R11 ;  /* 0x0000000b0c167221 */ /* 0x000fe40000010000 */
.L_x_23:
[----:B------:R-:W-:-:S13]  /*1160*/  ISETP.NE.OR P0, PT, R9, RZ, P0 ;  /* 0x000000ff0900720c */ /* 0x000fda0000705670 */
[----:B------:R-:W-:Y:S05]  /*1170*/  @!P0 BRA `(.L_x_19) ;  /* 0x0000011000008947 */ /* 0x000fea0003800000 */
.L_x_20:
[----:B------:R-:W-:-:S04]  /*1180*/  MOV R12, c[0x0][0x0] ;  /* 0x00000000000c7a02 */ /* 0x000fc80000000f00 */
.L_x_24:
[C---:B------:R-:W-:Y:S02]  /*1190*/  LEA R15, R12.reuse, R21, 0x2 ;  /* 0x000000150c0f7211 */ /* 0x040fe400078e10ff */
[----:B------:R-:W0:Y:S01]  /*11a0*/  LDS R21, [R21] ;  /* 0x0000000015157984 */ /* 0x000e220000000800 */
[----:B------:R-:W-:Y:S02]  /*11b0*/  IADD3 R9, R9, -0x4, RZ ;  /* 0xfffffffc09097810 */ /* 0x000fe40007ffe0ff */
[C---:B------:R-:W-:Y:S01]  /*11c0*/  IMAD R17, R12.reuse, 0x4, R15 ;  /* 0x000000040c117824 */ /* 0x040fe200078e020f */
[----:B------:R-:W1:Y:S01]  /*11d0*/  LDS R11, [R15] ;  /* 0x000000000f0b7984 */ /* 0x000e620000000800 */
[----:B------:R-:W-:Y:S02]  /*11e0*/  ISETP.NE.AND P0, PT, R9, RZ, PT ;  /* 0x000000ff0900720c */ /* 0x000fe40003f05270 */
[----:B------:R-:W-:Y:S01]  /*11f0*/  IADD3 R7, R7, 0x4, RZ ;  /* 0x0000000407077810 */ /* 0x000fe20007ffe0ff */
[----:B------:R-:W2:Y:S01]  /*1200*/  LDS R10, [R17] ;  /* 0x00000000110a7984 */ /* 0x000ea20000000800 */
[----:B------:R-:W-:-:S05]  /*1210*/  LEA R19, R12, R17, 0x2 ;  /* 0x000000110c137211 */ /* 0x000fca00078e10ff */
[----:B------:R-:W3:Y:S01]  /*1220*/  LDS R13, [R19] ;  /* 0x00000000130d7984 */ /* 0x000ee20000000800 */
[----:B0-----:R-:W-:Y:S01]  /*1230*/  FADD.FTZ R22, R21, R22 ;  /* 0x0000001615167221 */ /* 0x001fe20000010000 */
[----:B------:R-:W-:-:S03]  /*1240*/  LEA R21, R12, R19, 0x2 ;  /* 0x000000130c157211 */ /* 0x000fc600078e10ff */
[----:B-1----:R-:W-:-:S04]  /*1250*/  FADD.FTZ R11, R22, R11 ;  /* 0x0000000b160b7221 */ /* 0x002fc80000010000 */
[----:B--2---:R-:W-:-:S04]  /*1260*/  FADD.FTZ R10, R11, R10 ;  /* 0x0000000a0b0a7221 */ /* 0x004fc80000010000 */
[----:B---3--:R-:W-:Y:S01]  /*1270*/  FADD.FTZ R22, R10, R13 ;  /* 0x0000000d0a167221 */ /* 0x008fe20000010000 */
[----:B------:R-:W-:Y:S05]  /*1280*/  @P0 BRA `(.L_x_24) ;  /* 0xffffff0000000947 */ /* 0x000fea000383ffff */
.L_x_19:
[----:B------:R-:W-:-:S13]  /*1290*/  ISETP.NE.AND P0, PT, R8, RZ, PT ;  /* 0x000000ff0800720c */ /* 0x000fda0003f05270 */
[----:B------:R-:W-:Y:S05]  /*12a0*/  @!P0 BRA `(.L_x_18) ;  /* 0x0000009000008947 */ /* 0x000fea0003800000 */
[----:B------:R-:W-:Y:S01]  /*12b0*/  IMAD R7, R7, c[0x0][0x0], R4 ;  /* 0x0000000007077a24 */ /* 0x000fe200078e0204 */
[----:B------:R-:W-:-:S04]  /*12c0*/  MOV R10, c[0x0][0x0] ;  /* 0x00000000000a7a02 */ /* 0x000fc80000000f00 */
[----:B------:R-:W-:-:S05]  /*12d0*/  LEA R7, R7, 0x4, 0x2 ;  /* 0x0000000407077811 */ /* 0x000fca00078e10ff */
.L_x_25:
[----:B------:R0:W1:Y:S01]  /*12e0*/  LDS R9, [R7] ;  /* 0x0000000007097984 */ /* 0x0000620000000800 */
[----:B------:R-:W-:-:S04]  /*12f0*/  IADD3 R8, R8, -0x1, RZ ;  /* 0xffffffff08087810 */ /* 0x000fc80007ffe0ff */
[----:B------:R-:W-:Y:S01]  /*1300*/  ISETP.NE.AND P0, PT, R8, RZ, PT ;  /* 0x000000ff0800720c */ /* 0x000fe20003f05270 */
[----:B0-----:R-:W-:Y:S02]  /*1310*/  IMAD R7, R10, 0x4, R7 ;  /* 0x000000040a077824 */ /* 0x001fe400078e0207 */
[----:B-1----:R-:W-:-:S10]  /*1320*/  FADD.FTZ R22, R9, R22 ;  /* 0x0000001609167221 */ /* 0x002fd40000010000 */
[----:B------:R-:W-:Y:S05]  /*1330*/  @P0 BRA `(.L_x_25) ;  /* 0xffffffa000000947 */ /* 0x000fea000383ffff */
.L_x_18:
[----:B0-----:R-:W-:-:S05]  /*1340*/  IMAD R7, R2, c[0x0][0x170], RZ ;  /* 0x00005c0002077a24 */ /* 0x001fca00078e02ff */
[----:B------:R-:W-:-:S04]  /*1350*/  IADD3 R2, P0, R7, R6, RZ ;  /* 0x0000000607027210 */ /* 0x000fc80007f1e0ff */
[----:B------:R-:W-:Y:S02]  /*1360*/  LEA.HI.X.SX32 R7, R6, RZ, 0x1, P0 ;  /* 0x000000ff06077211 */ /* 0x000fe400000f0eff */
[----:B------:R-:W-:-:S04]  /*1370*/  LEA R8, P0, R2, c[0x0][0x180], 0x2 ;  /* 0x0000600002087a11 */ /* 0x000fc800078010ff */
[----:B------:R-:W-:-:S05]  /*1380*/  LEA.HI.X R9, R2, c[0x0][0x184], R7, 0x2, P0 ;  /* 0x0000610002097a11 */ /* 0x000fca00000f1407 */
[----:B------:R0:W-:Y:S04]  /*1390*/  STG.E.STRONG.SYS [R8.64], R22 ;  /* 0x0000001608007986 */ /* 0x0001e8000c115906 */
.L_x_17:
[----:B------:R-:W-:Y:S05]  /*13a0*/  BSYNC B0 ;  /* 0x0000000000007941 */ /* 0x000fea0003800000 */
.L_x_16:
[----:B------:R-:W-:-:S04]  /*13b0*/  LOP3.LUT P0, RZ, R4, R5, RZ, 0xfc, !PT ;  /* 0x0000000504ff7212 */ /* 0x000fc8000780fcff */
[----:B------:R-:W-:Y:S01]  /*13c0*/  ISETP.GE.OR P0, PT, R6, c[0x0][0x170], P0 ;  /* 0x00005c0006007a0c */ /* 0x000fe20000706670 */
[----:B------:R-:W-:Y:S06]  /*13d0*/  MEMBAR.SC.GPU ;  /* 0x0000000000007992 */ /* 0x000fec0000002000 */
[----:B------:R-:W-:-:S00]  /*13e0*/  ERRBAR ;  /* 0x00000000000079ab */ /* 0x000fc00000000000 */
[----:B------:R-:W-:-:S05]  /*13f0*/  CCTL.IVALL ;  /* 0x00000000ff00798f */ /* 0x000fca0002000000 */
[----:B------:R-:W-:Y:S01]  /*1400*/  BSSY B0, `(.L_x_26) ;  /* 0x0000016000007945 */ /* 0x000fe20003800000 */
[----:B------:R-:W-:Y:S06]  /*1410*/  BAR.SYNC.DEFER_BLOCKING 0x0 ;  /* 0x0000000000007b1d */ /* 0x000fec0000010000 */
[----:B------:R-:W-:Y:S05]  /*1420*/  @P0 BRA `(.L_x_27) ;  /* 0x0000013000000947 */ /* 0x000fea0003800000 */
[----:B0-----:R-:W0:Y:S01]  /*1430*/  S2R R9, SR_LANEID ;  /* 0x0000000000097919 */ /* 0x001e220000000000 */
[----:B------:R-:W-:Y:S01]  /*1440*/  VOTEU.ANY UR4, UPT, PT ;  /* 0x0000000000047886 */ /* 0x000fe200038e0100 */
[----:B------:R-:W-:Y:S01]  /*1450*/  HFMA2.MMA R2, -RZ, RZ, 0, 2.384185791015625e-07 ;  /* 0x00000004ff027435 */ /* 0x000fe200000001ff */
[----:B------:R-:W0:Y:S08]  /*1460*/  FLO.U32 R8, UR4 ;  /* 0x0000000400087d00 */ /* 0x000e3000080e0000 */
[----:B------:R-:W1:Y:S01]  /*1470*/  POPC R7, UR4 ;  /* 0x0000000400077d09 */ /* 0x000e620008000000 */
[----:B------:R-:W-:Y:S01]  /*1480*/  IMAD.WIDE.U32 R2, R3, R2, c[0x0][0x188] ;  /* 0x0000620003027625 */ /* 0x000fe200078e0002 */
[----:B0-----:R-:W-:-:S13]  /*1490*/  ISETP.EQ.U32.AND P0, PT, R8, R9, PT ;  /* 0x000000090800720c */ /* 0x001fda0003f02070 */
[----:B-1----:R-:W2:Y:S01]  /*14a0*/  @P0 ATOMG.E.ADD.STRONG.GPU PT, R3, [R2.64], R7 ;  /* 0x00000007020309a8 */ /* 0x002ea200081ee1c6 */
[----:B------:R-:W-:-:S03]  /*14b0*/  ULDC UR5, c[0x0][0x10] ;  /* 0x0000040000057ab9 */ /* 0x000fc60000000800 */
[----:B------:R-:W0:Y:S02]  /*14c0*/  S2R R9, SR_LTMASK ;  /* 0x0000000000097919 */ /* 0x000e240000003900 */
[----:B0-----:R-:W-:Y:S01]  /*14d0*/  LOP3.LUT R9, R9, UR4, RZ, 0xc0, !PT ;  /* 0x0000000409097c12 */ /* 0x001fe2000f8ec0ff */
[----:B------:R-:W-:Y:S02]  /*14e0*/  UMOV UR4, 0x1 ;  /* 0x0000000100047882 */ /* 0x000fe40000000000 */
[----:B------:R-:W-:-:S03]  /*14f0*/  UIADD3 UR4, -UR4, UR5, URZ ;  /* 0x0000000504047290 */ /* 0x000fc6000fffe13f */
[----:B------:R-:W0:Y:S01]  /*1500*/  POPC R9, R9 ;  /* 0x0000000900097309 */ /* 0x000e220000000000 */
[----:B--2---:R-:W0:Y:S02]  /*1510*/  SHFL.IDX PT, R4, R3, R8, 0x1f ;  /* 0x00001f0803047589 */ /* 0x004e2400000e0000 */
[----:B0-----:R-:W-:-:S04]  /*1520*/  IADD3 R4, R4, R9, RZ ;  /* 0x0000000904047210 */ /* 0x001fc80007ffe0ff */
[----:B------:R-:W-:-:S04]  /*1530*/  ISETP.NE.AND P0, PT, R4, UR4, PT ;  /* 0x0000000404007c0c */ /* 0x000fc8000bf05270 */
[----:B------:R-:W-:-:S05]  /*1540*/  SEL R4, RZ, 0x1, P0 ;  /* 0x00000001ff047807 */ /* 0x000fca0000000000 */
[----:B------:R0:W-:Y:S04]  /*1550*/  STS.U8 [RZ], R4 ;  /* 0x00000004ff007388 */ /* 0x0001e80000000000 */
.L_x_27:
[----:B------:R-:W-:Y:S05]  /*1560*/  BSYNC B0 ;  /* 0x0000000000007941 */ /* 0x000fea0003800000 */
.L_x_26:
[----:B------:R-:W-:Y:S06]  /*1570*/  BAR.SYNC.DEFER_BLOCKING 0x0 ;  /* 0x0000000000007b1d */ /* 0x000fec0000010000 */
[----:B------:R-:W1:Y:S02]  /*1580*/  LDS.U8 R2, [RZ] ;  /* 0x00000000ff027984 */ /* 0x000e640000000000 */
[----:B-1----:R-:W-:-:S04]  /*1590*/  ISETP.EQ.OR P1, PT, R2, RZ, P1 ;  /* 0x000000ff0200720c */ /* 0x002fc80000f22670 */
[----:B------:R-:W-:-:S13]  /*15a0*/  ISETP.NE.OR P1, PT, R5, RZ, P1 ;  /* 0x000000ff0500720c */ /* 0x000fda0000f25670 */
[----:B------:R-:W-:Y:S05]  /*15b0*/  @P1 EXIT ;  /* 0x000000000000194d */ /* 0x000fea0003800000 */
[----:B------:R-:W-:Y:S01]  /*15c0*/  ISETP.NE.AND P0, PT, RZ, c[0x0][0x10], PT ;  /* 0x00000400ff007a0c */ /* 0x000fe20003f05270 */
[----:B------:R-:W-:-:S12]  /*15d0*/  CS2R R2, SRZ ;  /* 0x0000000000027805 */ /* 0x000fd8000001ff00 */
[----:B------:R-:W-:Y:S05]  /*15e0*/  @!P0 BRA `(.L_x_28) ;  /* 0x000008d000008947 */ /* 0x000fea0003800000 */
[C---:B------:R-:W-:Y:S01]  /*15f0*/  IADD3 R2, R0.reuse, -0x1, RZ ;  /* 0xffffffff00027810 */ /* 0x040fe20007ffe0ff */
[----:B------:R-:W-:Y:S01]  /*1600*/  HFMA2.MMA R3, -RZ, RZ, 0, 0 ;  /* 0x00000000ff037435 */ /* 0x000fe200000001ff */
[----:B------:R-:W-:Y:S01]  /*1610*/  LOP3.LUT R0, R0, 0x3, RZ, 0xc0, !PT ;  /* 0x0000000300007812 */ /* 0x000fe200078ec0ff */
[----:B------:R-:W-:Y:S01]  /*1620*/  IMAD.MOV.U32 R5, RZ, RZ, RZ ;  /* 0x000000ffff057224 */ /* 0x000fe200078e00ff */
[----:B------:R-:W-:-:S13]  /*1630*/  ISETP.GE.U32.AND P0, PT, R2, 0x3, PT ;  /* 0x000000030200780c */ /* 0x000fda0003f06070 */
[----:B------:R-:W-:Y:S05]  /*1640*/  @!P0 BRA `(.L_x_29) ;  /* 0x000007a000008947 */ /* 0x000fea0003800000 */
[----:B0-----:R-:W-:Y:S02]  /*1650*/  IADD3 R4, -R0, c[0x0][0x10], RZ ;  /* 0x0000040000047a10 */ /* 0x001fe40007ffe1ff */
[----:B------:R-:W-:Y:S02]  /*1660*/  MOV R3, RZ ;  /* 0x000000ff00037202 */ /* 0x000fe40000000f00 */
[----:B------:R-:W-:Y:S02]  /*1670*/  ISETP.GT.AND P0, PT, R4, RZ, PT ;  /* 0x000000ff0400720c */ /* 0x000fe40003f04270 */
[----:B------:R-:W-:-:S11]  /*1680*/  MOV R5, RZ ;  /* 0x000000ff00057202 */ /* 0x000fd60000000f00 */
[----:B------:R-:W-:Y:S05]  /*1690*/  @!P0 BRA `(.L_x_30) ;  /* 0x0000063000008947 */ /* 0x000fea0003800000 */
[----:B------:R-:W-:Y:S02]  /*16a0*/  ISETP.GT.AND P1, PT, R4, 0xc, PT ;  /* 0x0000000c0400780c */ /* 0x000fe40003f24270 */
[----:B------:R-:W-:-:S11]  /*16b0*/  PLOP3.LUT P0, PT, PT, PT, PT, 0x80, 0x0 ;  /* 0x000000000000781c */ /* 0x000fd60003f0f070 */
[----:B------:R-:W-:Y:S05]  /*16c0*/  @!P1 BRA `(.L_x_31) ;  /* 0x000003d000009947 */ /* 0x000fea0003800000 */
[----:B------:R-:W-:Y:S02]  /*16d0*/  PLOP3.LUT P0, PT, PT, PT, PT, 0x8, 0x0 ;  /* 0x000000000000781c */ /* 0x000fe40003f0e170 */
.L_x_32:
[----:B------:R-:W-:Y:S01]  /*16e0*/  HFMA2.MMA R2, -RZ, RZ, 0, 2.384185791015625e-07 ;  /* 0x00000004ff027435 */ /* 0x000fe200000001ff */
[C---:B------:R-:W-:Y:S01]  /*16f0*/  IMAD R17, R5.reuse, c[0x0][0x170], R6 ;  /* 0x00005c0005117a24 */ /* 0x040fe200078e0206 */
[----:B------:R-:W-:-:S05]  /*1700*/  IADD3 R7, R5, 0x4, RZ ;  /* 0x0000000405077810 */ /* 0x000fca0007ffe0ff */
[----:B------:R-:W-:-:S03]  /*1710*/  IMAD R7, R7, c[0x0][0x170], R6 ;  /* 0x00005c0007077a24 */ /* 0x000fc600078e0206 */
[----:B------:R-:W-:-:S05]  /*1720*/  IMAD.WIDE R16, R17, R2, c[0x0][0x180] ;  /* 0x0000600011107625 */ /* 0x000fca00078e0202 */
[----:B------:R0:W2:Y:S01]  /*1730*/  LDG.E.STRONG.SYS R8, [R16.64] ;  /* 0x0000000610087981 */ /* 0x0000a2000c1f5900 */
[----:B------:R-:W-:-:S04]  /*1740*/  IMAD.WIDE R18, R2, c[0x0][0x170], R16 ;  /* 0x00005c0002127a25 */ /* 0x000fc800078e0210 */
[----:B------:R-:W-:Y:S01]  /*1750*/  IMAD.WIDE R12, R7, R2, c[0x0][0x180] ;  /* 0x00006000070c7625 */ /* 0x000fe200078e0202 */
[----:B------:R1:W3:Y:S03]  /*1760*/  LDG.E.STRONG.SYS R9, [R18.64] ;  /* 0x0000000612097981 */ /* 0x0002e6000c1f5900 */
[----:B------:R-:W-:Y:S01]  /*1770*/  IMAD.WIDE R28, R2, c[0x0][0x170], R18 ;  /* 0x00005c00021c7a25 */ /* 0x000fe200078e0212 */
[----:B------:R-:W-:-:S04]  /*1780*/  IADD3 R21, R5, 0x8, RZ ;  /* 0x0000000805157810 */ /* 0x000fc80007ffe0ff */
[----:B------:R4:W5:Y:S01]  /*1790*/  LDG.E.STRONG.SYS R7, [R28.64] ;  /* 0x000000061c077981 */ /* 0x000962000c1f5900 */
[----:B------:R-:W-:-:S04]  /*17a0*/  IMAD.WIDE R10, R2, c[0x0][0x170], R28 ;  /* 0x00005c00020a7a25 */ /* 0x000fc800078e021c */
[C---:B------:R-:W-:Y:S02]  /*17b0*/  IMAD.WIDE R14, R2.reuse, c[0x0][0x170], R12 ;  /* 0x00005c00020e7a25 */ /* 0x040fe400078e020c */
[----:B------:R0:W5:Y:S02]  /*17c0*/  LDG.E.STRONG.SYS R10, [R10.64] ;  /* 0x000000060a0a7981 */ /* 0x000164000c1f5900 */
[----:B------:R-:W-:Y:S02]  /*17d0*/  IMAD R21, R21, c[0x0][0x170], R6 ;  /* 0x00005c0015157a24 */ /* 0x000fe400078e0206 */
[----:B------:R1:W5:Y:S01]  /*17e0*/  LDG.E.STRONG.SYS R27, [R12.64] ;  /* 0x000000060c1b7981 */ /* 0x000362000c1f5900 */
[----:B------:R-:W-:-:S03]  /*17f0*/  IMAD.WIDE R24, R2, c[0x0][0x170], R14 ;  /* 0x00005c0002187a25 */ /* 0x000fc600078e020e */
[----:B------:R4:W5:Y:S01]  /*1800*/  LDG.E.STRONG.SYS R26, [R14.64] ;  /* 0x000000060e1a7981 */ /* 0x000962000c1f5900 */
[----:B------:R-:W-:-:S03]  /*1810*/  IMAD.WIDE R20, R21, R2, c[0x0][0x180] ;  /* 0x0000600015147625 */ /* 0x000fc600078e0202 */
[----:B0-----:R0:W5:Y:S01]  /*1820*/  LDG.E.STRONG.SYS R11, [R24.64] ;  /* 0x00000006180b7981 */ /* 0x001162000c1f5900 */
[----:B------:R-:W-:Y:S01]  /*1830*/  IMAD.WIDE R22, R2, c[0x0][0x170], R24 ;  /* 0x00005c0002167a25 */ /* 0x000fe200078e0218 */
[----:B------:R-:W-:-:S03]  /*1840*/  IADD3 R17, R5, 0xc, RZ ;  /* 0x0000000c05117810 */ /* 0x000fc60007ffe0ff */
[C---:B-1----:R-:W-:Y:S01]  /*1850*/  IMAD.WIDE R18, R2.reuse, c[0x0][0x170], R20 ;  /* 0x00005c0002127a25 */ /* 0x042fe200078e0214 */
[----:B----4-:R1:W4:Y:S03]  /*1860*/  LDG.E.STRONG.SYS R28, [R22.64] ;  /* 0x00000006161c7981 */ /* 0x010326000c1f5900 */
[----:B------:R-:W-:Y:S01]  /*1870*/  IMAD R17, R17, c[0x0][0x170], R6 ;  /* 0x00005c0011117a24 */ /* 0x000fe200078e0206 */
[----:B------:R0:W4:Y:S01]  /*1880*/  LDG.E.STRONG.SYS R29, [R20.64] ;  /* 0x00000006141d7981 */ /* 0x000122000c1f5900 */
[----:B------:R-:W-:-:S03]  /*1890*/  IMAD.WIDE R12, R2, c[0x0][0x170], R18 ;  /* 0x00005c00020c7a25 */ /* 0x000fc600078e0212 */
[----:B------:R-:W4:Y:S01]  /*18a0*/  LDG.E.STRONG.SYS R18, [R18.64] ;  /* 0x0000000612127981 */ /* 0x000f22000c1f5900 */
[----:B------:R-:W-:-:S04]  /*18b0*/  IMAD.WIDE R14, R17, R2, c[0x0][0x180] ;  /* 0x00006000110e7625 */ /* 0x000fc800078e0202 */
[C---:B------:R-:W-:Y:S02]  /*18c0*/  IMAD.WIDE R16, R2.reuse, c[0x0][0x170], R12 ;  /* 0x00005c0002107a25 */ /* 0x040fe400078e020c */
[----:B------:R-:W4:Y:S02]  /*18d0*/  LDG.E.STRONG.SYS R12, [R12.64] ;  /* 0x000000060c0c7981 */ /* 0x000f24000c1f5900 */
[C---:B0-----:R-:W-:Y:S02]  /*18e0*/  IMAD.WIDE R24, R2.reuse, c[0x0][0x170], R14 ;  /* 0x00005c0002187a25 */ /* 0x041fe400078e020e */
[----:B------:R-:W4:Y:S04]  /*18f0*/  LDG.E.STRONG.SYS R16, [R16.64] ;  /* 0x0000000610107981 */ /* 0x000f28000c1f5900 */
[----:B------:R-:W4:Y:S01]  /*1900*/  LDG.E.STRONG.SYS R14, [R14.64] ;  /* 0x000000060e0e7981 */ /* 0x000f22000c1f5900 */
[----:B-1----:R-:W-:-:S03]  /*1910*/  IMAD.WIDE R22, R2, c[0x0][0x170], R24 ;  /* 0x00005c0002167a25 */ /* 0x002fc600078e0218 */
[----:B------:R-:W4:Y:S03]  /*1920*/  LDG.E.STRONG.SYS R24, [R24.64] ;  /* 0x0000000618187981 */ /* 0x000f26000c1f5900 */
[----:B------:R-:W-:Y:S02]  /*1930*/  IMAD.WIDE R20, R2, c[0x0][0x170], R22 ;  /* 0x00005c0002147a25 */ /* 0x000fe400078e0216 */
[----:B------:R-:W4:Y:S04]  /*1940*/  LDG.E.STRONG.SYS R22, [R22.64] ;  /* 0x0000000616167981 */ /* 0x000f28000c1f5900 */
[----:B------:R-:W4:Y:S01]  /*1950*/  LDG.E.STRONG.SYS R20, [R20.64] ;  /* 0x0000000614147981 */ /* 0x000f22000c1f5900 */
[----:B------:R-:W-:-:S04]  /*1960*/  IADD3 R4, R4, -0x10, RZ ;  /* 0xfffffff004047810 */ /* 0x000fc80007ffe0ff */
[----:B------:R-:W-:Y:S02]  /*1970*/  ISETP.GT.AND P1, PT, R4, 0xc, PT ;  /* 0x0000000c0400780c */ /* 0x000fe40003f24270 */
[----:B------:R-:W-:Y:S01]  /*1980*/  IADD3 R5, R5, 0x10, RZ ;  /* 0x0000001005057810 */ /* 0x000fe20007ffe0ff */
[----:B--2---:R-:W-:-:S04]  /*1990*/  FADD.FTZ R8, R8, R3 ;  /* 0x0000000308087221 */ /* 0x004fc80000010000 */
[----:B---3--:R-:W-:-:S04]  /*19a0*/  FADD.FTZ R8, R8, R9 ;  /* 0x0000000908087221 */ /* 0x008fc80000010000 */
[----:B-----5:R-:W-:-:S04]  /*19b0*/  FADD.FTZ R7, R8, R7 ;  /* 0x0000000708077221 */ /* 0x020fc80000010000 */
[----:B------:R-:W-:-:S04]  /*19c0*/  FADD.FTZ R10, R7, R10 ;  /* 0x0000000a070a7221 */ /* 0x000fc80000010000 */
[----:B------:R-:W-:-:S04]  /*19d0*/  FADD.FTZ R27, R10, R27 ;  /* 0x0000001b0a1b7221 */ /* 0x000fc80000010000 */
[----:B------:R-:W-:-:S04]  /*19e0*/  FADD.FTZ R26, R27, R26 ;  /* 0x0000001a1b1a7221 */ /* 0x000fc80000010000 */
[----:B------:R-:W-:-:S04]  /*19f0*/  FADD.FTZ R11, R26, R11 ;  /* 0x0000000b1a0b7221 */ /* 0x000fc80000010000 */
[----:B----4-:R-:W-:-:S04]  /*1a00*/  FADD.FTZ R28, R11, R28 ;  /* 0x0000001c0b1c7221 */ /* 0x010fc80000010000 */
[----:B------:R-:W-:-:S04]  /*1a10*/  FADD.FTZ R29, R28, R29 ;  /* 0x0000001d1c1d7221 */ /* 0x000fc80000010000 */
[----:B------:R-:W-:-:S04]  /*1a20*/  FADD.FTZ R29, R29, R18 ;  /* 0x000000121d1d7221 */ /* 0x000fc80000010000 */
[----:B------:R-:W-:-:S04]  /*1a30*/  FADD.FTZ R29, R29, R12 ;  /* 0x0000000c1d1d7221 */ /* 0x000fc80000010000 */
[----:B------:R-:W-:-:S04]  /*1a40*/  FADD.FTZ R29, R29, R16 ;  /* 0x000000101d1d7221 */ /* 0x000fc80000010000 */
[----:B------:R-:W-:-:S04]  /*1a50*/  FADD.FTZ R29, R29, R14 ;  /* 0x0000000e1d1d7221 */ /* 0x000fc80000010000 */
[----:B------:R-:W-:-:S04]  /*1a60*/  FADD.FTZ R29, R29, R24 ;  /* 0x000000181d1d7221 */ /* 0x000fc80000010000 */
[----:B------:R-:W-:-:S04]  /*1a70*/  FADD.FTZ R29, R29, R22 ;  /* 0x000000161d1d7221 */ /* 0x000fc80000010000 */
[----:B------:R-:W-:Y:S01]  /*1a80*/  FADD.FTZ R3, R29, R20 ;  /* 0x000000141d037221 */ /* 0x000fe20000010000 */
[----:B------:R-:W-:Y:S05]  /*1a90*/  @P1 BRA `(.L_x_32) ;  /* 0xfffffc4000001947 */ /* 0x000fea000383ffff */
.L_x_31:
[----:B------:R-:W-:-:S13]  /*1aa0*/  ISETP.GT.AND P1, PT, R4, 0x4, PT ;  /* 0x000000040400780c */ /* 0x000fda0003f24270 */
[----:B------:R-:W-:Y:S05]  /*1ab0*/  @!P1 BRA `(.L_x_33) ;  /* 0x000001f000009947 */ /* 0x000fea0003800000 */
[----:B------:R-:W-:Y:S01]  /*1ac0*/  IMAD.MOV.U32 R23, RZ, RZ, 0x4 ;  /* 0x00000004ff177424 */ /* 0x000fe200078e00ff */
[C---:B------:R-:W-:Y:S01]  /*1ad0*/  IADD3 R7, R5.reuse, 0x4, RZ ;  /* 0x0000000405077810 */ /* 0x040fe20007ffe0ff */
[----:B------:R-:W-:-:S04]  /*1ae0*/  IMAD R12, R5, c[0x0][0x170], R6 ;  /* 0x00005c00050c7a24 */ /* 0x000fc800078e0206 */
[----:B------:R-:W-:-:S04]  /*1af0*/  IMAD.WIDE R12, R12, R23, c[0x0][0x180] ;  /* 0x000060000c0c7625 */ /* 0x000fc800078e0217 */
[----:B------:R-:W-:Y:S01]  /*1b00*/  IMAD R7, R7, c[0x0][0x170], R6 ;  /* 0x00005c0007077a24 */ /* 0x000fe200078e0206 */
[----:B------:R0:W2:Y:S01]  /*1b10*/  LDG.E.STRONG.SYS R2, [R12.64] ;  /* 0x000000060c027981 */ /* 0x0000a2000c1f5900 */
[----:B------:R-:W-:-:S06]  /*1b20*/  IMAD.WIDE R14, R23, c[0x0][0x170], R12 ;  /* 0x00005c00170e7a25 */ /* 0x000fcc00078e020c */
[----:B------:R-:W-:Y:S02]  /*1b30*/  IMAD.WIDE R16, R23, c[0x0][0x170], R14 ;  /* 0x00005c0017107a25 */ /* 0x000fe400078e020e */
[----:B------:R-:W3:Y:S02]  /*1b40*/  LDG.E.STRONG.SYS R15, [R14.64] ;  /* 0x000000060e0f7981 */ /* 0x000ee4000c1f5900 */
[----:B------:R-:W-:-:S04]  /*1b50*/  IMAD.WIDE R20, R7, R23, c[0x0][0x180] ;  /* 0x0000600007147625 */ /* 0x000fc800078e0217 */
[C---:B------:R-:W-:Y:S02]  /*1b60*/  IMAD.WIDE R18, R23.reuse, c[0x0][0x170], R16 ;  /* 0x00005c0017127a25 */ /* 0x040fe400078e0210 */
[----:B------:R-:W4:Y:S02]  /*1b70*/  LDG.E.STRONG.SYS R17, [R16.64] ;  /* 0x0000000610117981 */ /* 0x000f24000c1f5900 */
[C---:B------:R-:W-:Y:S02]  /*1b80*/  IMAD.WIDE R8, R23.reuse, c[0x0][0x170], R20 ;  /* 0x00005c0017087a25 */ /* 0x040fe400078e0214 */
[----:B------:R-:W5:Y:S04]  /*1b90*/  LDG.E.STRONG.SYS R19, [R18.64] ;  /* 0x0000000612137981 */ /* 0x000f68000c1f5900 */
[----:B------:R-:W5:Y:S01]  /*1ba0*/  LDG.E.STRONG.SYS R21, [R20.64] ;  /* 0x0000000614157981 */ /* 0x000f62000c1f5900 */
[----:B------:R-:W-:-:S03]  /*1bb0*/  IMAD.WIDE R10, R23, c[0x0][0x170], R8 ;  /* 0x00005c00170a7a25 */ /* 0x000fc600078e0208 */
[----:B------:R-:W5:Y:S03]  /*1bc0*/  LDG.E.STRONG.SYS R9, [R8.64] ;  /* 0x0000000608097981 */ /* 0x000f66000c1f5900 */
[----:B0-----:R-:W-:Y:S02]  /*1bd0*/  IMAD.WIDE R12, R23, c[0x0][0x170], R10 ;  /* 0x00005c00170c7a25 */ /* 0x001fe400078e020a */
[----:B------:R-:W5:Y:S04]  /*1be0*/  LDG.E.STRONG.SYS R11, [R10.64] ;  /* 0x000000060a0b7981 */ /* 0x000f68000c1f5900 */
[----:B------:R-:W5:Y:S01]  /*1bf0*/  LDG.E.STRONG.SYS R13, [R12.64] ;  /* 0x000000060c0d7981 */ /* 0x000f62000c1f5900 */
[----:B------:R-:W-:-:S02]  /*1c00*/  PLOP3.LUT P0, PT, PT, PT, PT, 0x8, 0x0 ;  /* 0x000000000000781c */ /* 0x000fc40003f0e170 */
[----:B------:R-:W-:Y:S02]  /*1c10*/  IADD3 R4, R4, -0x8, RZ ;  /* 0xfffffff804047810 */ /* 0x000fe40007ffe0ff */
[----:B------:R-:W-:Y:S01]  /*1c20*/  IADD3 R5, R5, 0x8, RZ ;  /* 0x0000000805057810 */ /* 0x000fe20007ffe0ff */
[----:B--2---:R-:W-:-:S04]  /*1c30*/  FADD.FTZ R2, R3, R2 ;  /* 0x0000000203027221 */ /* 0x004fc80000010000 */
[----:B---3--:R-:W-:-:S04]  /*1c40*/  FADD.FTZ R2, R2, R15 ;  /* 0x0000000f02027221 */ /* 0x008fc80000010000 */
[----:B----4-:R-:W-:-:S04]  /*1c50*/  FADD.FTZ R2, R2, R17 ;  /* 0x0000001102027221 */ /* 0x010fc80000010000 */
[----:B-----5:R-:W-:-:S04]  /*1c60*/  FADD.FTZ R2, R2, R19 ;  /* 0x0000001302027221 */ /* 0x020fc80000010000 */
[----:B------:R-:W-:-:S04]  /*1c70*/  FADD.FTZ R2, R2, R21 ;  /* 0x0000001502027221 */ /* 0x000fc80000010000 */
[----:B------:R-:W-:-:S04]  /*1c80*/  FADD.FTZ R2, R2, R9 ;  /* 0x0000000902027221 */ /* 0x000fc80000010000 */
[----:B------:R-:W-:-:S04]  /*1c90*/  FADD.FTZ R2, R2, R11 ;  /* 0x0000000b02027221 */ /* 0x000fc80000010000 */
[----:B------:R-:W-:Y:S02]  /*1ca0*/  FADD.FTZ R3, R2, R13 ;  /* 0x0000000d02037221 */ /* 0x000fe40000010000 */
.L_x_33:
[----:B------:R-:W-:-:S13]  /*1cb0*/  ISETP.NE.OR P0, PT, R4, RZ, P0 ;  /* 0x000000ff0400720c */ /* 0x000fda0000705670 */
[----:B------:R-:W-:Y:S05]  /*1cc0*/  @!P0 BRA `(.L_x_29) ;  /* 0x0000012000008947 */ /* 0x000fea0003800000 */
.L_x_30:
[----:B------:R-:W-:Y:S01]  /*1cd0*/  HFMA2.MMA R15, -RZ, RZ, 0, 2.384185791015625e-07 ;  /* 0x00000004ff0f7435 */ /* 0x000fe200000001ff */
[----:B------:R-:W-:-:S09]  /*1ce0*/  IMAD R8, R5, c[0x0][0x170], R6 ;  /* 0x00005c0005087a24 */ /* 0x000fd200078e0206 */
[----:B------:R-:W-:-:S06]  /*1cf0*/  IMAD.WIDE R8, R8, R15, c[0x0][0x180] ;  /* 0x0000600008087625 */ /* 0x000fcc00078e020f */
[C---:B------:R-:W-:Y:S02]  /*1d00*/  IMAD.WIDE R10, R15.reuse, c[0x0][0x170], R8 ;  /* 0x00005c000f0a7a25 */ /* 0x040fe400078e0208 */
[----:B------:R-:W2:Y:S04]  /*1d10*/  LDG.E.STRONG.SYS R8, [R8.64] ;  /* 0x0000000608087981 */ /* 0x000ea8000c1f5900 */
[C---:B------:R-:W-:Y:S02]  /*1d20*/  IMAD.WIDE R12, R15.reuse, c[0x0][0x170], R10 ;  /* 0x00005c000f0c7a25 */ /* 0x040fe400078e020a */
[----:B------:R-:W3:Y:S04]  /*1d30*/  LDG.E.STRONG.SYS R10, [R10.64] ;  /* 0x000000060a0a7981 */ /* 0x000ee8000c1f5900 */
[----:B------:R-:W-:-:S02]  /*1d40*/  IMAD.WIDE R14, R15, c[0x0][0x170], R12 ;  /* 0x00005c000f0e7a25 */ /* 0x000fc400078e020c */
[----:B------:R-:W4:Y:S04]  /*1d50*/  LDG.E.STRONG.SYS R12, [R12.64] ;  /* 0x000000060c0c7981 */ /* 0x000f28000c1f5900 */
[----:B------:R-:W5:Y:S01]  /*1d60*/  LDG.E.STRONG.SYS R14, [R14.64] ;  /* 0x000000060e0e7981 */ /* 0x000f62000c1f5900 */
[----:B------:R-:W-:Y:S02]  /*1d70*/  IADD3 R4, R4, -0x4, RZ ;  /* 0xfffffffc04047810 */ /* 0x000fe40007ffe0ff */
[----:B------:R-:W-:Y:S02]  /*1d80*/  IADD3 R5, R5, 0x4, RZ ;  /* 0x0000000405057810 */ /* 0x000fe40007ffe0ff */
[----:B------:R-:W-:Y:S01]  /*1d90*/  ISETP.NE.AND P0, PT, R4, RZ, PT ;  /* 0x000000ff0400720c */ /* 0x000fe20003f05270 */
[----:B--2---:R-:W-:-:S04]  /*1da0*/  FADD.FTZ R3, R8, R3 ;  /* 0x0000000308037221 */ /* 0x004fc80000010000 */
[----:B---3--:R-:W-:-:S04]  /*1db0*/  FADD.FTZ R3, R3, R10 ;  /* 0x0000000a03037221 */ /* 0x008fc80000010000 */
[----:B----4-:R-:W-:-:S04]  /*1dc0*/  FADD.FTZ R3, R3, R12 ;  /* 0x0000000c03037221 */ /* 0x010fc80000010000 */
[----:B-----5:R-:W-:Y:S01]  /*1dd0*/  FADD.FTZ R3, R3, R14 ;  /* 0x0000000e03037221 */ /* 0x020fe20000010000 */
[----:B------:R-:W-:Y:S05]  /*1de0*/  @P0 BRA `(.L_x_30) ;  /* 0xfffffee000000947 */ /* 0x000fea000383ffff */
.L_x_29:
[----:B------:R-:W-:-:S13]  /*1df0*/  ISETP.NE.AND P0, PT, R0, RZ, PT ;  /* 0x000000ff0000720c */ /* 0x000fda0003f05270 */
[----:B------:R-:W-:Y:S05]  /*1e00*/  @!P0 BRA `(.L_x_34) ;  /* 0x0000009000008947 */ /* 0x000fea0003800000 */
[----:B0-----:R-:W-:Y:S01]  /*1e10*/  MOV R7, 0x4 ;  /* 0x0000000400077802 */ /* 0x001fe20000000f00 */
[----:B------:R-:W-:-:S04]  /*1e20*/  IMAD R5, R5, c[0x0][0x170], R6 ;  /* 0x00005c0005057a24 */ /* 0x000fc800078e0206 */
[----:B------:R-:W-:-:S05]  /*1e30*/  IMAD.WIDE R4, R5, R7, c[0x0][0x180] ;  /* 0x0000600005047625 */ /* 0x000fca00078e0207 */
.L_x_35:
[----:B------:R0:W2:Y:S01]  /*1e40*/  LDG.E.STRONG.SYS R2, [R4.64] ;  /* 0x0000000604027981 */ /* 0x0000a2000c1f5900 */
[----:B------:R-:W-:-:S04]  /*1e50*/  IADD3 R0, R0, -0x1, RZ ;  /* 0xffffffff00007810 */ /* 0x000fc80007ffe0ff */
[----:B------:R-:W-:Y:S01]  /*1e60*/  ISETP.NE.AND P0, PT, R0, RZ, PT ;  /* 0x000000ff0000720c */ /* 0x000fe20003f05270 */
[----:B0-----:R-:W-:-:S04]  /*1e70*/  IMAD.WIDE R4, R7, c[0x0][0x170], R4 ;  /* 0x00005c0007047a25 */ /* 0x001fc800078e0204 */
[----:B--2---:R-:W-:-:S08]  /*1e80*/  FADD.FTZ R3, R2, R3 ;  /* 0x0000000302037221 */ /* 0x004fd00000010000 */
[----:B------:R-:W-:Y:S05]  /*1e90*/  @P0 BRA `(.L_x_35) ;  /* 0xffffffa000000947 */ /* 0x000fea000383ffff */
.L_x_34:
[----:B------:R-:W-:-:S06]  /*1ea0*/  FMUL.FTZ R3, R3, 1 ;  /* 0x3f80000003037820 */ /* 0x000fcc0000410000 */
[----:B------:R-:W1:Y:S02]  /*1eb0*/  F2F.F64.F32 R2, R3 ;  /* 0x0000000300027310 */ /* 0x000e640000201800 */
.L_x_28:
[----:B0-----:R-:W-:-:S10]  /*1ec0*/  HFMA2.MMA R7, -RZ, RZ, 0, 4.76837158203125e-07 ;  /* 0x00000008ff077435 */ /* 0x001fd400000001ff */
[----:B------:R-:W-:-:S05]  /*1ed0*/  IMAD.WIDE R6, R6, R7, c[0x0][0x190] ;  /* 0x0000640006067625 */ /* 0x000fca00078e0207 */
[----:B-1----:R-:W-:Y:S01]  /*1ee0*/  STG.E.64 [R6.64], R2 ;  /* 0x0000000206007986 */ /* 0x002fe2000c101b06 */
[----:B------:R-:W-:Y:S05]  /*1ef0*/  EXIT ;  /* 0x000000000000794d */ /* 0x000fea0003800000 */
.L_x_36:
        /* <DEDUP_REMOVED lines=16> */
.L_x_325:


//--------------------- .text._Z25biasAddRelu_bprop_alignedIdLi4EEvPT_S1_iiS1_PVfPiS1_ --------------------------
	.section	.text._Z25biasAddRelu_bprop_alignedIdLi4EEvPT_S1_iiS1_PVfPiS1_,"ax",@progbits
	.sectioninfo	@"SHI_REGISTERS=44"
	.align	128
        .global         _Z25biasAddRelu_bprop_alignedIdLi4EEvPT_S1_iiS1_PVfPiS1_
        .type           _Z25biasAddRelu_bprop_alignedIdLi4EEvPT_S1_iiS1_PVfPiS1_,@function
        .size           _Z25biasAddRelu_bprop_alignedIdLi4EEvPT_S1_iiS1_PVfPiS1_,(.L_x_326 - _Z25biasAddRelu_bprop_alignedIdLi4EEvPT_S1_iiS1_PVfPiS1_)
        .other          _Z25biasAddRelu_bprop_alignedIdLi4EEvPT_S1_iiS1_PVfPiS1_,@"STO_CUDA_ENTRY STV_DEFAULT"
_Z25biasAddRelu_bprop_alignedIdLi4EEvPT_S1_iiS1_PVfPiS1_:
.text._Z25biasAddRelu_bprop_alignedIdLi4EEvPT_S1_iiS1_PVfPiS1_:
[----:B------:R-:W-:Y:S02]  /*0000*/  MOV R1, c[0x0][0x28] ;  /* 0x00000a0000017a02 */ /* 0x000fe40000000f00 */
[----:B------:R-:W0:Y:S01]  /*0010*/  I2F.U32.RP R5, c[0x0][0x10] ;  /* 0x0000040000057b06 */ /* 0x000e220000209000 */
[----:B------:R-:W-:Y:S01]  /*0020*/  MOV R0, c[0x0][0x10] ;  /* 0x0000040000007a02 */ /* 0x000fe20000000f00 */
[----:B------:R-:W1:Y:S01]  /*0030*/  S2R R28, SR_CTAID.Y ;  /* 0x00000000001c7919 */ /* 0x000e620000002600 */
[----:B------:R-:W-:Y:S01]  /*0040*/  ISETP.NE.U32.AND P2, PT, RZ, c[0x0][0x10], PT ;  /* 0x00000400ff007a0c */ /* 0x000fe20003f45070 */
[----:B------:R-:W-:Y:S01]  /*0050*/  ULDC.64 UR6, c[0x0][0x118] ;  /* 0x0000460000067ab9 */ /* 0x000fe20000000a00 */
[----:B------:R-:W-:Y:S01]  /*0060*/  IADD3 R4, R0, c[0x0][0x174], RZ ;  /* 0x00005d0000047a10 */ /* 0x000fe20007ffe0ff */
[----:B------:R-:W-:Y:S01]  /*0070*/  BSSY B0, `(.L_x_37) ;  /* 0x0000077000007945 */ /* 0x000fe20003800000 */
[----:B------:R-:W-:Y:S01]  /*0080*/  HFMA2.MMA R29, -RZ, RZ, 0, 0 ;  /* 0x00000000ff1d7435 */ /* 0x000fe200000001ff */
[----:B------:R-:W2:Y:S01]  /*0090*/  I2F.U32.RP R6, c[0x0][0x4] ;  /* 0x0000010000067b06 */ /* 0x000ea20000209000 */
[----:B------:R-:W-:Y:S01]  /*00a0*/  IADD3 R4, R4, -0x1, RZ ;  /* 0xffffffff04047810 */ /* 0x000fe20007ffe0ff */
[----:B------:R-:W-:Y:S01]  /*00b0*/  HFMA2.MMA R11, -RZ, RZ, 0, 0 ;  /* 0x00000000ff0b7435 */ /* 0x000fe200000001ff */
[----:B------:R-:W-:-:S05]  /*00c0*/  MOV R8, RZ ;  /* 0x000000ff00087202 */ /* 0x000fca0000000f00 */
[----:B0-----:R-:W0:Y:S08]  /*00d0*/  MUFU.RCP R5, R5 ;  /* 0x0000000500057308 */ /* 0x001e300000001000 */
[----:B--2---:R-:W-:Y:S01]  /*00e0*/  MUFU.RCP R6, R6 ;  /* 0x0000000600067308 */ /* 0x004fe20000001000 */
[----:B0-----:R-:W-:-:S07]  /*00f0*/  IADD3 R2, R5, 0xffffffe, RZ ;  /* 0x0ffffffe05027810 */ /* 0x001fce0007ffe0ff */
[----:B------:R0:W2:Y:S02]  /*0100*/  F2I.FTZ.U32.TRUNC.NTZ R3, R2 ;  /* 0x0000000200037305 */ /* 0x0000a4000021f000 */
[----:B0-----:R-:W-:Y:S01]  /*0110*/  HFMA2.MMA R2, -RZ, RZ, 0, 0 ;  /* 0x00000000ff027435 */ /* 0x001fe200000001ff */
[----:B--2---:R-:W-:-:S05]  /*0120*/  IADD3 R7, RZ, -R3, RZ ;  /* 0x80000003ff077210 */ /* 0x004fca0007ffe0ff */
[----:B------:R-:W-:-:S04]  /*0130*/  IMAD R7, R7, c[0x0][0x10], RZ ;  /* 0x0000040007077a24 */ /* 0x000fc800078e02ff */
[----:B------:R-:W-:Y:S01]  /*0140*/  IMAD.HI.U32 R3, R3, R7, R2 ;  /* 0x0000000703037227 */ /* 0x000fe200078e0002 */
[----:B------:R-:W-:-:S05]  /*0150*/  IADD3 R2, R6, 0xffffffe, RZ ;  /* 0x0ffffffe06027810 */ /* 0x000fca0007ffe0ff */
[----:B------:R-:W-:-:S05]  /*0160*/  IMAD.HI.U32 R5, R3, R4, RZ ;  /* 0x0000000403057227 */ /* 0x000fca00078e00ff */
[----:B------:R-:W-:-:S05]  /*0170*/  IADD3 R3, -R5, RZ, RZ ;  /* 0x000000ff05037210 */ /* 0x000fca0007ffe1ff */
[----:B------:R-:W-:Y:S02]  /*0180*/  IMAD R4, R3, c[0x0][0x10], R4 ;  /* 0x0000040003047a24 */ /* 0x000fe400078e0204 */
[----:B------:R0:W2:Y:S03]  /*0190*/  F2I.FTZ.U32.TRUNC.NTZ R3, R2 ;  /* 0x0000000200037305 */ /* 0x0000a6000021f000 */
[----:B------:R-:W-:Y:S02]  /*01a0*/  ISETP.GE.U32.AND P0, PT, R4, c[0x0][0x10], PT ;  /* 0x0000040004007a0c */ /* 0x000fe40003f06070 */
[----:B0-----:R-:W-:-:S11]  /*01b0*/  MOV R2, RZ ;  /* 0x000000ff00027202 */ /* 0x001fd60000000f00 */
[----:B------:R-:W-:Y:S02]  /*01c0*/  @P0 IADD3 R4, R4, -c[0x0][0x10], RZ ;  /* 0x8000040004040a10 */ /* 0x000fe40007ffe0ff */
[----:B------:R-:W-:Y:S02]  /*01d0*/  @P0 IADD3 R5, R5, 0x1, RZ ;  /* 0x0000000105050810 */ /* 0x000fe40007ffe0ff */
[----:B------:R-:W-:Y:S02]  /*01e0*/  ISETP.GE.U32.AND P1, PT, R4, c[0x0][0x10], PT ;  /* 0x0000040004007a0c */ /* 0x000fe40003f26070 */
[----:B--2---:R-:W-:-:S05]  /*01f0*/  IADD3 R7, RZ, -R3, RZ ;  /* 0x80000003ff077210 */ /* 0x004fca0007ffe0ff */
[----:B------:R-:W-:-:S04]  /*0200*/  IMAD R7, R7, c[0x0][0x4], RZ ;  /* 0x0000010007077a24 */ /* 0x000fc800078e02ff */
[----:B------:R-:W-:Y:S02]  /*0210*/  IMAD.HI.U32 R3, R3, R7, R2 ;  /* 0x0000000703037227 */ /* 0x000fe400078e0002 */
[----:B------:R-:W-:Y:S02]  /*0220*/  @P1 IADD3 R5, R5, 0x1, RZ ;  /* 0x0000000105051810 */ /* 0x000fe40007ffe0ff */
[----:B------:R-:W-:Y:S02]  /*0230*/  @!P2 LOP3.LUT R5, RZ, c[0x0][0x10], RZ, 0x33, !PT ;  /* 0x00000400ff05aa12 */ /* 0x000fe400078e33ff */
[----:B------:R-:W-:Y:S02]  /*0240*/  ISETP.NE.U32.AND P2, PT, RZ, c[0x0][0x4], PT ;  /* 0x00000100ff007a0c */ /* 0x000fe40003f45070 */
[C---:B------:R-:W-:Y:S01]  /*0250*/  IADD3 R4, R5.reuse, c[0x0][0x4], RZ ;  /* 0x0000010005047a10 */ /* 0x040fe20007ffe0ff */
[----:B-1----:R-:W-:-:S03]  /*0260*/  IMAD R2, R5, R28, RZ ;  /* 0x0000001c05027224 */ /* 0x002fc600078e02ff */
[----:B------:R-:W-:Y:S02]  /*0270*/  IADD3 R4, R4, -0x1, RZ ;  /* 0xffffffff04047810 */ /* 0x000fe40007ffe0ff */
[----:B------:R-:W-:-:S03]  /*0280*/  IADD3 R5, R5, R2, RZ ;  /* 0x0000000205057210 */ /* 0x000fc60007ffe0ff */
[----:B------:R-:W-:Y:S01]  /*0290*/  IMAD.HI.U32 R6, R3, R4, RZ ;  /* 0x0000000403067227 */ /* 0x000fe200078e00ff */
[----:B------:R-:W-:-:S04]  /*02a0*/  IMNMX R5, R5, c[0x0][0x174], PT ;  /* 0x00005d0005057a17 */ /* 0x000fc80003800200 */
[----:B------:R-:W-:-:S05]  /*02b0*/  IADD3 R3, -R6, RZ, RZ ;  /* 0x000000ff06037210 */ /* 0x000fca0007ffe1ff */
[----:B------:R-:W-:Y:S02]  /*02c0*/  IMAD R4, R3, c[0x0][0x4], R4 ;  /* 0x0000010003047a24 */ /* 0x000fe400078e0204 */
[----:B------:R-:W0:Y:S03]  /*02d0*/  S2R R3, SR_TID.Y ;  /* 0x0000000000037919 */ /* 0x000e260000002200 */
[----:B------:R-:W-:-:S13]  /*02e0*/  ISETP.GE.U32.AND P0, PT, R4, c[0x0][0x4], PT ;  /* 0x0000010004007a0c */ /* 0x000fda0003f06070 */
[----:B------:R-:W-:Y:S02]  /*02f0*/  @P0 IADD3 R4, R4, -c[0x0][0x4], RZ ;  /* 0x8000010004040a10 */ /* 0x000fe40007ffe0ff */
[----:B------:R-:W-:Y:S02]  /*0300*/  @P0 IADD3 R6, R6, 0x1, RZ ;  /* 0x0000000106060810 */ /* 0x000fe40007ffe0ff */
[----:B------:R-:W-:-:S13]  /*0310*/  ISETP.GE.U32.AND P1, PT, R4, c[0x0][0x4], PT ;  /* 0x0000010004007a0c */ /* 0x000fda0003f26070 */
[----:B------:R-:W-:Y:S02]  /*0320*/  @P1 IADD3 R6, R6, 0x1, RZ ;  /* 0x0000000106061810 */ /* 0x000fe40007ffe0ff */
[----:B------:R-:W-:-:S05]  /*0330*/  @!P2 LOP3.LUT R6, RZ, c[0x0][0x4], RZ, 0x33, !PT ;  /* 0x00000100ff06aa12 */ /* 0x000fca00078e33ff */
[C---:B0-----:R-:W-:Y:S02]  /*0340*/  IMAD R31, R6.reuse, R3, R2 ;  /* 0x00000003061f7224 */ /* 0x041fe400078e0202 */
[----:B------:R-:W0:Y:S03]  /*0350*/  S2R R2, SR_TID.X ;  /* 0x0000000000027919 */ /* 0x000e260000002100 */
[----:B------:R-:W-:-:S04]  /*0360*/  IADD3 R6, R6, R31, RZ ;  /* 0x0000001f06067210 */ /* 0x000fc80007ffe0ff */
[----:B------:R-:W-:-:S04]  /*0370*/  IMNMX R6, R5, R6, PT ;  /* 0x0000000605067217 */ /* 0x000fc80003800200 */
[----:B------:R-:W-:Y:S02]  /*0380*/  IADD3 R30, -R31, R6, RZ ;  /* 0x000000061f1e7210 */ /* 0x000fe40007ffe1ff */
[----:B------:R-:W0:Y:S02]  /*0390*/  S2R R6, SR_CTAID.X ;  /* 0x0000000000067919 */ /* 0x000e240000002500 */
[----:B------:R-:W-:-:S04]  /*03a0*/  SHF.R.S32.HI R5, RZ, 0x1f, R30 ;  /* 0x0000001fff057819 */ /* 0x000fc8000001141e */
[----:B------:R-:W-:-:S04]  /*03b0*/  LEA.HI R5, R5, R30, RZ, 0x2 ;  /* 0x0000001e05057211 */ /* 0x000fc800078f10ff */
[----:B------:R-:W-:-:S04]  /*03c0*/  LOP3.LUT R5, R5, 0xfffffffc, RZ, 0xc0, !PT ;  /* 0xfffffffc05057812 */ /* 0x000fc800078ec0ff */
[----:B------:R-:W-:Y:S02]  /*03d0*/  IADD3 R9, R30, -R5, RZ ;  /* 0x800000051e097210 */ /* 0x000fe40007ffe0ff */
[----:B------:R-:W-:Y:S02]  /*03e0*/  CS2R R4, SRZ ;  /* 0x0000000000047805 */ /* 0x000fe4000001ff00 */
[----:B------:R-:W-:Y:S01]  /*03f0*/  ISETP.GE.AND P0, PT, R9, 0x1, PT ;  /* 0x000000010900780c */ /* 0x000fe20003f06270 */
[----:B0-----:R-:W-:-:S12]  /*0400*/  IMAD R7, R6, c[0x0][0x0], R2 ;  /* 0x0000000006077a24 */ /* 0x001fd800078e0202 */
[----:B------:R-:W-:Y:S05]  /*0410*/  @!P0 BRA `(.L_x_38) ;  /* 0x000003c000008947 */ /* 0x000fea0003800000 */
[----:B------:R-:W-:Y:S02]  /*0420*/  MOV R29, RZ ;  /* 0x000000ff001d7202 */ /* 0x000fe40000000f00 */
[----:B------:R-:W-:Y:S02]  /*0430*/  MOV R4, RZ ;  /* 0x000000ff00047202 */ /* 0x000fe40000000f00 */
.L_x_39:
[----:B------:R-:W-:-:S05]  /*0440*/  IADD3 R10, R31, R29, RZ ;  /* 0x0000001d1f0a7210 */ /* 0x000fca0007ffe0ff */
[----:B------:R-:W-:-:S05]  /*0450*/  IMAD R10, R10, c[0x0][0x170], RZ ;  /* 0x00005c000a0a7a24 */ /* 0x000fca00078e02ff */
[----:B------:R-:W-:-:S04]  /*0460*/  SHF.R.S32.HI R13, RZ, 0x1f, R10 ;  /* 0x0000001fff0d7819 */ /* 0x000fc8000001140a */
[----:B------:R-:W-:Y:S02]  /*0470*/  LEA.HI R32, R13, R10, RZ, 0x2 ;  /* 0x0000000a0d207211 */ /* 0x000fe400078f10ff */
[----:B------:R-:W-:Y:S02]  /*0480*/  MOV R10, 0x20 ;  /* 0x00000020000a7802 */ /* 0x000fe40000000f00 */
[----:B------:R-:W-:-:S05]  /*0490*/  LEA.HI.SX32 R32, R32, R7, 0x1e ;  /* 0x0000000720207211 */ /* 0x000fca00078ff2ff */
[----:B------:R-:W-:-:S05]  /*04a0*/  IMAD.WIDE R38, R32, R10, c[0x0][0x160] ;  /* 0x0000580020267625 */ /* 0x000fca00078e020a */
[----:B------:R-:W2:Y:S04]  /*04b0*/  LDG.E.128 R12, [R38.64] ;  /* 0x00000006260c7981 */ /* 0x000ea8000c1e1d00 */
[----:B------:R-:W3:Y:S01]  /*04c0*/  LDG.E.128 R16, [R38.64+0x10] ;  /* 0x0000100626107981 */ /* 0x000ee2000c1e1d00 */
[----:B------:R-:W-:-:S05]  /*04d0*/  IMAD.WIDE R34, R32, R10, c[0x0][0x168] ;  /* 0x00005a0020227625 */ /* 0x000fca00078e020a */
[----:B------:R-:W4:Y:S04]  /*04e0*/  LDG.E.128 R20, [R34.64] ;  /* 0x0000000622147981 */ /* 0x000f28000c1e1d00 */
[----:B------:R-:W5:Y:S01]  /*04f0*/  LDG.E.128 R24, [R34.64+0x10] ;  /* 0x0000100622187981 */ /* 0x000f62000c1e1d00 */
[----:B------:R-:W-:-:S04]  /*0500*/  IADD3 R29, R29, 0x1, RZ ;  /* 0x000000011d1d7810 */ /* 0x000fc80007ffe0ff */
[----:B------:R-:W-:Y:S01]  /*0510*/  ISETP.GE.AND P4, PT, R29, R9, PT ;  /* 0x000000091d00720c */ /* 0x000fe20003f86270 */
[----:B--2---:R-:W0:Y:S01]  /*0520*/  F2F.F32.F64 R33, R12 ;  /* 0x0000000c00217310 */ /* 0x004e220000301000 */
[----:B------:R-:W0:-:S04]  /*0530*/  DSETP.GEU.AND P0, PT, |R12|, c[0x2][0x0], PT ;  /* 0x008000000c00762a */ /* 0x000e080003f0e200 */
[----:B---3--:R-:W1:-:S03]  /*0540*/  DSETP.GEU.AND P2, PT, |R16|, c[0x2][0x0], PT ;  /* 0x008000001000762a */ /* 0x008e460003f4e200 */
[----:B------:R-:W1:Y:S01]  /*0550*/  F2F.F32.F64 R36, R16 ;  /* 0x0000001000247310 */ /* 0x000e620000301000 */
[----:B------:R-:W2:-:S04]  /*0560*/  DSETP.GEU.AND P1, PT, |R14|, c[0x2][0x0], PT ;  /* 0x008000000e00762a */ /* 0x000e880003f2e200 */
[----:B------:R-:W3:Y:S02]  /*0570*/  DSETP.GEU.AND P3, PT, |R18|, c[0x2][0x0], PT ;  /* 0x008000001200762a */ /* 0x000ee40003f6e200 */
[----:B0-----:R-:W-:Y:S01]  /*0580*/  @!P0 FMUL R33, R33, 1.175494350822287508e-38 ;  /* 0x0080000021218820 */ /* 0x001fe20000400000 */
[----:B------:R-:W2:Y:S04]  /*0590*/  F2F.F32.F64 R37, R14 ;  /* 0x0000000e00257310 */ /* 0x000ea80000301000 */
[----:B------:R-:W-:Y:S01]  /*05a0*/  FSETP.GTU.FTZ.AND P0, PT, R33, RZ, PT ;  /* 0x000000ff2100720b */ /* 0x000fe20003f1c000 */
[----:B-1----:R-:W-:-:S03]  /*05b0*/  @!P2 FMUL R36, R36, 1.175494350822287508e-38 ;  /* 0x008000002424a820 */ /* 0x002fc60000400000 */
[----:B------:R-:W3:Y:S01]  /*05c0*/  F2F.F32.F64 R33, R18 ;  /* 0x0000001200217310 */ /* 0x000ee20000301000 */
[----:B----4-:R-:W-:Y:S02]  /*05d0*/  SEL R12, R20, RZ, P0 ;  /* 0x000000ff140c7207 */ /* 0x010fe40000000000 */
[----:B------:R-:W-:Y:S02]  /*05e0*/  SEL R13, R21, RZ, P0 ;  /* 0x000000ff150d7207 */ /* 0x000fe40000000000 */
[----:B------:R-:W-:Y:S01]  /*05f0*/  FSETP.GTU.FTZ.AND P0, PT, R36, RZ, PT ;  /* 0x000000ff2400720b */ /* 0x000fe20003f1c000 */
[----:B--2---:R-:W-:-:S03]  /*0600*/  @!P1 FMUL R37, R37, 1.175494350822287508e-38 ;  /* 0x0080000025259820 */ /* 0x004fc60000400000 */
[----:B-----5:R-:W-:Y:S01]  /*0610*/  SEL R16, R24, RZ, P0 ;  /* 0x000000ff18107207 */ /* 0x020fe20000000000 */
[----:B------:R-:W0:Y:S01]  /*0620*/  F2F.F32.F64 R21, R12 ;  /* 0x0000000c00157310 */ /* 0x000e220000301000 */
[----:B------:R-:W-:Y:S02]  /*0630*/  SEL R17, R25, RZ, P0 ;  /* 0x000000ff19117207 */ /* 0x000fe40000000000 */
[----:B------:R-:W-:Y:S01]  /*0640*/  FSETP.GTU.FTZ.AND P1, PT, R37, RZ, PT ;  /* 0x000000ff2500720b */ /* 0x000fe20003f3c000 */
[----:B---3--:R-:W-:-:S03]  /*0650*/  @!P3 FMUL R33, R33, 1.175494350822287508e-38 ;  /* 0x008000002121b820 */ /* 0x008fc60000400000 */
[----:B------:R-:W-:Y:S01]  /*0660*/  SEL R14, R22, RZ, P1 ;  /* 0x000000ff160e7207 */ /* 0x000fe20000800000 */
[----:B------:R-:W1:Y:S01]  /*0670*/  F2F.F32.F64 R20, R16 ;  /* 0x0000001000147310 */ /* 0x000e620000301000 */
[----:B------:R-:W-:Y:S01]  /*0680*/  SEL R15, R23, RZ, P1 ;  /* 0x000000ff170f7207 */ /* 0x000fe20000800000 */
[----:B------:R-:W0:Y:S01]  /*0690*/  DSETP.GEU.AND P1, PT, |R12|, c[0x2][0x0], PT ;  /* 0x008000000c00762a */ /* 0x000e220003f2e200 */
[----:B------:R-:W-:Y:S01]  /*06a0*/  FSETP.GTU.FTZ.AND P0, PT, R33, RZ, PT ;  /* 0x000000ff2100720b */ /* 0x000fe20003f1c000 */
[----:B------:R-:W-:Y:S02]  /*06b0*/  IMAD.WIDE R32, R32, R10, c[0x0][0x178] ;  /* 0x00005e0020207625 */ /* 0x000fe400078e020a */
[----:B------:R-:W1:Y:S01]  /*06c0*/  DSETP.GEU.AND P2, PT, |R16|, c[0x2][0x0], PT ;  /* 0x008000001000762a */ /* 0x000e620003f4e200 */
[----:B------:R-:W-:Y:S01]  /*06d0*/  SEL R18, R26, RZ, P0 ;  /* 0x000000ff1a127207 */ /* 0x000fe20000000000 */
[----:B------:R-:W2:Y:S01]  /*06e0*/  F2F.F32.F64 R23, R14 ;  /* 0x0000000e00177310 */ /* 0x000ea20000301000 */
[----:B------:R-:W-:Y:S01]  /*06f0*/  SEL R19, R27, RZ, P0 ;  /* 0x000000ff1b137207 */ /* 0x000fe20000000000 */
[----:B------:R3:W-:Y:S01]  /*0700*/  STG.E.128 [R32.64], R12 ;  /* 0x0000000c20007986 */ /* 0x0007e2000c101d06 */
[----:B------:R-:W2:-:S03]  /*0710*/  DSETP.GEU.AND P0, PT, |R14|, c[0x2][0x0], PT ;  /* 0x008000000e00762a */ /* 0x000e860003f0e200 */
[----:B------:R3:W-:Y:S01]  /*0720*/  STG.E.128 [R32.64+0x10], R16 ;  /* 0x0000101020007986 */ /* 0x0007e2000c101d06 */
[----:B------:R-:W4:Y:S01]  /*0730*/  DSETP.GEU.AND P3, PT, |R18|, c[0x2][0x0], PT ;  /* 0x008000001200762a */ /* 0x000f220003f6e200 */
[----:B------:R-:W4:Y:S01]  /*0740*/  F2F.F32.F64 R10, R18 ;  /* 0x00000012000a7310 */ /* 0x000f220000301000 */
[----:B0-----:R-:W-:-:S03]  /*0750*/  @!P1 FMUL R21, R21, 1.175494350822287508e-38 ;  /* 0x0080000015159820 */ /* 0x001fc60000400000 */
[----:B-1----:R-:W-:Y:S02]  /*0760*/  @!P2 FMUL R20, R20, 1.175494350822287508e-38 ;  /* 0x008000001414a820 */ /* 0x002fe40000400000 */
[----:B------:R-:W-:Y:S02]  /*0770*/  FADD.FTZ R8, R21, R8 ;  /* 0x0000000815087221 */ /* 0x000fe40000010000 */
[----:B------:R-:W-:Y:S02]  /*0780*/  FADD.FTZ R5, R20, R5 ;  /* 0x0000000514057221 */ /* 0x000fe40000010000 */
[----:B--2---:R-:W-:-:S04]  /*0790*/  @!P0 FMUL R23, R23, 1.175494350822287508e-38 ;  /* 0x0080000017178820 */ /* 0x004fc80000400000 */
[----:B------:R-:W-:Y:S02]  /*07a0*/  FADD.FTZ R4, R23, R4 ;  /* 0x0000000417047221 */ /* 0x000fe40000010000 */
[----:B----4-:R-:W-:-:S04]  /*07b0*/  @!P3 FMUL R10, R10, 1.175494350822287508e-38 ;  /* 0x008000000a0ab820 */ /* 0x010fc80000400000 */
[----:B------:R-:W-:Y:S01]  /*07c0*/  FADD.FTZ R11, R10, R11 ;  /* 0x0000000b0a0b7221 */ /* 0x000fe20000010000 */
[----:B---3--:R-:W-:Y:S05]  /*07d0*/  @!P4 BRA `(.L_x_39) ;  /* 0xfffffc600000c947 */ /* 0x008fea000383ffff */
.L_x_38:
[----:B------:R-:W-:Y:S05]  /*07e0*/  BSYNC B0 ;  /* 0x0000000000007941 */ /* 0x000fea0003800000 */
.L_x_37:
[----:B------:R-:W-:Y:S01]  /*07f0*/  IADD3 R9, R29, 0x3, RZ ;  /* 0x000000031d097810 */ /* 0x000fe20007ffe0ff */
[----:B------:R-:W-:Y:S03]  /*0800*/  BSSY B0, `(.L_x_40) ;  /* 0x00000dc000007945 */ /* 0x000fe60003800000 */
[----:B------:R-:W-:-:S13]  /*0810*/  ISETP.GE.AND P0, PT, R9, R30, PT ;  /* 0x0000001e0900720c */ /* 0x000fda0003f06270 */
[----:B------:R-:W-:Y:S05]  /*0820*/  @P0 BRA `(.L_x_41) ;  /* 0x00000d9000000947 */ /* 0x000fea0003800000 */
[----:B------:R-:W-:-:S04]  /*0830*/  MOV R9, c[0x0][0x170] ;  /* 0x00005c0000097a02 */ /* 0x000fc80000000f00 */
[----:B------:R-:W-:-:S04]  /*0840*/  SHF.R.S32.HI R9, RZ, 0x1f, R9 ;  /* 0x0000001fff097819 */ /* 0x000fc80000011409 */
[----:B------:R-:W-:-:S04]  /*0850*/  LEA.HI R9, R9, c[0x0][0x170], RZ, 0x2 ;  /* 0x00005c0009097a11 */ /* 0x000fc800078f10ff */
[----:B------:R-:W-:Y:S02]  /*0860*/  SHF.R.S32.HI R32, RZ, 0x2, R9 ;  /* 0x00000002ff207819 */ /* 0x000fe40000011409 */
.L_x_42:
[----:B------:R-:W-:Y:S01]  /*0870*/  IADD3 R9, R31, R29, RZ ;  /* 0x0000001d1f097210 */ /* 0x000fe20007ffe0ff */
[----:B------:R-:W-:-:S04]  /*0880*/  HFMA2.MMA R40, -RZ, RZ, 0, 1.9073486328125e-06 ;  /* 0x00000020ff287435 */ /* 0x000fc800000001ff */
[----:B------:R-:W-:-:S05]  /*0890*/  IMAD R9, R9, c[0x0][0x170], RZ ;  /* 0x00005c0009097a24 */ /* 0x000fca00078e02ff */
[----:B------:R-:W-:-:S04]  /*08a0*/  SHF.R.S32.HI R10, RZ, 0x1f, R9 ;  /* 0x0000001fff0a7819 */ /* 0x000fc80000011409 */
[----:B------:R-:W-:-:S04]  /*08b0*/  LEA.HI R10, R10, R9, RZ, 0x2 ;  /* 0x000000090a0a7211 */ /* 0x000fc800078f10ff */
[----:B------:R-:W-:-:S05]  /*08c0*/  LEA.HI.SX32 R41, R10, R7, 0x1e ;  /* 0x000000070a297211 */ /* 0x000fca00078ff2ff */
[----:B------:R-:W-:-:S05]  /*08d0*/  IMAD.WIDE R36, R41, R40, c[0x0][0x160] ;  /* 0x0000580029247625 */ /* 0x000fca00078e0228 */
[----:B------:R0:W2:Y:S04]  /*08e0*/  LDG.E.128 R12, [R36.64] ;  /* 0x00000006240c7981 */ /* 0x0000a8000c1e1d00 */
[----:B------:R0:W3:Y:S01]  /*08f0*/  LDG.E.128 R16, [R36.64+0x10] ;  /* 0x0000100624107981 */ /* 0x0000e2000c1e1d00 */
[----:B------:R-:W-:-:S05]  /*0900*/  IMAD.WIDE R34, R41, R40, c[0x0][0x168] ;  /* 0x00005a0029227625 */ /* 0x000fca00078e0228 */
[----:B------:R-:W4:Y:S04]  /*0910*/  LDG.E.128 R20, [R34.64] ;  /* 0x0000000622147981 */ /* 0x000f28000c1e1d00 */
[----:B------:R-:W5:Y:S01]  /*0920*/  LDG.E.128 R24, [R34.64+0x10] ;  /* 0x0000100622187981 */ /* 0x000f62000c1e1d00 */
[----:B------:R-:W-:-:S04]  /*0930*/  IMAD.WIDE R40, R41, R40, c[0x0][0x178] ;  /* 0x00005e0029287625 */ /* 0x000fc800078e0228 */
[----:B0-----:R-:W-:Y:S01]  /*0940*/  IMAD.WIDE R36, R32, 0x20, R36 ;  /* 0x0000002020247825 */ /* 0x001fe200078e0224 */
[----:B--2---:R-:W0:Y:S01]  /*0950*/  F2F.F32.F64 R9, R12 ;  /* 0x0000000c00097310 */ /* 0x004e220000301000 */
[----:B------:R-:W0:-:S04]  /*0960*/  DSETP.GEU.AND P0, PT, |R12|, c[0x2][0x0], PT ;  /* 0x008000000c00762a */ /* 0x000e080003f0e200 */
[----:B------:R-:W1:-:S03]  /*0970*/  DSETP.GEU.AND P1, PT, |R14|, c[0x2][0x0], PT ;  /* 0x008000000e00762a */ /* 0x000e460003f2e200 */
[----:B------:R-:W1:Y:S01]  /*0980*/  F2F.F32.F64 R10, R14 ;  /* 0x0000000e000a7310 */ /* 0x000e620000301000 */
[----:B---3--:R-:W2:-:S04]  /*0990*/  DSETP.GEU.AND P2, PT, |R16|, c[0x2][0x0], PT ;  /* 0x008000001000762a */ /* 0x008e880003f4e200 */
[----:B------:R-:W3:-:S03]  /*09a0*/  DSETP.GEU.AND P3, PT, |R18|, c[0x2][0x0], PT ;  /* 0x008000001200762a */ /* 0x000ec60003f6e200 */
[----:B------:R-:W2:Y:S01]  /*09b0*/  F2F.F32.F64 R33, R16 ;  /* 0x0000001000217310 */ /* 0x000ea20000301000 */
[----:B0-----:R-:W-:-:S05]  /*09c0*/  @!P0 FMUL R9, R9, 1.175494350822287508e-38 ;  /* 0x0080000009098820 */ /* 0x001fca0000400000 */
[----:B------:R-:W-:Y:S02]  /*09d0*/  FSETP.GTU.FTZ.AND P0, PT, R9, RZ, PT ;  /* 0x000000ff0900720b */ /* 0x000fe40003f1c000 */
[----:B------:R-:W3:Y:S01]  /*09e0*/  F2F.F32.F64 R38, R18 ;  /* 0x0000001200267310 */ /* 0x000ee20000301000 */
[----:B-1----:R-:W-:Y:S01]  /*09f0*/  @!P1 FMUL R10, R10, 1.175494350822287508e-38 ;  /* 0x008000000a0a9820 */ /* 0x002fe20000400000 */
[----:B----4-:R-:W-:Y:S02]  /*0a00*/  SEL R20, R20, RZ, P0 ;  /* 0x000000ff14147207 */ /* 0x010fe40000000000 */
[----:B------:R-:W-:Y:S02]  /*0a10*/  SEL R21, R21, RZ, P0 ;  /* 0x000000ff15157207 */ /* 0x000fe40000000000 */
[----:B------:R-:W-:Y:S01]  /*0a20*/  FSETP.GTU.FTZ.AND P1, PT, R10, RZ, PT ;  /* 0x000000ff0a00720b */ /* 0x000fe20003f3c000 */
[----:B--2---:R-:W-:-:S03]  /*0a30*/  @!P2 FMUL R33, R33, 1.175494350822287508e-38 ;  /* 0x008000002121a820 */ /* 0x004fc60000400000 */
[----:B------:R-:W-:Y:S02]  /*0a40*/  SEL R22, R22, RZ, P1 ;  /* 0x000000ff16167207 */ /* 0x000fe40000800000 */
[----:B------:R-:W-:Y:S02]  /*0a50*/  SEL R23, R23, RZ, P1 ;  /* 0x000000ff17177207 */ /* 0x000fe40000800000 */
[----:B------:R-:W-:Y:S01]  /*0a60*/  FSETP.GTU.FTZ.AND P0, PT, R33, RZ, PT ;  /* 0x000000ff2100720b */ /* 0x000fe20003f1c000 */
[----:B---3--:R-:W-:Y:S02]  /*0a70*/  @!P3 FMUL R38, R38, 1.175494350822287508e-38 ;  /* 0x008000002626b820 */ /* 0x008fe40000400000 */
[----:B------:R0:W-:Y:S01]  /*0a80*/  STG.E.128 [R40.64], R20 ;  /* 0x0000001428007986 */ /* 0x0001e2000c101d06 */
[----:B-----5:R-:W-:Y:S02]  /*0a90*/  SEL R12, R24, RZ, P0 ;  /* 0x000000ff180c7207 */ /* 0x020fe40000000000 */
[----:B------:R-:W-:-:S02]  /*0aa0*/  SEL R13, R25, RZ, P0 ;  /* 0x000000ff190d7207 */ /* 0x000fc40000000000 */
[----:B------:R-:W-:-:S04]  /*0ab0*/  FSETP.GTU.FTZ.AND P2, PT, R38, RZ, PT ;  /* 0x000000ff2600720b */ /* 0x000fc80003f5c000 */
[----:B------:R-:W-:Y:S02]  /*0ac0*/  SEL R14, R26, RZ, P2 ;  /* 0x000000ff1a0e7207 */ /* 0x000fe40001000000 */
[----:B------:R-:W-:-:S05]  /*0ad0*/  SEL R15, R27, RZ, P2 ;  /* 0x000000ff1b0f7207 */ /* 0x000fca0001000000 */
[----:B------:R1:W-:Y:S04]  /*0ae0*/  STG.E.128 [R40.64+0x10], R12 ;  /* 0x0000100c28007986 */ /* 0x0003e8000c101d06 */
[----:B------:R-:W2:Y:S01]  /*0af0*/  LDG.E.128 R16, [R36.64] ;  /* 0x0000000624107981 */ /* 0x000ea2000c1e1d00 */
[----:B------:R-:W3:Y:S01]  /*0b00*/  F2F.F32.F64 R9, R20 ;  /* 0x0000001400097310 */ /* 0x000ee20000301000 */
[----:B------:R-:W3:-:S04]  /*0b10*/  DSETP.GEU.AND P1, PT, |R20|, c[0x2][0x0], PT ;  /* 0x008000001400762a */ /* 0x000ec80003f2e200 */
[----:B------:R0:W-:-:S03]  /*0b20*/  DSETP.GEU.AND P0, PT, |R22|, c[0x2][0x0], PT ;  /* 0x008000001600762a */ /* 0x0001c60003f0e200 */
[----:B------:R0:W-:Y:S01]  /*0b30*/  F2F.F32.F64 R33, R22 ;  /* 0x0000001600217310 */ /* 0x0001e20000301000 */
[----:B------:R-:W-:Y:S01]  /*0b40*/  IMAD.WIDE R34, R32, 0x20, R34 ;  /* 0x0000002020227825 */ /* 0x000fe200078e0222 */
[----:B------:R-:W-:-:S06]  /*0b50*/  DSETP.GEU.AND P3, PT, |R12|, c[0x2][0x0], PT ;  /* 0x008000000c00762a */ /* 0x000fcc0003f6e200 */
[----:B------:R-:W-:Y:S01]  /*0b60*/  F2F.F32.F64 R26, R12 ;  /* 0x0000000c001a7310 */ /* 0x000fe20000301000 */
[----:B0-----:R-:W4:Y:S01]  /*0b70*/  LDG.E.128 R20, [R36.64+0x10] ;  /* 0x0000100624147981 */ /* 0x001f22000c1e1d00 */
[----:B------:R1:W-:Y:S01]  /*0b80*/  DSETP.GEU.AND P2, PT, |R14|, c[0x2][0x0], PT ;  /* 0x008000000e00762a */ /* 0x0003e20003f4e200 */
[----:B---3--:R-:W-:-:S05]  /*0b90*/  @!P1 FMUL R9, R9, 1.175494350822287508e-38 ;  /* 0x0080000009099820 */ /* 0x008fca0000400000 */
[----:B------:R1:W-:Y:S01]  /*0ba0*/  F2F.F32.F64 R25, R14 ;  /* 0x0000000e00197310 */ /* 0x0003e20000301000 */
[----:B------:R-:W-:Y:S01]  /*0bb0*/  FADD.FTZ R8, R9, R8 ;  /* 0x0000000809087221 */ /* 0x000fe20000010000 */
[----:B-1----:R-:W3:Y:S01]  /*0bc0*/  LDG.E.128 R12, [R34.64] ;  /* 0x00000006220c7981 */ /* 0x002ee2000c1e1d00 */
[----:B--2---:R-:W0:-:S05]  /*0bd0*/  DSETP.GEU.AND P4, PT, |R16|, c[0x2][0x0], PT ;  /* 0x008000001000762a */ /* 0x004e0a0003f8e200 */
[----:B------:R-:W0:Y:S01]  /*0be0*/  F2F.F32.F64 R10, R16 ;  /* 0x00000010000a7310 */ /* 0x000e220000301000 */
[----:B------:R1:W2:-:S07]  /*0bf0*/  DSETP.GEU.AND P5, PT, |R18|, c[0x2][0x0], PT ;  /* 0x008000001200762a */ /* 0x00028e0003fae200 */
[----:B------:R1:W2:Y:S02]  /*0c00*/  F2F.F32.F64 R9, R18 ;  /* 0x0000001200097310 */ /* 0x0002a40000301000 */
[----:B-1----:R-:W5:Y:S01]  /*0c10*/  LDG.E.128 R16, [R34.64+0x10] ;  /* 0x0000100622107981 */ /* 0x002f62000c1e1d00 */
[----:B0-----:R-:W-:-:S04]  /*0c20*/  @!P4 FMUL R10, R10, 1.175494350822287508e-38 ;  /* 0x008000000a0ac820 */ /* 0x001fc80000400000 */
[----:B--2---:R-:W-:Y:S01]  /*0c30*/  @!P5 FMUL R9, R9, 1.175494350822287508e-38 ;  /* 0x008000000909d820 */ /* 0x004fe20000400000 */
[----:B----4-:R-:W0:-:S04]  /*0c40*/  DSETP.GEU.AND P5, PT, |R20|, c[0x2][0x0], PT ;  /* 0x008000001400762a */ /* 0x010e080003fae200 */
[----:B------:R-:W-:Y:S02]  /*0c50*/  FSETP.GTU.FTZ.AND P4, PT, R9, RZ, PT ;  /* 0x000000ff0900720b */ /* 0x000fe40003f9c000 */
[----:B------:R-:W0:Y:S01]  /*0c60*/  F2F.F32.F64 R9, R20 ;  /* 0x0000001400097310 */ /* 0x000e220000301000 */
[----:B------:R-:W-:-:S04]  /*0c70*/  FSETP.GTU.FTZ.AND P1, PT, R10, RZ, PT ;  /* 0x000000ff0a00720b */ /* 0x000fc80003f3c000 */
[----:B---3--:R-:W-:Y:S02]  /*0c80*/  SEL R12, R12, RZ, P1 ;  /* 0x000000ff0c0c7207 */ /* 0x008fe40000800000 */
[----:B------:R-:W-:Y:S01]  /*0c90*/  SEL R13, R13, RZ, P1 ;  /* 0x000000ff0d0d7207 */ /* 0x000fe20000800000 */
[----:B------:R-:W1:Y:S01]  /*0ca0*/  DSETP.GEU.AND P1, PT, |R22|, c[0x2][0x0], PT ;  /* 0x008000001600762a */ /* 0x000e620003f2e200 */
[----:B0-----:R-:W-:-:S05]  /*0cb0*/  @!P5 FMUL R9, R9, 1.175494350822287508e-38 ;  /* 0x008000000909d820 */ /* 0x001fca0000400000 */
[----:B------:R-:W-:Y:S02]  /*0cc0*/  FSETP.GTU.FTZ.AND P5, PT, R9, RZ, PT ;  /* 0x000000ff0900720b */ /* 0x000fe40003fbc000 */
[----:B------:R-:W1:Y:S01]  /*0cd0*/  F2F.F32.F64 R9, R22 ;  /* 0x0000001600097310 */ /* 0x000e620000301000 */
[----:B------:R-:W-:Y:S01]  /*0ce0*/  SEL R14, R14, RZ, P4 ;  /* 0x000000ff0e0e7207 */ /* 0x000fe20002000000 */
[----:B------:R-:W-:Y:S01]  /*0cf0*/  IMAD.WIDE R40, R32, 0x20, R40 ;  /* 0x0000002020287825 */ /* 0x000fe200078e0228 */
[----:B------:R-:W-:-:S03]  /*0d00*/  SEL R15, R15, RZ, P4 ;  /* 0x000000ff0f0f7207 */ /* 0x000fc60002000000 */
[----:B------:R-:W-:-:S04]  /*0d10*/  IMAD.WIDE R36, R32, 0x20, R36 ;  /* 0x0000002020247825 */ /* 0x000fc800078e0224 */
[----:B-1----:R-:W-:-:S05]  /*0d20*/  @!P1 FMUL R9, R9, 1.175494350822287508e-38 ;  /* 0x0080000009099820 */ /* 0x002fca0000400000 */
[----:B------:R-:W-:Y:S01]  /*0d30*/  FSETP.GTU.FTZ.AND P1, PT, R9, RZ, PT ;  /* 0x000000ff0900720b */ /* 0x000fe20003f3c000 */
[----:B------:R0:W-:Y:S01]  /*0d40*/  STG.E.128 [R40.64], R12 ;  /* 0x0000000c28007986 */ /* 0x0001e2000c101d06 */
[----:B------:R-:W1:Y:S01]  /*0d50*/  F2F.F32.F64 R9, R12 ;  /* 0x0000000c00097310 */ /* 0x000e620000301000 */
[----:B------:R-:W-:Y:S02]  /*0d60*/  @!P3 FMUL R26, R26, 1.175494350822287508e-38 ;  /* 0x008000001a1ab820 */ /* 0x000fe40000400000 */
[----:B------:R-:W-:Y:S02]  /*0d70*/  @!P2 FMUL R25, R25, 1.175494350822287508e-38 ;  /* 0x008000001919a820 */ /* 0x000fe40000400000 */
[----:B------:R-:W-:Y:S01]  /*0d80*/  IMAD.WIDE R38, R32, 0x20, R34 ;  /* 0x0000002020267825 */ /* 0x000fe200078e0222 */
[----:B------:R-:W-:Y:S02]  /*0d90*/  DSETP.GEU.AND P4, PT, |R14|, c[0x2][0x0], PT ;  /* 0x008000000e00762a */ /* 0x000fe40003f8e200 */
[----:B------:R0:W2:Y:S01]  /*0da0*/  F2F.F32.F64 R27, R14 ;  /* 0x0000000e001b7310 */ /* 0x0000a20000301000 */
[----:B------:R-:W-:-:S02]  /*0db0*/  FADD.FTZ R26, R26, R5 ;  /* 0x000000051a1a7221 */ /* 0x000fc40000010000 */
[----:B------:R-:W-:Y:S02]  /*0dc0*/  FADD.FTZ R25, R25, R11 ;  /* 0x0000000b19197221 */ /* 0x000fe40000010000 */
[----:B------:R-:W-:-:S04]  /*0dd0*/  @!P0 FMUL R33, R33, 1.175494350822287508e-38 ;  /* 0x0080000021218820 */ /* 0x000fc80000400000 */
[----:B------:R-:W-:Y:S01]  /*0de0*/  FADD.FTZ R33, R33, R4 ;  /* 0x0000000421217221 */ /* 0x000fe20000010000 */
[----:B-----5:R-:W-:Y:S02]  /*0df0*/  SEL R16, R16, RZ, P5 ;  /* 0x000000ff10107207 */ /* 0x020fe40002800000 */
[----:B------:R-:W-:Y:S02]  /*0e00*/  SEL R17, R17, RZ, P5 ;  /* 0x000000ff11117207 */ /* 0x000fe40002800000 */
[----:B------:R-:W-:Y:S02]  /*0e10*/  SEL R18, R18, RZ, P1 ;  /* 0x000000ff12127207 */ /* 0x000fe40000800000 */
[----:B------:R-:W-:-:S05]  /*0e20*/  SEL R19, R19, RZ, P1 ;  /* 0x000000ff13137207 */ /* 0x000fca0000800000 */
[----:B------:R3:W-:Y:S04]  /*0e30*/  STG.E.128 [R40.64+0x10], R16 ;  /* 0x0000101028007986 */ /* 0x0007e8000c101d06 */
[----:B------:R-:W4:Y:S01]  /*0e40*/  LDG.E.128 R20, [R36.64] ;  /* 0x0000000624147981 */ /* 0x000f22000c1e1d00 */
[----:B------:R0:W1:-:S03]  /*0e50*/  DSETP.GEU.AND P5, PT, |R12|, c[0x2][0x0], PT ;  /* 0x008000000c00762a */ /* 0x0000460003fae200 */
[----:B0-----:R-:W5:Y:S11]  /*0e60*/  LDG.E.128 R12, [R36.64+0x10] ;  /* 0x00001006240c7981 */ /* 0x001f76000c1e1d00 */
[----:B-1----:R-:W-:-:S04]  /*0e70*/  @!P5 FMUL R9, R9, 1.175494350822287508e-38 ;  /* 0x008000000909d820 */ /* 0x002fc80000400000 */
[----:B------:R-:W-:Y:S02]  /*0e80*/  FADD.FTZ R5, R8, R9 ;  /* 0x0000000908057221 */ /* 0x000fe40000010000 */
[----:B------:R-:W5:Y:S01]  /*0e90*/  LDG.E.128 R8, [R38.64] ;  /* 0x0000000626087981 */ /* 0x000f62000c1e1d00 */
[----:B------:R-:W-:Y:S01]  /*0ea0*/  F2F.F32.F64 R24, R16 ;  /* 0x0000001000187310 */ /* 0x000fe20000301000 */
[----:B------:R-:W-:-:S04]  /*0eb0*/  DSETP.GEU.AND P0, PT, |R16|, c[0x2][0x0], PT ;  /* 0x008000001000762a */ /* 0x000fc80003f0e200 */
[----:B------:R3:W-:-:S03]  /*0ec0*/  DSETP.GEU.AND P1, PT, |R18|, c[0x2][0x0], PT ;  /* 0x008000001200762a */ /* 0x0007c60003f2e200 */
[----:B------:R3:W-:Y:S02]  /*0ed0*/  F2F.F32.F64 R4, R18 ;  /* 0x0000001200047310 */ /* 0x0007e40000301000 */
[----:B---3--:R-:W3:Y:S01]  /*0ee0*/  LDG.E.128 R16, [R38.64+0x10] ;  /* 0x0000100626107981 */ /* 0x008ee2000c1e1d00 */
[----:B------:R-:W-:-:S04]  /*0ef0*/  IMAD.WIDE R40, R32, 0x20, R40 ;  /* 0x0000002020287825 */ /* 0x000fc800078e0228 */
[----:B--2---:R-:W-:-:S04]  /*0f00*/  @!P4 FMUL R27, R27, 1.175494350822287508e-38 ;  /* 0x008000001b1bc820 */ /* 0x004fc80000400000 */
[----:B------:R-:W-:Y:S01]  /*0f10*/  FADD.FTZ R33, R33, R27 ;  /* 0x0000001b21217221 */ /* 0x000fe20000010000 */
[----:B----4-:R0:W1:Y:S02]  /*0f20*/  DSETP.GEU.AND P2, PT, |R20|, c[0x2][0x0], PT ;  /* 0x008000001400762a */ /* 0x0100640003f4e200 */
[----:B0-----:R-:W1:Y:S02]  /*0f30*/  F2F.F32.F64 R20, R20 ;  /* 0x0000001400147310 */ /* 0x001e640000301000 */
[----:B------:R-:W0:-:S06]  /*0f40*/  DSETP.GEU.AND P3, PT, |R22|, c[0x2][0x0], PT ;  /* 0x008000001600762a */ /* 0x000e0c0003f6e200 */
[----:B------:R-:W0:Y:S04]  /*0f50*/  F2F.F32.F64 R34, R22 ;  /* 0x0000001600227310 */ /* 0x000e280000301000 */
[----:B-1----:R-:W-:Y:S01]  /*0f60*/  @!P2 FMUL R20, R20, 1.175494350822287508e-38 ;  /* 0x008000001414a820 */ /* 0x002fe20000400000 */
[----:B-----5:R1:W2:-:S04]  /*0f70*/  DSETP.GEU.AND P5, PT, |R12|, c[0x2][0x0], PT ;  /* 0x008000000c00762a */ /* 0x0202880003fae200 */
[----:B------:R-:W-:Y:S02]  /*0f80*/  FSETP.GTU.FTZ.AND P2, PT, R20, RZ, PT ;  /* 0x000000ff1400720b */ /* 0x000fe40003f5c000 */
[----:B------:R1:W2:Y:S02]  /*0f90*/  F2F.F32.F64 R20, R12 ;  /* 0x0000000c00147310 */ /* 0x0002a40000301000 */
[----:B-1----:R-:W-:-:S06]  /*0fa0*/  SEL R13, R9, RZ, P2 ;  /* 0x000000ff090d7207 */ /* 0x002fcc0001000000 */
[----:B------:R-:W1:Y:S01]  /*0fb0*/  F2F.F32.F64 R9, R14 ;  /* 0x0000000e00097310 */ /* 0x000e620000301000 */
[----:B------:R-:W-:Y:S01]  /*0fc0*/  SEL R12, R8, RZ, P2 ;  /* 0x000000ff080c7207 */ /* 0x000fe20001000000 */
[----:B------:R-:W1:Y:S01]  /*0fd0*/  DSETP.GEU.AND P2, PT, |R14|, c[0x2][0x0], PT ;  /* 0x008000000e00762a */ /* 0x000e620003f4e200 */
[----:B0-----:R-:W-:Y:S02]  /*0fe0*/  @!P3 FMUL R34, R34, 1.175494350822287508e-38 ;  /* 0x008000002222b820 */ /* 0x001fe40000400000 */
[----:B--2---:R-:W-:-:S03]  /*0ff0*/  @!P5 FMUL R20, R20, 1.175494350822287508e-38 ;  /* 0x008000001414d820 */ /* 0x004fc60000400000 */
[----:B------:R-:W-:Y:S02]  /*1000*/  FSETP.GTU.FTZ.AND P3, PT, R34, RZ, PT ;  /* 0x000000ff2200720b */ /* 0x000fe40003f7c000 */
[----:B------:R-:W-:Y:S02]  /*1010*/  FSETP.GTU.FTZ.AND P5, PT, R20, RZ, PT ;  /* 0x000000ff1400720b */ /* 0x000fe40003fbc000 */
[----:B------:R-:W-:-:S04]  /*1020*/  SEL R8, R10, RZ, P3 ;  /* 0x000000ff0a087207 */ /* 0x000fc80001800000 */
[----:B-1----:R-:W-:Y:S01]  /*1030*/  @!P2 FMUL R9, R9, 1.175494350822287508e-38 ;  /* 0x008000000909a820 */ /* 0x002fe20000400000 */
[----:B------:R-:W-:-:S04]  /*1040*/  SEL R10, R11, RZ, P3 ;  /* 0x000000ff0b0a7207 */ /* 0x000fc80001800000 */
[----:B------:R-:W-:Y:S01]  /*1050*/  FSETP.GTU.FTZ.AND P2, PT, R9, RZ, PT ;  /* 0x000000ff0900720b */ /* 0x000fe20003f5c000 */
[----:B------:R-:W-:Y:S01]  /*1060*/  IMAD.WIDE R20, R32, 0x20, R36 ;  /* 0x0000002020147825 */ /* 0x000fe200078e0224 */
[----:B---3--:R-:W-:Y:S02]  /*1070*/  SEL R16, R16, RZ, P5 ;  /* 0x000000ff10107207 */ /* 0x008fe40002800000 */
[----:B------:R-:W-:Y:S02]  /*1080*/  SEL R17, R17, RZ, P5 ;  /* 0x000000ff11117207 */ /* 0x000fe40002800000 */
[----:B------:R-:W-:Y:S02]  /*1090*/  SEL R18, R18, RZ, P2 ;  /* 0x000000ff12127207 */ /* 0x000fe40001000000 */
[----:B------:R-:W-:Y:S02]  /*10a0*/  SEL R19, R19, RZ, P2 ;  /* 0x000000ff13137207 */ /* 0x000fe40001000000 */
[----:B------:R-:W-:-:S02]  /*10b0*/  MOV R14, R8 ;  /* 0x00000008000e7202 */ /* 0x000fc40000000f00 */
[----:B------:R-:W-:Y:S01]  /*10c0*/  MOV R15, R10 ;  /* 0x0000000a000f7202 */ /* 0x000fe20000000f00 */
[----:B------:R-:W-:Y:S04]  /*10d0*/  STG.E.128 [R40.64+0x10], R16 ;  /* 0x0000101028007986 */ /* 0x000fe8000c101d06 */
[----:B------:R0:W-:Y:S04]  /*10e0*/  STG.E.128 [R40.64], R12 ;  /* 0x0000000c28007986 */ /* 0x0001e8000c101d06 */
[----:B------:R1:W2:Y:S01]  /*10f0*/  LDG.E.128 R8, [R20.64] ;  /* 0x0000000614087981 */ /* 0x0002a2000c1e1d00 */
[----:B------:R-:W-:Y:S01]  /*1100*/  IMAD.WIDE R22, R32, 0x20, R38 ;  /* 0x0000002020167825 */ /* 0x000fe200078e0226 */
[----:B------:R-:W3:Y:S01]  /*1110*/  DSETP.GEU.AND P2, PT, |R12|, c[0x2][0x0], PT ;  /* 0x008000000c00762a */ /* 0x000ee20003f4e200 */
[----:B------:R-:W3:Y:S03]  /*1120*/  F2F.F32.F64 R34, R12 ;  /* 0x0000000c00227310 */ /* 0x000ee60000301000 */
[----:B------:R0:W4:-:S05]  /*1130*/  DSETP.GEU.AND P5, PT, |R14|, c[0x2][0x0], PT ;  /* 0x008000000e00762a */ /* 0x00010a0003fae200 */
[----:B------:R0:W4:Y:S01]  /*1140*/  F2F.F32.F64 R27, R14 ;  /* 0x0000000e001b7310 */ /* 0x0001220000301000 */
[----:B------:R-:W5:-:S04]  /*1150*/  DSETP.GEU.AND P3, PT, |R16|, c[0x2][0x0], PT ;  /* 0x008000001000762a */ /* 0x000f480003f6e200 */
[----:B------:R0:W0:Y:S02]  /*1160*/  DSETP.GEU.AND P4, PT, |R18|, c[0x2][0x0], PT ;  /* 0x008000001200762a */ /* 0x0000240003f8e200 */
[----:B0-----:R1:W2:Y:S01]  /*1170*/  LDG.E.128 R12, [R22.64] ;  /* 0x00000006160c7981 */ /* 0x0012a2000c1e1d00 */
[----:B------:R-:W5:Y:S08]  /*1180*/  F2F.F32.F64 R35, R16 ;  /* 0x0000001000237310 */ /* 0x000f700000301000 */
[----:B------:R0:W1:Y:S02]  /*1190*/  F2F.F32.F64 R36, R18 ;  /* 0x0000001200247310 */ /* 0x0000640000301000 */
[----:B0-----:R1:W2:Y:S04]  /*11a0*/  LDG.E.128 R16, [R20.64+0x10] ;  /* 0x0000100614107981 */ /* 0x0012a8000c1e1d00 */
[----:B-1----:R-:W2:Y:S01]  /*11b0*/  LDG.E.128 R20, [R22.64+0x10] ;  /* 0x0000100616147981 */ /* 0x002ea2000c1e1d00 */
[----:B------:R-:W-:-:S02]  /*11c0*/  @!P0 FMUL R24, R24, 1.175494350822287508e-38 ;  /* 0x0080000018188820 */ /* 0x000fc40000400000 */
[----:B------:R-:W-:-:S04]  /*11d0*/  IMAD.WIDE R40, R32, 0x20, R40 ;  /* 0x0000002020287825 */ /* 0x000fc800078e0228 */
[----:B------:R-:W-:Y:S02]  /*11e0*/  @!P1 FMUL R4, R4, 1.175494350822287508e-38 ;  /* 0x0080000004049820 */ /* 0x000fe40000400000 */
[----:B---3--:R-:W-:Y:S02]  /*11f0*/  @!P2 FMUL R34, R34, 1.175494350822287508e-38 ;  /* 0x008000002222a820 */ /* 0x008fe40000400000 */
[----:B----4-:R-:W-:Y:S02]  /*1200*/  @!P5 FMUL R27, R27, 1.175494350822287508e-38 ;  /* 0x008000001b1bd820 */ /* 0x010fe40000400000 */
[----:B------:R-:W-:Y:S02]  /*1210*/  FADD.FTZ R26, R26, R24 ;  /* 0x000000181a1a7221 */ /* 0x000fe40000010000 */
[----:B------:R-:W-:Y:S02]  /*1220*/  FADD.FTZ R25, R25, R4 ;  /* 0x0000000419197221 */ /* 0x000fe40000010000 */
[----:B-----5:R-:W-:-:S02]  /*1230*/  @!P3 FMUL R35, R35, 1.175494350822287508e-38 ;  /* 0x008000002323b820 */ /* 0x020fc40000400000 */
[----:B------:R-:W-:Y:S02]  /*1240*/  @!P4 FMUL R36, R36, 1.175494350822287508e-38 ;  /* 0x008000002424c820 */ /* 0x000fe40000400000 */
[----:B------:R-:W-:Y:S02]  /*1250*/  FADD.FTZ R33, R33, R27 ;  /* 0x0000001b21217221 */ /* 0x000fe40000010000 */
[----:B------:R-:W-:Y:S02]  /*1260*/  FADD.FTZ R26, R26, R35 ;  /* 0x000000231a1a7221 */ /* 0x000fe40000010000 */
[----:B------:R-:W-:Y:S01]  /*1270*/  FADD.FTZ R36, R25, R36 ;  /* 0x0000002419247221 */ /* 0x000fe20000010000 */
[----:B--2---:R0:W1:Y:S02]  /*1280*/  DSETP.GEU.AND P6, PT, |R8|, c[0x2][0x0], PT ;  /* 0x008000000800762a */ /* 0x0040640003fce200 */
[----:B0-----:R-:W1:Y:S02]  /*1290*/  F2F.F32.F64 R8, R8 ;  /* 0x0000000800087310 */ /* 0x001e640000301000 */
[----:B------:R0:W2:-:S06]  /*12a0*/  DSETP.GEU.AND P0, PT, |R10|, c[0x2][0x0], PT ;  /* 0x008000000a00762a */ /* 0x00008c0003f0e200 */
[----:B0-----:R-:W2:Y:S04]  /*12b0*/  F2F.F32.F64 R10, R10 ;  /* 0x0000000a000a7310 */ /* 0x001ea80000301000 */
[----:B-1----:R-:W-:-:S05]  /*12c0*/  @!P6 FMUL R8, R8, 1.175494350822287508e-38 ;  /* 0x008000000808e820 */ /* 0x002fca0000400000 */
[----:B------:R-:W-:Y:S01]  /*12d0*/  FSETP.GTU.FTZ.AND P6, PT, R8, RZ, PT ;  /* 0x000000ff0800720b */ /* 0x000fe20003fdc000 */
[----:B--2---:R-:W-:-:S03]  /*12e0*/  @!P0 FMUL R10, R10, 1.175494350822287508e-38 ;  /* 0x008000000a0a8820 */ /* 0x004fc60000400000 */
[----:B------:R-:W-:Y:S02]  /*12f0*/  SEL R8, R12, RZ, P6 ;  /* 0x000000ff0c087207 */ /* 0x000fe40003000000 */
[----:B------:R-:W-:Y:S02]  /*1300*/  SEL R9, R13, RZ, P6 ;  /* 0x000000ff0d097207 */ /* 0x000fe40003000000 */
[----:B------:R-:W-:-:S04]  /*1310*/  FSETP.GTU.FTZ.AND P6, PT, R10, RZ, PT ;  /* 0x000000ff0a00720b */ /* 0x000fc80003fdc000 */
[----:B------:R-:W-:Y:S02]  /*1320*/  SEL R10, R14, RZ, P6 ;  /* 0x000000ff0e0a7207 */ /* 0x000fe40003000000 */
[----:B------:R-:W-:Y:S01]  /*1330*/  SEL R14, R15, RZ, P6 ;  /* 0x000000ff0f0e7207 */ /* 0x000fe20003000000 */
[----:B------:R-:W0:Y:S01]  /*1340*/  F2F.F32.F64 R11, R16 ;  /* 0x00000010000b7310 */ /* 0x000e220000301000 */
[----:B------:R-:W0:-:S04]  /*1350*/  DSETP.GEU.AND P0, PT, |R16|, c[0x2][0x0], PT ;  /* 0x008000001000762a */ /* 0x000e080003f0e200 */
[----:B------:R-:W1:-:S03]  /*1360*/  DSETP.GEU.AND P6, PT, |R18|, c[0x2][0x0], PT ;  /* 0x008000001200762a */ /* 0x000e460003fce200 */
[----:B------:R-:W1:Y:S07]  /*1370*/  F2F.F32.F64 R13, R18 ;  /* 0x00000012000d7310 */ /* 0x000e6e0000301000 */
[----:B0-----:R-:W-:-:S04]  /*1380*/  @!P0 FMUL R11, R11, 1.175494350822287508e-38 ;  /* 0x008000000b0b8820 */ /* 0x001fc80000400000 */
[----:B-1----:R-:W-:Y:S01]  /*1390*/  @!P6 FMUL R13, R13, 1.175494350822287508e-38 ;  /* 0x008000000d0de820 */ /* 0x002fe20000400000 */
[----:B------:R-:W-:Y:S02]  /*13a0*/  FSETP.GTU.FTZ.AND P0, PT, R11, RZ, PT ;  /* 0x000000ff0b00720b */ /* 0x000fe40003f1c000 */
[----:B------:R-:W-:Y:S02]  /*13b0*/  MOV R11, R14 ;  /* 0x0000000e000b7202 */ /* 0x000fe40000000f00 */
[----:B------:R-:W-:Y:S02]  /*13c0*/  FSETP.GTU.FTZ.AND P6, PT, R13, RZ, PT ;  /* 0x000000ff0d00720b */ /* 0x000fe40003fdc000 */
[----:B------:R-:W-:Y:S02]  /*13d0*/  SEL R15, R20, RZ, P0 ;  /* 0x000000ff140f7207 */ /* 0x000fe40000000000 */
[----:B------:R-:W-:Y:S02]  /*13e0*/  SEL R13, R22, RZ, P6 ;  /* 0x000000ff160d7207 */ /* 0x000fe40003000000 */
[----:B------:R-:W-:-:S02]  /*13f0*/  SEL R20, R21, RZ, P0 ;  /* 0x000000ff15147207 */ /* 0x000fc40000000000 */
[----:B------:R-:W-:Y:S01]  /*1400*/  SEL R22, R23, RZ, P6 ;  /* 0x000000ff17167207 */ /* 0x000fe20003000000 */
[----:B------:R0:W-:Y:S01]  /*1410*/  F2F.F32.F64 R12, R8 ;  /* 0x00000008000c7310 */ /* 0x0001e20000301000 */
[----:B------:R0:W-:Y:S01]  /*1420*/  DSETP.GEU.AND P0, PT, |R8|, c[0x2][0x0], PT ;  /* 0x008000000800762a */ /* 0x0001e20003f0e200 */
[----:B------:R0:W-:Y:S03]  /*1430*/  STG.E.128 [R40.64], R8 ;  /* 0x0000000828007986 */ /* 0x0001e6000c101d06 */
[----:B------:R1:W2:-:S03]  /*1440*/  DSETP.GEU.AND P1, PT, |R10|, c[0x2][0x0], PT ;  /* 0x008000000a00762a */ /* 0x0002860003f2e200 */
[----:B------:R1:W2:Y:S01]  /*1450*/  F2F.F32.F64 R14, R10 ;  /* 0x0000000a000e7310 */ /* 0x0002a20000301000 */
[----:B------:R-:W-:Y:S02]  /*1460*/  IADD3 R17, R29, 0x7, RZ ;  /* 0x000000071d117810 */ /* 0x000fe40007ffe0ff */
[----:B0-----:R-:W-:Y:S01]  /*1470*/  MOV R8, R15 ;  /* 0x0000000f00087202 */ /* 0x001fe20000000f00 */
[----:B-1----:R-:W-:Y:S01]  /*1480*/  IMAD.MOV.U32 R10, RZ, RZ, R13 ;  /* 0x000000ffff0a7224 */ /* 0x002fe200078e000d */
[----:B------:R-:W-:Y:S02]  /*1490*/  MOV R9, R20 ;  /* 0x0000001400097202 */ /* 0x000fe40000000f00 */
[----:B------:R-:W-:Y:S02]  /*14a0*/  MOV R11, R22 ;  /* 0x00000016000b7202 */ /* 0x000fe40000000f00 */
[----:B------:R-:W0:Y:S02]  /*14b0*/  F2F.F32.F64 R15, R8 ;  /* 0x00000008000f7310 */ /* 0x000e240000301000 */
[----:B------:R-:W0:Y:S01]  /*14c0*/  DSETP.GEU.AND P2, PT, |R8|, c[0x2][0x0], PT ;  /* 0x008000000800762a */ /* 0x000e220003f4e200 */
[----:B------:R-:W-:-:S03]  /*14d0*/  ISETP.GE.AND P6, PT, R17, R30, PT ;  /* 0x0000001e1100720c */ /* 0x000fc60003fc6270 */
[----:B------:R-:W1:Y:S02]  /*14e0*/  DSETP.GEU.AND P5, PT, |R10|, c[0x2][0x0], PT ;  /* 0x008000000a00762a */ /* 0x000e640003fae200 */
[----:B------:R-:W1:Y:S01]  /*14f0*/  F2F.F32.F64 R13, R10 ;  /* 0x0000000a000d7310 */ /* 0x000e620000301000 */
[----:B--2---:R-:W-:Y:S02]  /*1500*/  @!P1 FMUL R14, R14, 1.175494350822287508e-38 ;  /* 0x008000000e0e9820 */ /* 0x004fe40000400000 */
[----:B------:R-:W-:Y:S02]  /*1510*/  FADD.FTZ R17, R5, R34 ;  /* 0x0000002205117221 */ /* 0x000fe40000010000 */
[----:B------:R-:W-:-:S03]  /*1520*/  @!P0 FMUL R12, R12, 1.175494350822287508e-38 ;  /* 0x008000000c0c8820 */ /* 0x000fc60000400000 */
[----:B0-----:R-:W-:Y:S01]  /*1530*/  @!P2 FMUL R15, R15, 1.175494350822287508e-38 ;  /* 0x008000000f0fa820 */ /* 0x001fe20000400000 */
[----:B------:R0:W-:Y:S01]  /*1540*/  STG.E.128 [R40.64+0x10], R8 ;  /* 0x0000100828007986 */ /* 0x0001e2000c101d06 */
[----:B------:R-:W-:Y:S01]  /*1550*/  FADD.FTZ R4, R33, R14 ;  /* 0x0000000e21047221 */ /* 0x000fe20000010000 */
[----:B------:R-:W-:Y:S01]  /*1560*/  IADD3 R29, R29, 0x4, RZ ;  /* 0x000000041d1d7810 */ /* 0x000fe20007ffe0ff */
[----:B------:R-:W-:Y:S02]  /*1570*/  FADD.FTZ R5, R26, R15 ;  /* 0x0000000f1a057221 */ /* 0x000fe40000010000 */
[----:B-1----:R-:W-:Y:S02]  /*1580*/  @!P5 FMUL R13, R13, 1.175494350822287508e-38 ;  /* 0x008000000d0dd820 */ /* 0x002fe40000400000 */
[----:B0-----:R-:W-:Y:S02]  /*1590*/  FADD.FTZ R8, R17, R12 ;  /* 0x0000000c11087221 */ /* 0x001fe40000010000 */
[----:B------:R-:W-:Y:S01]  /*15a0*/  FADD.FTZ R11, R36, R13 ;  /* 0x0000000d240b7221 */ /* 0x000fe20000010000 */
[----:B------:R-:W-:Y:S05]  /*15b0*/  @!P6 BRA `(.L_x_42) ;  /* 0xfffff2b00000e947 */ /* 0x000fea000383ffff */
.L_x_41:
[----:B------:R-:W-:Y:S05]  /*15c0*/  BSYNC B0 ;  /* 0x0000000000007941 */ /* 0x000fea0003800000 */
.L_x_40:
[C---:B------:R-:W-:Y:S01]  /*15d0*/  ISETP.NE.AND P0, PT, R3.reuse, RZ, PT ;  /* 0x000000ff0300720c */ /* 0x040fe20003f05270 */
[----:B------:R-:W-:Y:S01]  /*15e0*/  IMAD R9, R3, c[0x0][0x0], R2 ;  /* 0x0000000003097a24 */ /* 0x000fe200078e0202 */
[----:B------:R-:W-:Y:S01]  /*15f0*/  MOV R12, 0x20 ;  /* 0x00000020000c7802 */ /* 0x000fe20000000f00 */
[----:B------:R-:W-:Y:S03]  /*1600*/  BSSY B0, `(.L_x_43) ;  /* 0x0000145000007945 */ /* 0x000fe60003800000 */
[----:B------:R0:W-:Y:S01]  /*1610*/  STS [R9.X16+0x4], R8 ;  /* 0x0000040809007388 */ /* 0x0001e2000000c800 */
[----:B------:R-:W-:-:S03]  /*1620*/  IMAD.WIDE R12, R7, R12, c[0x0][0x190] ;  /* 0x00006400070c7625 */ /* 0x000fc600078e020c */
[----:B------:R0:W-:Y:S04]  /*1630*/  STS.64 [R9.X16+0x8], R4 ;  /* 0x0000080409007388 */ /* 0x0001e8000000ca00 */
[----:B------:R0:W-:Y:S04]  /*1640*/  STS [R9.X16+0x10], R11 ;  /* 0x0000100b09007388 */ /* 0x0001e8000000c800 */
[----:B------:R-:W-:Y:S06]  /*1650*/  BAR.SYNC.DEFER_BLOCKING 0x0 ;  /* 0x0000000000007b1d */ /* 0x000fec0000010000 */
[----:B------:R-:W-:Y:S05]  /*1660*/  @P0 BRA `(.L_x_44) ;  /* 0x000013e000000947 */ /* 0x000fea0003800000 */
[----:B0-----:R-:W-:-:S04]  /*1670*/  MOV R15, c[0x0][0x4] ;  /* 0x00000100000f7a02 */ /* 0x001fc80000000f00 */
[----:B------:R-:W-:-:S13]  /*1680*/  ISETP.GE.U32.AND P0, PT, R15, 0x2, PT ;  /* 0x000000020f00780c */ /* 0x000fda0003f06070 */
[----:B------:R-:W-:Y:S05]  /*1690*/  @!P0 BRA `(.L_x_45) ;  /* 0x0000131000008947 */ /* 0x000fea0003800000 */
[C---:B------:R-:W-:Y:S02]  /*16a0*/  IADD3 R9, R15.reuse, -0x2, RZ ;  /* 0xfffffffe0f097810 */ /* 0x040fe40007ffe0ff */
[----:B------:R-:W-:Y:S02]  /*16b0*/  IADD3 R15, R15, -0x1, RZ ;  /* 0xffffffff0f0f7810 */ /* 0x000fe40007ffe0ff */
[----:B------:R-:W-:Y:S01]  /*16c0*/  ISETP.GE.U32.AND P0, PT, R9, 0x3, PT ;  /* 0x000000030900780c */ /* 0x000fe20003f06070 */
[----:B------:R-:W-:Y:S01]  /*16d0*/  HFMA2.MMA R9, -RZ, RZ, 0, 5.9604644775390625e-08 ;  /* 0x00000001ff097435 */ /* 0x000fe200000001ff */
[----:B------:R-:W-:-:S11]  /*16e0*/  LOP3.LUT R10, R15, 0x3, RZ, 0xc0, !PT ;  /* 0x000000030f0a7812 */ /* 0x000fd600078ec0ff */
[----:B------:R-:W-:Y:S05]  /*16f0*/  @!P0 BRA `(.L_x_46) ;  /* 0x0000119000008947 */ /* 0x000fea0003800000 */
[----:B------:R-:W-:Y:S02]  /*1700*/  IADD3 R14, R15, -R10, RZ ;  /* 0x8000000a0f0e7210 */ /* 0x000fe40007ffe0ff */
[----:B------:R-:W-:Y:S02]  /*1710*/  IADD3 R16, R2, c[0x0][0x0], RZ ;  /* 0x0000000002107a10 */ /* 0x000fe40007ffe0ff */
[----:B------:R-:W-:Y:S02]  /*1720*/  ISETP.GT.AND P0, PT, R14, RZ, PT ;  /* 0x000000ff0e00720c */ /* 0x000fe40003f04270 */
[----:B------:R-:W-:Y:S02]  /*1730*/  SHF.L.U32 R16, R16, 0x2, RZ ;  /* 0x0000000210107819 */ /* 0x000fe400000006ff */
[----:B------:R-:W-:Y:S02]  /*1740*/  MOV R9, 0x1 ;  /* 0x0000000100097802 */ /* 0x000fe40000000f00 */
[----:B------:R-:W-:-:S07]  /*1750*/  LEA R16, R16, 0x4, 0x2 ;  /* 0x0000000410107811 */ /* 0x000fce00078e10ff */
[----:B------:R-:W-:Y:S05]  /*1760*/  @!P0 BRA `(.L_x_47) ;  /* 0x00000e9000008947 */ /* 0x000fea0003800000 */
[----:B------:R-:W-:Y:S02]  /*1770*/  ISETP.GT.AND P1, PT, R14, 0xc, PT ;  /* 0x0000000c0e00780c */ /* 0x000fe40003f24270 */
[----:B------:R-:W-:-:S11]  /*1780*/  PLOP3.LUT P0, PT, PT, PT, PT, 0x80, 0x0 ;  /* 0x000000000000781c */ /* 0x000fd60003f0f070 */
[----:B------:R-:W-:Y:S05]  /*1790*/  @!P1 BRA `(.L_x_48) ;  /* 0x0000096000009947 */ /* 0x000fea0003800000 */
[----:B------:R-:W-:Y:S02]  /*17a0*/  PLOP3.LUT P0, PT, PT, PT, PT, 0x8, 0x0 ;  /* 0x000000000000781c */ /* 0x000fe40003f0e170 */
.L_x_49:
[----:B------:R-:W-:Y:S01]  /*17b0*/  MOV R15, c[0x0][0x0] ;  /* 0x00000000000f7a02 */ /* 0x000fe20000000f00 */
[----:B------:R-:W0:Y:S01]  /*17c0*/  LDS R24, [R16+0xc] ;  /* 0x00000c0010187984 */ /* 0x000e220000000800 */
[----:B------:R-:W-:Y:S02]  /*17d0*/  IADD3 R14, R14, -0x10, RZ ;  /* 0xfffffff00e0e7810 */ /* 0x000fe40007ffe0ff */
[C---:B------:R-:W-:Y:S01]  /*17e0*/  LEA R26, R15.reuse, R16, 0x4 ;  /* 0x000000100f1a7211 */ /* 0x040fe200078e20ff */
[----:B------:R-:W1:Y:S01]  /*17f0*/  LDS R21, [R16] ;  /* 0x0000000010157984 */ /* 0x000e620000000800 */
[----:B------:R-:W-:Y:S02]  /*1800*/  ISETP.GT.AND P1, PT, R14, 0xc, PT ;  /* 0x0000000c0e00780c */ /* 0x000fe40003f24270 */
[----:B------:R-:W-:Y:S01]  /*1810*/  LEA R18, R15, R26, 0x4 ;  /* 0x0000001a0f127211 */ /* 0x000fe200078e20ff */
[----:B------:R-:W2:Y:S01]  /*1820*/  LDS R27, [R26+0xc] ;  /* 0x00000c001a1b7984 */ /* 0x000ea20000000800 */
[----:B------:R-:W-:-:S03]  /*1830*/  IADD3 R9, R9, 0x10, RZ ;  /* 0x0000001009097810 */ /* 0x000fc60007ffe0ff */
[----:B------:R-:W3:Y:S04]  /*1840*/  LDS R23, [R16+0x4] ;  /* 0x0000040010177984 */ /* 0x000ee80000000800 */
[----:B------:R-:W4:Y:S04]  /*1850*/  LDS R17, [R18+0xc] ;  /* 0x00000c0012117984 */ /* 0x000f280000000800 */
[----:B------:R-:W5:Y:S04]  /*1860*/  LDS R22, [R16+0x8] ;  /* 0x0000080010167984 */ /* 0x000f680000000800 */
[----:B------:R-:W5:Y:S04]  /*1870*/  LDS R32, [R26+0x4] ;  /* 0x000004001a207984 */ /* 0x000f680000000800 */
[----:B------:R-:W5:Y:S04]  /*1880*/  LDS R25, [R26+0x8] ;  /* 0x000008001a197984 */ /* 0x000f680000000800 */
[----:B------:R-:W5:Y:S04]  /*1890*/  LDS R30, [R26] ;  /* 0x000000001a1e7984 */ /* 0x000f680000000800 */
[----:B------:R-:W5:Y:S04]  /*18a0*/  LDS R19, [R18+0x8] ;  /* 0x0000080012137984 */ /* 0x000f680000000800 */
[----:B------:R-:W5:Y:S01]  /*18b0*/  LDS R29, [R18] ;  /* 0x00000000121d7984 */ /* 0x000f620000000800 */
[----:B0-----:R-:W-:-:S03]  /*18c0*/  FADD.FTZ R24, R24, R11 ;  /* 0x0000000b18187221 */ /* 0x001fc60000010000 */
[----:B------:R-:W0:Y:S01]  /*18d0*/  LDS R20, [R18+0x4] ;  /* 0x0000040012147984 */ /* 0x000e220000000800 */
[----:B-1----:R-:W-:Y:S01]  /*18e0*/  FADD.FTZ R21, R21, R8 ;  /* 0x0000000815157221 */ /* 0x002fe20000010000 */
[----:B------:R-:W-:Y:S01]  /*18f0*/  LEA R8, R15, R18, 0x4 ;  /* 0x000000120f087211 */ /* 0x000fe200078e20ff */
[----:B--2---:R-:W-:-:S03]  /*1900*/  FADD.FTZ R24, R24, R27 ;  /* 0x0000001b18187221 */ /* 0x004fc60000010000 */
[----:B------:R-:W-:Y:S01]  /*1910*/  LEA R36, R15, R8, 0x4 ;  /* 0x000000080f247211 */ /* 0x000fe200078e20ff */
[----:B------:R-:W1:Y:S01]  /*1920*/  LDS R33, [R8] ;  /* 0x0000000008217984 */ /* 0x000e620000000800 */
[----:B---3--:R-:W-:Y:S02]  /*1930*/  FADD.FTZ R23, R23, R4 ;  /* 0x0000000417177221 */ /* 0x008fe40000010000 */
[C---:B------:R-:W-:Y:S01]  /*1940*/  LEA R38, R15.reuse, R36, 0x4 ;  /* 0x000000240f267211 */ /* 0x040fe200078e20ff */
[----:B------:R-:W2:Y:S01]  /*1950*/  LDS R18, [R8+0x8] ;  /* 0x0000080008127984 */ /* 0x000ea20000000800 */
[----:B----4-:R-:W-:Y:S02]  /*1960*/  FADD.FTZ R17, R24, R17 ;  /* 0x0000001118117221 */ /* 0x010fe40000010000 */
[----:B------:R-:W-:Y:S01]  /*1970*/  LEA R40, R15, R38, 0x4 ;  /* 0x000000260f287211 */ /* 0x000fe200078e20ff */
[----:B------:R-:W3:Y:S01]  /*1980*/  LDS R24, [R8+0xc] ;  /* 0x00000c0008187984 */ /* 0x000ee20000000800 */
[----:B-----5:R-:W-:-:S03]  /*1990*/  FADD.FTZ R22, R22, R5 ;  /* 0x0000000516167221 */ /* 0x020fc60000010000 */
[----:B------:R-:W-:Y:S01]  /*19a0*/  LDS R27, [R38+0xc] ;  /* 0x00000c00261b7984 */ /* 0x000fe20000000800 */
[----:B------:R-:W-:-:S03]  /*19b0*/  FADD.FTZ R5, R23, R32 ;  /* 0x0000002017057221 */ /* 0x000fc60000010000 */
[----:B------:R-:W4:Y:S01]  /*19c0*/  LDS R32, [R36+0xc] ;  /* 0x00000c0024207984 */ /* 0x000f220000000800 */
[----:B------:R-:W-:-:S03]  /*19d0*/  FADD.FTZ R22, R22, R25 ;  /* 0x0000001916167221 */ /* 0x000fc60000010000 */
[----:B------:R-:W5:Y:S01]  /*19e0*/  LDS R23, [R36] ;  /* 0x0000000024177984 */ /* 0x000f620000000800 */
[----:B------:R-:W-:-:S03]  /*19f0*/  FADD.FTZ R4, R21, R30 ;  /* 0x0000001e15047221 */ /* 0x000fc60000010000 */
[----:B------:R0:W5:Y:S01]  /*1a00*/  LDS R34, [R8+0x4] ;  /* 0x0000040008227984 */ /* 0x0001620000000800 */
[----:B------:R-:W-:-:S03]  /*1a10*/  FADD.FTZ R19, R22, R19 ;  /* 0x0000001316137221 */ /* 0x000fc60000010000 */
[----:B------:R-:W5:Y:S01]  /*1a20*/  LDS R21, [R36+0x8] ;  /* 0x0000080024157984 */ /* 0x000f620000000800 */
[----:B------:R-:W-:-:S03]  /*1a30*/  FADD.FTZ R4, R4, R29 ;  /* 0x0000001d04047221 */ /* 0x000fc60000010000 */
[----:B------:R-:W5:Y:S01]  /*1a40*/  LDS R31, [R38] ;  /* 0x00000000261f7984 */ /* 0x000f620000000800 */
[----:B0-----:R-:W-:Y:S01]  /*1a50*/  LEA R8, R15, R40, 0x4 ;  /* 0x000000280f087211 */ /* 0x001fe200078e20ff */
[----:B------:R-:W-:Y:S02]  /*1a60*/  FADD.FTZ R5, R5, R20 ;  /* 0x0000001405057221 */ /* 0x000fe40000010000 */
[----:B------:R0:W0:Y:S04]  /*1a70*/  LDS R22, [R36+0x4] ;  /* 0x0000040024167984 */ /* 0x0000280000000800 */
[----:B------:R-:W0:Y:S01]  /*1a80*/  LDS R29, [R38+0x8] ;  /* 0x00000800261d7984 */ /* 0x000e220000000800 */
[----:B-1----:R-:W-:-:S03]  /*1a90*/  FADD.FTZ R4, R4, R33 ;  /* 0x0000002104047221 */ /* 0x002fc60000010000 */
[----:B------:R-:W1:Y:S01]  /*1aa0*/  LDS R30, [R38+0x4] ;  /* 0x00000400261e7984 */ /* 0x000e620000000800 */
[----:B--2---:R-:W-:-:S03]  /*1ab0*/  FADD.FTZ R18, R19, R18 ;  /* 0x0000001213127221 */ /* 0x004fc60000010000 */
[----:B------:R-:W2:Y:S01]  /*1ac0*/  LDS R26, [R40] ;  /* 0x00000000281a7984 */ /* 0x000ea20000000800 */
[----:B---3--:R-:W-:-:S03]  /*1ad0*/  FADD.FTZ R17, R17, R24 ;  /* 0x0000001811117221 */ /* 0x008fc60000010000 */
[----:B------:R-:W3:Y:S04]  /*1ae0*/  LDS R25, [R40+0x4] ;  /* 0x0000040028197984 */ /* 0x000ee80000000800 */
[----:B------:R-:W3:Y:S01]  /*1af0*/  LDS R20, [R40+0x8] ;  /* 0x0000080028147984 */ /* 0x000ee20000000800 */
[----:B----4-:R-:W-:-:S03]  /*1b00*/  FADD.FTZ R32, R17, R32 ;  /* 0x0000002011207221 */ /* 0x010fc60000010000 */
[----:B------:R-:W4:Y:S01]  /*1b10*/  LDS R16, [R40+0xc] ;  /* 0x00000c0028107984 */ /* 0x000f220000000800 */
[----:B-----5:R-:W-:Y:S02]  /*1b20*/  FADD.FTZ R4, R4, R23 ;  /* 0x0000001704047221 */ /* 0x020fe40000010000 */
[----:B------:R-:W-:Y:S01]  /*1b30*/  FADD.FTZ R27, R32, R27 ;  /* 0x0000001b201b7221 */ /* 0x000fe20000010000 */
[----:B------:R-:W5:Y:S01]  /*1b40*/  LDS R11, [R8] ;  /* 0x00000000080b7984 */ /* 0x000f620000000800 */
[----:B------:R-:W-:Y:S01]  /*1b50*/  FADD.FTZ R5, R5, R34 ;  /* 0x0000002205057221 */ /* 0x000fe20000010000 */
[C---:B------:R-:W-:Y:S01]  /*1b60*/  LEA R32, R15.reuse, R8, 0x4 ;  /* 0x000000080f207211 */ /* 0x040fe200078e20ff */
[----:B------:R-:W-:Y:S01]  /*1b70*/  FADD.FTZ R18, R18, R21 ;  /* 0x0000001512127221 */ /* 0x000fe20000010000 */
[----:B------:R-:W5:Y:S02]  /*1b80*/  LDS R37, [R8+0x4] ;  /* 0x0000040008257984 */ /* 0x000f640000000800 */
[C---:B------:R-:W-:Y:S01]  /*1b90*/  LEA R34, R15.reuse, R32, 0x4 ;  /* 0x000000200f227211 */ /* 0x040fe200078e20ff */
[----:B------:R-:W-:Y:S01]  /*1ba0*/  FADD.FTZ R31, R4, R31 ;  /* 0x0000001f041f7221 */ /* 0x000fe20000010000 */
[----:B------:R-:W5:Y:S02]  /*1bb0*/  LDS R33, [R8+0x8] ;  /* 0x0000080008217984 */ /* 0x000f640000000800 */
[----:B0-----:R-:W-:Y:S01]  /*1bc0*/  LEA R36, R15, R34, 0x4 ;  /* 0x000000220f247211 */ /* 0x001fe200078e20ff */
[----:B------:R-:W-:Y:S01]  /*1bd0*/  FADD.FTZ R5, R5, R22 ;  /* 0x0000001605057221 */ /* 0x000fe20000010000 */
[----:B------:R0:W5:Y:S01]  /*1be0*/  LDS R35, [R8+0xc] ;  /* 0x00000c0008237984 */ /* 0x0001620000000800 */
[----:B------:R-:W-:-:S03]  /*1bf0*/  FADD.FTZ R29, R18, R29 ;  /* 0x0000001d121d7221 */ /* 0x000fc60000010000 */
[----:B------:R-:W5:Y:S01]  /*1c00*/  LDS R22, [R32] ;  /* 0x0000000020167984 */ /* 0x000f620000000800 */
[----:B-1----:R-:W-:-:S03]  /*1c10*/  FADD.FTZ R4, R5, R30 ;  /* 0x0000001e05047221 */ /* 0x002fc60000010000 */
[----:B------:R-:W1:Y:S01]  /*1c20*/  LDS R21, [R32+0x4] ;  /* 0x0000040020157984 */ /* 0x000e620000000800 */
[----:B0-----:R-:W-:Y:S02]  /*1c30*/  IMAD R8, R15, 0x10, R36 ;  /* 0x000000100f087824 */ /* 0x001fe400078e0224 */
[----:B--2---:R-:W-:Y:S01]  /*1c40*/  FADD.FTZ R26, R31, R26 ;  /* 0x0000001a1f1a7221 */ /* 0x004fe20000010000 */
[----:B------:R-:W0:Y:S01]  /*1c50*/  LDS R19, [R32+0x8] ;  /* 0x0000080020137984 */ /* 0x000e220000000800 */
[----:B---3--:R-:W-:-:S03]  /*1c60*/  FADD.FTZ R4, R4, R25 ;  /* 0x0000001904047221 */ /* 0x008fc60000010000 */
[----:B------:R2:W3:Y:S01]  /*1c70*/  LDS R31, [R32+0xc] ;  /* 0x00000c00201f7984 */ /* 0x0004e20000000800 */
[----:B------:R-:W-:-:S03]  /*1c80*/  FADD.FTZ R20, R29, R20 ;  /* 0x000000141d147221 */ /* 0x000fc60000010000 */
[----:B------:R-:W3:Y:S01]  /*1c90*/  LDS R30, [R34] ;  /* 0x00000000221e7984 */ /* 0x000ee20000000800 */
[----:B----4-:R-:W-:-:S03]  /*1ca0*/  FADD.FTZ R16, R27, R16 ;  /* 0x000000101b107221 */ /* 0x010fc60000010000 */
[----:B------:R-:W4:Y:S01]  /*1cb0*/  LDS R29, [R34+0x4] ;  /* 0x00000400221d7984 */ /* 0x000f220000000800 */
[----:B--2---:R-:W-:Y:S01]  /*1cc0*/  LEA R32, R15, R8, 0x4 ;  /* 0x000000080f207211 */ /* 0x004fe200078e20ff */
[----:B-----5:R-:W-:Y:S02]  /*1cd0*/  FADD.FTZ R5, R26, R11 ;  /* 0x0000000b1a057221 */ /* 0x020fe40000010000 */
[----:B------:R-:W2:Y:S04]  /*1ce0*/  LDS R27, [R34+0x8] ;  /* 0x00000800221b7984 */ /* 0x000ea80000000800 */
[----:B------:R-:W5:Y:S01]  /*1cf0*/  LDS R25, [R36] ;  /* 0x0000000024197984 */ /* 0x000f620000000800 */
[----:B------:R-:W-:-:S03]  /*1d00*/  FADD.FTZ R4, R4, R37 ;  /* 0x0000002504047221 */ /* 0x000fc60000010000 */
[----:B------:R-:W5:Y:S01]  /*1d10*/  LDS R26, [R34+0xc] ;  /* 0x00000c00221a7984 */ /* 0x000f620000000800 */
[----:B------:R-:W-:-:S03]  /*1d20*/  FADD.FTZ R20, R20, R33 ;  /* 0x0000002114147221 */ /* 0x000fc60000010000 */
[----:B------:R-:W5:Y:S01]  /*1d30*/  LDS R23, [R36+0x4] ;  /* 0x0000040024177984 */ /* 0x000f620000000800 */
[----:B------:R-:W-:-:S03]  /*1d40*/  FADD.FTZ R16, R16, R35 ;  /* 0x0000002310107221 */ /* 0x000fc60000010000 */
[----:B------:R-:W5:Y:S01]  /*1d50*/  LDS R24, [R36+0x8] ;  /* 0x0000080024187984 */ /* 0x000f620000000800 */
[----:B------:R-:W-:-:S03]  /*1d60*/  FADD.FTZ R5, R5, R22 ;  /* 0x0000001605057221 */ /* 0x000fc60000010000 */
[----:B------:R-:W5:Y:S01]  /*1d70*/  LDS R17, [R8] ;  /* 0x0000000008117984 */ /* 0x000f620000000800 */
[----:B-1----:R-:W-:-:S03]  /*1d80*/  FADD.FTZ R4, R4, R21 ;  /* 0x0000001504047221 */ /* 0x002fc60000010000 */
[----:B------:R1:W5:Y:S01]  /*1d90*/  LDS R18, [R36+0xc] ;  /* 0x00000c0024127984 */ /* 0x0003620000000800 */
[----:B0-----:R-:W-:-:S03]  /*1da0*/  FADD.FTZ R20, R20, R19 ;  /* 0x0000001314147221 */ /* 0x001fc60000010000 */
[----:B------:R-:W0:Y:S01]  /*1db0*/  LDS R11, [R8+0x4] ;  /* 0x00000400080b7984 */ /* 0x000e220000000800 */
[----:B---3--:R-:W-:Y:S02]  /*1dc0*/  FADD.FTZ R31, R16, R31 ;  /* 0x0000001f101f7221 */ /* 0x008fe40000010000 */
[----:B------:R-:W-:Y:S01]  /*1dd0*/  FADD.FTZ R30, R5, R30 ;  /* 0x0000001e051e7221 */ /* 0x000fe20000010000 */
[----:B------:R-:W3:Y:S01]  /*1de0*/  LDS R33, [R8+0x8] ;  /* 0x0000080008217984 */ /* 0x000ee20000000800 */
[C---:B-1----:R-:W-:Y:S01]  /*1df0*/  LEA R36, R15.reuse, R32, 0x4 ;  /* 0x000000200f247211 */ /* 0x042fe200078e20ff */
[----:B----4-:R-:W-:Y:S02]  /*1e00*/  FADD.FTZ R4, R4, R29 ;  /* 0x0000001d04047221 */ /* 0x010fe40000010000 */
[----:B------:R-:W1:Y:S01]  /*1e10*/  LDS R34, [R8+0xc] ;  /* 0x00000c0008227984 */ /* 0x000e620000000800 */
[----:B------:R-:W-:Y:S01]  /*1e20*/  LEA R38, R15, R36, 0x4 ;  /* 0x000000240f267211 */ /* 0x000fe200078e20ff */
[----:B--2---:R-:W-:-:S02]  /*1e30*/  FADD.FTZ R27, R20, R27 ;  /* 0x0000001b141b7221 */ /* 0x004fc40000010000 */
[----:B------:R-:W2:Y:S01]  /*1e40*/  LDS R21, [R32+0x4] ;  /* 0x0000040020157984 */ /* 0x000ea20000000800 */
[----:B------:R-:W-:Y:S01]  /*1e50*/  LEA R40, R15, R38, 0x4 ;  /* 0x000000260f287211 */ /* 0x000fe200078e20ff */
[----:B-----5:R-:W-:Y:S02]  /*1e60*/  FADD.FTZ R30, R30, R25 ;  /* 0x000000191e1e7221 */ /* 0x020fe40000010000 */
[----:B------:R-:W4:Y:S01]  /*1e70*/  LDS R20, [R32] ;  /* 0x0000000020147984 */ /* 0x000f220000000800 */
[----:B------:R-:W-:-:S03]  /*1e80*/  FADD.FTZ R5, R31, R26 ;  /* 0x0000001a1f057221 */ /* 0x000fc60000010000 */
[----:B------:R-:W5:Y:S01]  /*1e90*/  LDS R19, [R32+0x8] ;  /* 0x0000080020137984 */ /* 0x000f620000000800 */
        /* <DEDUP_REMOVED lines=8> */
[----:B0-----:R-:W-:-:S03]  /*1f20*/  FADD.FTZ R18, R16, R11 ;  /* 0x0000000b10127221 */ /* 0x001fc60000010000 */
[----:B------:R-:W0:Y:S01]  /*1f30*/  LDS R26, [R36+0xc] ;  /* 0x00000c00241a7984 */ /* 0x000e220000000800 */
[----:B------:R-:W-:-:S03]  /*1f40*/  LEA R16, R15, R40, 0x4 ;  /* 0x000000280f107211 */ /* 0x000fc600078e20ff */
[----:B------:R-:W0:Y:S01]  /*1f50*/  LDS R23, [R38+0x4] ;  /* 0x0000040026177984 */ /* 0x000e220000000800 */
[----:B---3--:R-:W-:-:S03]  /*1f60*/  FADD.FTZ R4, R4, R33 ;  /* 0x0000002104047221 */ /* 0x008fc60000010000 */
[----:B------:R-:W3:Y:S01]  /*1f70*/  LDS R22, [R38] ;  /* 0x0000000026167984 */ /* 0x000ee20000000800 */
[----:B-1----:R-:W-:-:S03]  /*1f80*/  FADD.FTZ R34, R5, R34 ;  /* 0x0000002205227221 */ /* 0x002fc60000010000 */
[----:B------:R-:W1:Y:S01]  /*1f90*/  LDS R25, [R38+0x8] ;  /* 0x0000080026197984 */ /* 0x000e620000000800 */
[----:B--2---:R-:W-:-:S03]  /*1fa0*/  FADD.FTZ R18, R18, R21 ;  /* 0x0000001512127221 */ /* 0x004fc60000010000 */
[----:B------:R-:W2:Y:S01]  /*1fb0*/  LDS R24, [R38+0xc] ;  /* 0x00000c0026187984 */ /* 0x000ea20000000800 */
[----:B----4-:R-:W-:-:S03]  /*1fc0*/  FADD.FTZ R17, R17, R20 ;  /* 0x0000001411117221 */ /* 0x010fc60000010000 */
[----:B------:R-:W4:Y:S01]  /*1fd0*/  LDS R32, [R40+0x4] ;  /* 0x0000040028207984 */ /* 0x000f220000000800 */
[----:B-----5:R-:W-:-:S03]  /*1fe0*/  FADD.FTZ R4, R4, R19 ;  /* 0x0000001304047221 */ /* 0x020fc60000010000 */
[----:B------:R-:W5:Y:S01]  /*1ff0*/  LDS R15, [R40+0x8] ;  /* 0x00000800280f7984 */ /* 0x000f620000000800 */
[----:B------:R-:W-:-:S03]  /*2000*/  FADD.FTZ R31, R34, R31 ;  /* 0x0000001f221f7221 */ /* 0x000fc60000010000 */
[----:B------:R-:W5:Y:S01]  /*2010*/  LDS R8, [R40] ;  /* 0x0000000028087984 */ /* 0x000f620000000800 */
[----:B------:R-:W-:-:S03]  /*2020*/  FADD.FTZ R18, R18, R29 ;  /* 0x0000001d12127221 */ /* 0x000fc60000010000 */
[----:B------:R-:W5:Y:S01]  /*2030*/  LDS R11, [R40+0xc] ;  /* 0x00000c00280b7984 */ /* 0x000f620000000800 */
[----:B------:R-:W-:Y:S02]  /*2040*/  FADD.FTZ R4, R4, R27 ;  /* 0x0000001b04047221 */ /* 0x000fe40000010000 */
[----:B------:R-:W-:Y:S02]  /*2050*/  FADD.FTZ R17, R17, R30 ;  /* 0x0000001e11117221 */ /* 0x000fe40000010000 */
[----:B0-----:R-:W-:Y:S02]  /*2060*/  FADD.FTZ R31, R31, R26 ;  /* 0x0000001a1f1f7221 */ /* 0x001fe40000010000 */
[----:B------:R-:W-:Y:S02]  /*2070*/  FADD.FTZ R23, R18, R23 ;  /* 0x0000001712177221 */ /* 0x000fe40000010000 */
[----:B---3--:R-:W-:Y:S02]  /*2080*/  FADD.FTZ R17, R17, R22 ;  /* 0x0000001611117221 */ /* 0x008fe40000010000 */
[----:B-1----:R-:W-:-:S02]  /*2090*/  FADD.FTZ R18, R4, R25 ;  /* 0x0000001904127221 */ /* 0x002fc40000010000 */
[----:B--2---:R-:W-:Y:S02]  /*20a0*/  FADD.FTZ R24, R31, R24 ;  /* 0x000000181f187221 */ /* 0x004fe40000010000 */
[----:B----4-:R-:W-:Y:S02]  /*20b0*/  FADD.FTZ R4, R23, R32 ;  /* 0x0000002017047221 */ /* 0x010fe40000010000 */
[----:B-----5:R-:W-:Y:S02]  /*20c0*/  FADD.FTZ R5, R18, R15 ;  /* 0x0000000f12057221 */ /* 0x020fe40000010000 */
[----:B------:R-:W-:Y:S02]  /*20d0*/  FADD.FTZ R8, R17, R8 ;  /* 0x0000000811087221 */ /* 0x000fe40000010000 */
[----:B------:R-:W-:Y:S01]  /*20e0*/  FADD.FTZ R11, R24, R11 ;  /* 0x0000000b180b7221 */ /* 0x000fe20000010000 */
[----:B------:R-:W-:Y:S05]  /*20f0*/  @P1 BRA `(.L_x_49) ;  /* 0xfffff6b000001947 */ /* 0x000fea000383ffff */
.L_x_48:
[----:B------:R-:W-:-:S13]  /*2100*/  ISETP.GT.AND P1, PT, R14, 0x4, PT ;  /* 0x000000040e00780c */ /* 0x000fda0003f24270 */
[----:B------:R-:W-:Y:S05]  /*2110*/  @!P1 BRA `(.L_x_50) ;  /* 0x000004c000009947 */ /* 0x000fea0003800000 */
[----:B------:R-:W-:Y:S01]  /*2120*/  MOV R15, c[0x0][0x0] ;  /* 0x00000000000f7a02 */ /* 0x000fe20000000f00 */
[----:B------:R-:W0:Y:S01]  /*2130*/  LDS R27, [R16] ;  /* 0x00000000101b7984 */ /* 0x000e220000000800 */
[----:B------:R-:W-:Y:S02]  /*2140*/  PLOP3.LUT P0, PT, PT, PT, PT, 0x8, 0x0 ;  /* 0x000000000000781c */ /* 0x000fe40003f0e170 */
[----:B------:R-:W-:Y:S01]  /*2150*/  LEA R32, R15, R16, 0x4 ;  /* 0x000000100f207211 */ /* 0x000fe200078e20ff */
[----:B------:R-:W1:Y:S01]  /*2160*/  LDS R29, [R16+0x4] ;  /* 0x00000400101d7984 */ /* 0x000e620000000800 */
[----:B------:R-:W-:Y:S02]  /*2170*/  IADD3 R9, R9, 0x8, RZ ;  /* 0x0000000809097810 */ /* 0x000fe40007ffe0ff */
[----:B------:R-:W-:Y:S01]  /*2180*/  LEA R36, R15, R32, 0x4 ;  /* 0x000000200f247211 */ /* 0x000fe200078e20ff */
[----:B------:R-:W2:Y:S01]  /*2190*/  LDS R34, [R32] ;  /* 0x0000000020227984 */ /* 0x000ea20000000800 */
[----:B------:R-:W-:-:S02]  /*21a0*/  IADD3 R14, R14, -0x8, RZ ;  /* 0xfffffff80e0e7810 */ /* 0x000fc40007ffe0ff */
[----:B------:R-:W-:Y:S01]  /*21b0*/  LEA R18, R15, R36, 0x4 ;  /* 0x000000240f127211 */ /* 0x000fe200078e20ff */
[----:B------:R-:W3:Y:S04]  /*21c0*/  LDS R26, [R16+0x8] ;  /* 0x00000800101a7984 */ /* 0x000ee80000000800 */
[----:B------:R-:W4:Y:S04]  /*21d0*/  LDS R25, [R32+0x4] ;  /* 0x0000040020197984 */ /* 0x000f280000000800 */
[----:B------:R-:W5:Y:S04]  /*21e0*/  LDS R23, [R36] ;  /* 0x0000000024177984 */ /* 0x000f680000000800 */
[----:B------:R-:W5:Y:S04]  /*21f0*/  LDS R30, [R16+0xc] ;  /* 0x00000c00101e7984 */ /* 0x000f680000000800 */
[----:B------:R-:W5:Y:S04]  /*2200*/  LDS R20, [R32+0x8] ;  /* 0x0000080020147984 */ /* 0x000f680000000800 */
[----:B------:R-:W5:Y:S04]  /*2210*/  LDS R21, [R36+0x4] ;  /* 0x0000040024157984 */ /* 0x000f680000000800 */
[----:B------:R1:W5:Y:S04]  /*2220*/  LDS R24, [R32+0xc] ;  /* 0x00000c0020187984 */ /* 0x0003680000000800 */
[----:B------:R-:W5:Y:S01]  /*2230*/  LDS R17, [R18] ;  /* 0x0000000012117984 */ /* 0x000f620000000800 */
[----:B0-----:R-:W-:-:S03]  /*2240*/  FADD.FTZ R27, R8, R27 ;  /* 0x0000001b081b7221 */ /* 0x001fc60000010000 */
[----:B------:R-:W0:Y:S01]  /*2250*/  LDS R22, [R36+0x8] ;  /* 0x0000080024167984 */ /* 0x000e220000000800 */
[----:B-1----:R-:W-:Y:S01]  /*2260*/  FADD.FTZ R4, R4, R29 ;  /* 0x0000001d04047221 */ /* 0x002fe20000010000 */
[----:B------:R-:W-:Y:S02]  /*2270*/  LEA R32, R15, R18, 0x4 ;  /* 0x000000120f207211 */ /* 0x000fe400078e20ff */
[----:B------:R1:W0:Y:S01]  /*2280*/  LDS R19, [R36+0xc] ;  /* 0x00000c0024137984 */ /* 0x0002220000000800 */
[----:B--2---:R-:W-:-:S03]  /*2290*/  FADD.FTZ R34, R27, R34 ;  /* 0x000000221b227221 */ /* 0x004fc60000010000 */
[----:B------:R-:W2:Y:S01]  /*22a0*/  LDS R16, [R18+0x4] ;  /* 0x0000040012107984 */ /* 0x000ea20000000800 */
[----:B---3--:R-:W-:Y:S02]  /*22b0*/  FADD.FTZ R5, R5, R26 ;  /* 0x0000001a05057221 */ /* 0x008fe40000010000 */
[----:B----4-:R-:W-:Y:S01]  /*22c0*/  FADD.FTZ R4, R4, R25 ;  /* 0x0000001904047221 */ /* 0x010fe20000010000 */
[----:B------:R-:W3:Y:S01]  /*22d0*/  LDS R33, [R18+0x8] ;  /* 0x0000080012217984 */ /* 0x000ee20000000800 */
[C---:B-1----:R-:W-:Y:S01]  /*22e0*/  LEA R36, R15.reuse, R32, 0x4 ;  /* 0x000000200f247211 */ /* 0x042fe200078e20ff */
[----:B-----5:R-:W-:Y:S02]  /*22f0*/  FADD.FTZ R34, R34, R23 ;  /* 0x0000001722227221 */ /* 0x020fe40000010000 */
[----:B------:R-:W-:Y:S01]  /*2300*/  LDS R31, [R32+0xc] ;  /* 0x00000c00201f7984 */ /* 0x000fe20000000800 */
[----:B------:R-:W-:Y:S01]  /*2310*/  LEA R38, R15, R36, 0x4 ;  /* 0x000000240f267211 */ /* 0x000fe200078e20ff */
[----:B------:R-:W-:-:S02]  /*2320*/  FADD.FTZ R11, R11, R30 ;  /* 0x0000001e0b0b7221 */ /* 0x000fc40000010000 */
[----:B------:R-:W-:Y:S01]  /*2330*/  LDS R29, [R36+0x4] ;  /* 0x00000400241d7984 */ /* 0x000fe20000000800 */
[----:B------:R-:W-:Y:S01]  /*2340*/  LEA R40, R15, R38, 0x4 ;  /* 0x000000260f287211 */ /* 0x000fe200078e20ff */
[----:B------:R-:W-:Y:S02]  /*2350*/  FADD.FTZ R5, R5, R20 ;  /* 0x0000001405057221 */ /* 0x000fe40000010000 */
[----:B------:R-:W-:Y:S01]  /*2360*/  LDS R30, [R36] ;  /* 0x00000000241e7984 */ /* 0x000fe20000000800 */
[----:B------:R-:W-:-:S03]  /*2370*/  FADD.FTZ R21, R4, R21 ;  /* 0x0000001504157221 */ /* 0x000fc60000010000 */
[----:B------:R-:W1:Y:S01]  /*2380*/  LDS R20, [R32] ;  /* 0x0000000020147984 */ /* 0x000e620000000800 */
[----:B------:R-:W-:-:S03]  /*2390*/  FADD.FTZ R24, R11, R24 ;  /* 0x000000180b187221 */ /* 0x000fc60000010000 */
[----:B------:R-:W-:Y:S01]  /*23a0*/  LDS R27, [R36+0x8] ;  /* 0x00000800241b7984 */ /* 0x000fe20000000800 */
[----:B------:R-:W-:-:S03]  /*23b0*/  FADD.FTZ R17, R34, R17 ;  /* 0x0000001122117221 */ /* 0x000fc60000010000 */
[----:B------:R-:W-:Y:S01]  /*23c0*/  LDS R26, [R36+0xc] ;  /* 0x00000c00241a7984 */ /* 0x000fe20000000800 */
[----:B0-----:R-:W-:-:S03]  /*23d0*/  FADD.FTZ R4, R5, R22 ;  /* 0x0000001605047221 */ /* 0x001fc60000010000 */
[----:B------:R-:W0:Y:S01]  /*23e0*/  LDS R34, [R18+0xc] ;  /* 0x00000c0012227984 */ /* 0x000e220000000800 */
[----:B------:R-:W-:-:S03]  /*23f0*/  FADD.FTZ R5, R24, R19 ;  /* 0x0000001318057221 */ /* 0x000fc60000010000 */
[----:B------:R-:W4:Y:S01]  /*2400*/  LDS R25, [R38] ;  /* 0x0000000026197984 */ /* 0x000f220000000800 */
[----:B--2---:R-:W-:-:S03]  /*2410*/  FADD.FTZ R8, R21, R16 ;  /* 0x0000001015087221 */ /* 0x004fc60000010000 */
[----:B------:R-:W2:Y:S01]  /*2420*/  LDS R19, [R32+0x8] ;  /* 0x0000080020137984 */ /* 0x000ea20000000800 */
[----:B------:R-:W-:-:S03]  /*2430*/  LEA R16, R15, R40, 0x4 ;  /* 0x000000280f107211 */ /* 0x000fc600078e20ff */
[----:B------:R-:W5:Y:S01]  /*2440*/  LDS R21, [R32+0x4] ;  /* 0x0000040020157984 */ /* 0x000f620000000800 */
[----:B---3--:R-:W-:-:S03]  /*2450*/  FADD.FTZ R4, R4, R33 ;  /* 0x0000002104047221 */ /* 0x008fc60000010000 */
[----:B------:R-:W3:Y:S04]  /*2460*/  LDS R22, [R38+0x4] ;  /* 0x0000040026167984 */ /* 0x000ee80000000800 */
[----:B------:R-:W3:Y:S04]  /*2470*/  LDS R24, [R38+0x8] ;  /* 0x0000080026187984 */ /* 0x000ee80000000800 */
[----:B------:R-:W3:Y:S04]  /*2480*/  LDS R23, [R38+0xc] ;  /* 0x00000c0026177984 */ /* 0x000ee80000000800 */
[----:B------:R-:W3:Y:S01]  /*2490*/  LDS R32, [R40+0x4] ;  /* 0x0000040028207984 */ /* 0x000ee20000000800 */
[----:B-1----:R-:W-:-:S03]  /*24a0*/  FADD.FTZ R17, R17, R20 ;  /* 0x0000001411117221 */ /* 0x002fc60000010000 */
[----:B------:R-:W1:Y:S01]  /*24b0*/  LDS R18, [R40+0x8] ;  /* 0x0000080028127984 */ /* 0x000e620000000800 */
[----:B------:R-:W-:-:S03]  /*24c0*/  FADD.FTZ R30, R17, R30 ;  /* 0x0000001e111e7221 */ /* 0x000fc60000010000 */
[----:B------:R-:W1:Y:S04]  /*24d0*/  LDS R15, [R40] ;  /* 0x00000000280f7984 */ /* 0x000e680000000800 */
[----:B------:R-:W1:Y:S01]  /*24e0*/  LDS R11, [R40+0xc] ;  /* 0x00000c00280b7984 */ /* 0x000e620000000800 */
[----:B0-----:R-:W-:Y:S02]  /*24f0*/  FADD.FTZ R34, R5, R34 ;  /* 0x0000002205227221 */ /* 0x001fe40000010000 */
[----:B----4-:R-:W-:Y:S02]  /*2500*/  FADD.FTZ R30, R30, R25 ;  /* 0x000000191e1e7221 */ /* 0x010fe40000010000 */
[----:B------:R-:W-:Y:S02]  /*2510*/  FADD.FTZ R31, R34, R31 ;  /* 0x0000001f221f7221 */ /* 0x000fe40000010000 */
[----:B--2---:R-:W-:-:S02]  /*2520*/  FADD.FTZ R4, R4, R19 ;  /* 0x0000001304047221 */ /* 0x004fc40000010000 */
[----:B------:R-:W-:Y:S02]  /*2530*/  FADD.FTZ R26, R31, R26 ;  /* 0x0000001a1f1a7221 */ /* 0x000fe40000010000 */
[----:B-----5:R-:W-:Y:S02]  /*2540*/  FADD.FTZ R8, R8, R21 ;  /* 0x0000001508087221 */ /* 0x020fe40000010000 */
[----:B------:R-:W-:Y:S02]  /*2550*/  FADD.FTZ R27, R4, R27 ;  /* 0x0000001b041b7221 */ /* 0x000fe40000010000 */
[----:B------:R-:W-:-:S04]  /*2560*/  FADD.FTZ R29, R8, R29 ;  /* 0x0000001d081d7221 */ /* 0x000fc80000010000 */
[----:B---3--:R-:W-:Y:S02]  /*2570*/  FADD.FTZ R29, R29, R22 ;  /* 0x000000161d1d7221 */ /* 0x008fe40000010000 */
[----:B------:R-:W-:Y:S02]  /*2580*/  FADD.FTZ R27, R27, R24 ;  /* 0x000000181b1b7221 */ /* 0x000fe40000010000 */
[----:B------:R-:W-:Y:S02]  /*2590*/  FADD.FTZ R26, R26, R23 ;  /* 0x000000171a1a7221 */ /* 0x000fe40000010000 */
[----:B------:R-:W-:Y:S02]  /*25a0*/  FADD.FTZ R4, R29, R32 ;  /* 0x000000201d047221 */ /* 0x000fe40000010000 */
[----:B-1----:R-:W-:Y:S02]  /*25b0*/  FADD.FTZ R5, R27, R18 ;  /* 0x000000121b057221 */ /* 0x002fe40000010000 */
[----:B------:R-:W-:-:S02]  /*25c0*/  FADD.FTZ R8, R30, R15 ;  /* 0x0000000f1e087221 */ /* 0x000fc40000010000 */
[----:B------:R-:W-:Y:S02]  /*25d0*/  FADD.FTZ R11, R26, R11 ;  /* 0x0000000b1a0b7221 */ /* 0x000fe40000010000 */
.L_x_50:
[----:B------:R-:W-:-:S13]  /*25e0*/  ISETP.NE.OR P0, PT, R14, RZ, P0 ;  /* 0x000000ff0e00720c */ /* 0x000fda0000705670 */
[----:B------:R-:W-:Y:S05]  /*25f0*/  @!P0 BRA `(.L_x_46) ;  /* 0x0000029000008947 */ /* 0x000fea0003800000 */
.L_x_47:
[----:B------:R-:W-:Y:S01]  /*2600*/  MOV R29, c[0x0][0x0] ;  /* 0x00000000001d7a02 */ /* 0x000fe20000000f00 */
[----:B------:R-:W0:Y:S01]  /*2610*/  LDS R31, [R16] ;  /* 0x00000000101f7984 */ /* 0x000e220000000800 */
[----:B------:R-:W-:Y:S02]  /*2620*/  IADD3 R14, R14, -0x4, RZ ;  /* 0xfffffffc0e0e7810 */ /* 0x000fe40007ffe0ff */
[C---:B------:R-:W-:Y:S01]  /*2630*/  LEA R36, R29.reuse, R16, 0x4 ;  /* 0x000000101d247211 */ /* 0x040fe200078e20ff */
[----:B------:R-:W1:Y:S01]  /*2640*/  LDS R33, [R16+0x4] ;  /* 0x0000040010217984 */ /* 0x000e620000000800 */
[----:B------:R-:W-:Y:S02]  /*2650*/  ISETP.NE.AND P0, PT, R14, RZ, PT ;  /* 0x000000ff0e00720c */ /* 0x000fe40003f05270 */
[----:B------:R-:W-:Y:S01]  /*2660*/  LEA R38, R29, R36, 0x4 ;  /* 0x000000241d267211 */ /* 0x000fe200078e20ff */
[----:B------:R-:W2:Y:S01]  /*2670*/  LDS R30, [R16+0x8] ;  /* 0x00000800101e7984 */ /* 0x000ea20000000800 */
[----:B------:R-:W-:-:S02]  /*2680*/  IADD3 R9, R9, 0x4, RZ ;  /* 0x0000000409097810 */ /* 0x000fc40007ffe0ff */
[C---:B------:R-:W-:Y:S01]  /*2690*/  LEA R34, R29.reuse, R38, 0x4 ;  /* 0x000000261d227211 */ /* 0x040fe200078e20ff */
[----:B------:R3:W4:Y:S04]  /*26a0*/  LDS R32, [R16+0xc] ;  /* 0x00000c0010207984 */ /* 0x0007280000000800 */
[----:B------:R-:W5:Y:S04]  /*26b0*/  LDS R19, [R36] ;  /* 0x0000000024137984 */ /* 0x000f680000000800 */
[----:B------:R-:W5:Y:S01]  /*26c0*/  LDS R27, [R36+0x4] ;  /* 0x00000400241b7984 */ /* 0x000f620000000800 */
[----:B---3--:R-:W-:-:S03]  /*26d0*/  IMAD R16, R29, 0x10, R34 ;  /* 0x000000101d107824 */ /* 0x008fc600078e0222 */
[----:B------:R-:W3:Y:S04]  /*26e0*/  LDS R26, [R36+0x8] ;  /* 0x00000800241a7984 */ /* 0x000ee80000000800 */
[----:B------:R-:W3:Y:S04]  /*26f0*/  LDS R25, [R36+0xc] ;  /* 0x00000c0024197984 */ /* 0x000ee80000000800 */
[----:B------:R-:W3:Y:S04]  /*2700*/  LDS R20, [R38] ;  /* 0x0000000026147984 */ /* 0x000ee80000000800 */
[----:B------:R-:W3:Y:S04]  /*2710*/  LDS R22, [R38+0x4] ;  /* 0x0000040026167984 */ /* 0x000ee80000000800 */
[----:B------:R-:W3:Y:S01]  /*2720*/  LDS R24, [R38+0x8] ;  /* 0x0000080026187984 */ /* 0x000ee20000000800 */
[----:B0-----:R-:W-:-:S03]  /*2730*/  FADD.FTZ R8, R31, R8 ;  /* 0x000000081f087221 */ /* 0x001fc60000010000 */
[----:B------:R-:W0:Y:S01]  /*2740*/  LDS R23, [R38+0xc] ;  /* 0x00000c0026177984 */ /* 0x000e220000000800 */
[----:B-1----:R-:W-:-:S03]  /*2750*/  FADD.FTZ R4, R33, R4 ;  /* 0x0000000421047221 */ /* 0x002fc60000010000 */
[----:B------:R-:W1:Y:S01]  /*2760*/  LDS R21, [R34+0x4] ;  /* 0x0000040022157984 */ /* 0x000e620000000800 */
[----:B--2---:R-:W-:-:S03]  /*2770*/  FADD.FTZ R5, R30, R5 ;  /* 0x000000051e057221 */ /* 0x004fc60000010000 */
[----:B------:R-:W2:Y:S01]  /*2780*/  LDS R15, [R34+0x8] ;  /* 0x00000800220f7984 */ /* 0x000ea20000000800 */
[----:B----4-:R-:W-:-:S03]  /*2790*/  FADD.FTZ R32, R32, R11 ;  /* 0x0000000b20207221 */ /* 0x010fc60000010000 */
[----:B------:R-:W4:Y:S01]  /*27a0*/  LDS R17, [R34] ;  /* 0x0000000022117984 */ /* 0x000f220000000800 */
[----:B-----5:R-:W-:-:S03]  /*27b0*/  FADD.FTZ R19, R8, R19 ;  /* 0x0000001308137221 */ /* 0x020fc60000010000 */
[----:B------:R-:W5:Y:S01]  /*27c0*/  LDS R18, [R34+0xc] ;  /* 0x00000c0022127984 */ /* 0x000f620000000800 */
[----:B------:R-:W-:Y:S02]  /*27d0*/  FADD.FTZ R27, R4, R27 ;  /* 0x0000001b041b7221 */ /* 0x000fe40000010000 */
[----:B---3--:R-:W-:Y:S02]  /*27e0*/  FADD.FTZ R5, R5, R26 ;  /* 0x0000001a05057221 */ /* 0x008fe40000010000 */
[----:B------:R-:W-:Y:S02]  /*27f0*/  FADD.FTZ R32, R32, R25 ;  /* 0x0000001920207221 */ /* 0x000fe40000010000 */
[----:B------:R-:W-:Y:S02]  /*2800*/  FADD.FTZ R20, R19, R20 ;  /* 0x0000001413147221 */ /* 0x000fe40000010000 */
[----:B------:R-:W-:Y:S02]  /*2810*/  FADD.FTZ R22, R27, R22 ;  /* 0x000000161b167221 */ /* 0x000fe40000010000 */
[----:B------:R-:W-:-:S02]  /*2820*/  FADD.FTZ R24, R5, R24 ;  /* 0x0000001805187221 */ /* 0x000fc40000010000 */
[----:B0-----:R-:W-:Y:S02]  /*2830*/  FADD.FTZ R23, R32, R23 ;  /* 0x0000001720177221 */ /* 0x001fe40000010000 */
[----:B-1----:R-:W-:Y:S02]  /*2840*/  FADD.FTZ R4, R22, R21 ;  /* 0x0000001516047221 */ /* 0x002fe40000010000 */
[----:B--2---:R-:W-:Y:S02]  /*2850*/  FADD.FTZ R5, R24, R15 ;  /* 0x0000000f18057221 */ /* 0x004fe40000010000 */
[----:B----4-:R-:W-:Y:S02]  /*2860*/  FADD.FTZ R8, R20, R17 ;  /* 0x0000001114087221 */ /* 0x010fe40000010000 */
[----:B-----5:R-:W-:Y:S01]  /*2870*/  FADD.FTZ R11, R23, R18 ;  /* 0x00000012170b7221 */ /* 0x020fe20000010000 */
[----:B------:R-:W-:Y:S05]  /*2880*/  @P0 BRA `(.L_x_47) ;  /* 0xfffffd7000000947 */ /* 0x000fea000383ffff */
.L_x_46:
[----:B------:R-:W-:-:S13]  /*2890*/  ISETP.NE.AND P0, PT, R10, RZ, PT ;  /* 0x000000ff0a00720c */ /* 0x000fda0003f05270 */
[----:B------:R-:W-:Y:S05]  /*28a0*/  @!P0 BRA `(.L_x_45) ;  /* 0x0000010000008947 */ /* 0x000fea0003800000 */
[----:B------:R-:W-:Y:S01]  /*28b0*/  IMAD R9, R9, c[0x0][0x0], R2 ;  /* 0x0000000009097a24 */ /* 0x000fe200078e0202 */
[----:B------:R-:W-:-:S04]  /*28c0*/  MOV R18, c[0x0][0x0] ;  /* 0x0000000000127a02 */ /* 0x000fc80000000f00 */
[----:B------:R-:W-:-:S04]  /*28d0*/  LEA R9, R9, 0x4, 0x4 ;  /* 0x0000000409097811 */ /* 0x000fc800078e20ff */
[----:B------:R-:W-:-:S05]  /*28e0*/  IADD3 R9, R9, 0x8, RZ ;  /* 0x0000000809097810 */ /* 0x000fca0007ffe0ff */
.L_x_51:
[----:B------:R-:W0:Y:S01]  /*28f0*/  LDS R17, [R9+-0x4] ;  /* 0xfffffc0009117984 */ /* 0x000e220000000800 */
[----:B------:R-:W-:-:S03]  /*2900*/  IADD3 R10, R10, -0x1, RZ ;  /* 0xffffffff0a0a7810 */ /* 0x000fc60007ffe0ff */
[----:B------:R-:W1:Y:S01]  /*2910*/  LDS R14, [R9] ;  /* 0x00000000090e7984 */ /* 0x000e620000000800 */
[----:B------:R-:W-:-:S03]  /*2920*/  ISETP.NE.AND P0, PT, R10, RZ, PT ;  /* 0x000000ff0a00720c */ /* 0x000fc60003f05270 */
[----:B------:R-:W2:Y:S04]  /*2930*/  LDS R15, [R9+-0x8] ;  /* 0xfffff800090f7984 */ /* 0x000ea80000000800 */
[----:B------:R3:W4:Y:S02]  /*2940*/  LDS R16, [R9+0x4] ;  /* 0x0000040009107984 */ /* 0x0007240000000800 */
[----:B---3--:R-:W-:Y:S01]  /*2950*/  LEA R9, R18, R9, 0x4 ;  /* 0x0000000912097211 */ /* 0x008fe200078e20ff */
[----:B0-----:R-:W-:Y:S02]  /*2960*/  FADD.FTZ R4, R17, R4 ;  /* 0x0000000411047221 */ /* 0x001fe40000010000 */
[----:B-1----:R-:W-:Y:S02]  /*2970*/  FADD.FTZ R5, R14, R5 ;  /* 0x000000050e057221 */ /* 0x002fe40000010000 */
[----:B--2---:R-:W-:-:S02]  /*2980*/  FADD.FTZ R8, R15, R8 ;  /* 0x000000080f087221 */ /* 0x004fc40000010000 */
[----:B----4-:R-:W-:Y:S01]  /*2990*/  FADD.FTZ R11, R16, R11 ;  /* 0x0000000b100b7221 */ /* 0x010fe20000010000 */
[----:B------:R-:W-:Y:S05]  /*29a0*/  @P0 BRA `(.L_x_51) ;  /* 0xffffff4000000947 */ /* 0x000fea000383ffff */
.L_x_45:
[----:B------:R-:W-:-:S10]  /*29b0*/  HFMA2.MMA R9, -RZ, RZ, 0, 5.9604644775390625e-08 ;  /* 0x00000001ff097435 */ /* 0x000fd400000001ff */
[----:B------:R-:W-:-:S13]  /*29c0*/  ISETP.NE.AND P0, PT, R9, c[0x0][0x10], PT ;  /* 0x0000040009007a0c */ /* 0x000fda0003f05270 */
[----:B------:R-:W-:Y:S05]  /*29d0*/  @!P0 BRA `(.L_x_52) ;  /* 0x0000083000008947 */ /* 0x000fea0003800000 */
[----:B------:R-:W-:Y:S01]  /*29e0*/  MOV R15, 0x4 ;  /* 0x00000004000f7802 */ /* 0x000fe20000000f00 */
[----:B------:R-:W-:Y:S01]  /*29f0*/  IMAD R14, R28, c[0x0][0x170], RZ ;  /* 0x00005c001c0e7a24 */ /* 0x000fe200078e02ff */
[----:B------:R-:W-:Y:S02]  /*2a00*/  MOV R9, R4 ;  /* 0x0000000400097202 */ /* 0x000fe40000000f00 */
[----:B------:R-:W-:Y:S01]  /*2a10*/  MOV R10, R5 ;  /* 0x00000005000a7202 */ /* 0x000fe20000000f00 */
[----:B------:R-:W-:-:S06]  /*2a20*/  IMAD.WIDE.U32 R14, R14, R15, c[0x0][0x180] ;  /* 0x000060000e0e7625 */ /* 0x000fcc00078e000f */
[----:B------:R-:W-:-:S05]  /*2a30*/  IMAD.WIDE R14, R7, 0x10, R14 ;  /* 0x00000010070e7825 */ /* 0x000fca00078e020e */
[----:B------:R0:W-:Y:S02]  /*2a40*/  STG.E.128 [R14.64], R8 ;  /* 0x000000080e007986 */ /* 0x0001e4000c101d06 */
.L_x_44:
[----:B0-----:R-:W-:Y:S05]  /*2a50*/  BSYNC B0 ;  /* 0x0000000000007941 */ /* 0x001fea0003800000 */
.L_x_43:
[----:B------:R-:W-:Y:S01]  /*2a60*/  LOP3.LUT P0, RZ, R2, R3, RZ, 0xfc, !PT ;  /* 0x0000000302ff7212 */ /* 0x000fe2000780fcff */
[----:B------:R-:W-:Y:S06]  /*2a70*/  MEMBAR.SC.GPU ;  /* 0x0000000000007992 */ /* 0x000fec0000002000 */
[----:B------:R-:W-:-:S00]  /*2a80*/  ERRBAR ;  /* 0x00000000000079ab */ /* 0x000fc00000000000 */
[----:B------:R-:W-:-:S05]  /*2a90*/  CCTL.IVALL ;  /* 0x00000000ff00798f */ /* 0x000fca0002000000 */
[----:B------:R-:W-:Y:S01]  /*2aa0*/  WARPSYNC 0xffffffff ;  /* 0xffffffff00007948 */ /* 0x000fe20003800000 */
[----:B------:R-:W-:Y:S01]  /*2ab0*/  BSSY B0, `(.L_x_53) ;  /* 0x0000016000007945 */ /* 0x000fe20003800000 */
[----:B------:R-:W-:Y:S06]  /*2ac0*/  BAR.SYNC.DEFER_BLOCKING 0x0 ;  /* 0x0000000000007b1d */ /* 0x000fec0000010000 */
[----:B------:R-:W-:Y:S05]  /*2ad0*/  @P0 BRA `(.L_x_54) ;  /* 0x0000013000000947 */ /* 0x000fea0003800000 */
[----:B------:R-:W0:Y:S01]  /*2ae0*/  S2R R5, SR_LANEID ;  /* 0x0000000000057919 */ /* 0x000e220000000000 */
[----:B------:R-:W-:Y:S02]  /*2af0*/  VOTEU.ANY UR4, UPT, PT ;  /* 0x0000000000047886 */ /* 0x000fe400038e0100 */
[----:B------:R-:W0:Y:S08]  /*2b00*/  FLO.U32 R8, UR4 ;  /* 0x0000000400087d00 */ /* 0x000e3000080e0000 */
[----:B------:R-:W1:Y:S01]  /*2b10*/  POPC R9, UR4 ;  /* 0x0000000400097d09 */ /* 0x000e620008000000 */
[----:B0-----:R-:W-:-:S02]  /*2b20*/  ISETP.EQ.U32.AND P0, PT, R8, R5, PT ;  /* 0x000000050800720c */ /* 0x001fc40003f02070 */
[----:B------:R-:W-:-:S05]  /*2b30*/  MOV R5, 0x4 ;  /* 0x0000000400057802 */ /* 0x000fca0000000f00 */
[----:B------:R-:W-:-:S06]  /*2b40*/  IMAD.WIDE.U32 R4, R6, R5, c[0x0][0x188] ;  /* 0x0000620006047625 */ /* 0x000fcc00078e0005 */
[----:B-1----:R-:W2:Y:S01]  /*2b50*/  @P0 ATOMG.E.ADD.STRONG.GPU PT, R5, [R4.64], R9 ;  /* 0x00000009040509a8 */ /* 0x002ea200081ee1c6 */
[----:B------:R-:W-:-:S03]  /*2b60*/  ULDC UR5, c[0x0][0x10] ;  /* 0x0000040000057ab9 */ /* 0x000fc60000000800 */
[----:B------:R-:W0:Y:S02]  /*2b70*/  S2R R6, SR_LTMASK ;  /* 0x0000000000067919 */ /* 0x000e240000003900 */
[----:B0-----:R-:W-:Y:S01]  /*2b80*/  LOP3.LUT R6, R6, UR4, RZ, 0xc0, !PT ;  /* 0x0000000406067c12 */ /* 0x001fe2000f8ec0ff */
[----:B------:R-:W-:Y:S02]  /*2b90*/  UMOV UR4, 0x1 ;  /* 0x0000000100047882 */ /* 0x000fe40000000000 */
[----:B------:R-:W-:Y:S01]  /*2ba0*/  UIADD3 UR4, -UR4, UR5, URZ ;  /* 0x0000000504047290 */ /* 0x000fe2000fffe13f */
[----:B------:R-:W0:Y:S01]  /*2bb0*/  POPC R11, R6 ;  /* 0x00000006000b7309 */ /* 0x000e220000000000 */
[----:B--2---:R-:W0:Y:S02]  /*2bc0*/  SHFL.IDX PT, R2, R5, R8, 0x1f ;  /* 0x00001f0805027589 */ /* 0x004e2400000e0000 */
[----:B0-----:R-:W-:-:S04]  /*2bd0*/  IADD3 R2, R2, R11, RZ ;  /* 0x0000000b02027210 */ /* 0x001fc80007ffe0ff */
[----:B------:R-:W-:-:S04]  /*2be0*/  ISETP.NE.AND P0, PT, R2, UR4, PT ;  /* 0x0000000402007c0c */ /* 0x000fc8000bf05270 */
[----:B------:R-:W-:-:S05]  /*2bf0*/  SEL R2, RZ, 0x1, P0 ;  /* 0x00000001ff027807 */ /* 0x000fca0000000000 */
[----:B------:R0:W-:Y:S04]  /*2c00*/  STS.U8 [RZ], R2 ;  /* 0x00000002ff007388 */ /* 0x0001e80000000000 */
.L_x_54:
[----:B------:R-:W-:Y:S05]  /*2c10*/  BSYNC B0 ;  /* 0x0000000000007941 */ /* 0x000fea0003800000 */
.L_x_53:
[----:B------:R-:W-:Y:S06]  /*2c20*/  BAR.SYNC.DEFER_BLOCKING 0x0 ;  /* 0x0000000000007b1d */ /* 0x000fec0000010000 */
[----:B0-----:R-:W0:Y:S02]  /*2c30*/  LDS.U8 R2, [RZ] ;  /* 0x00000000ff027984 */ /* 0x001e240000000000 */
[----:B0-----:R-:W-:-:S04]  /*2c40*/  ISETP.NE.AND P0, PT, R2, RZ, PT ;  /* 0x000000ff0200720c */ /* 0x001fc80003f05270 */
[----:B------:R-:W-:-:S13]  /*2c50*/  ISETP.NE.OR P0, PT, R3, RZ, !P0 ;  /* 0x000000ff0300720c */ /* 0x000fda0004705670 */
[----:B------:R-:W-:Y:S05]  /*2c60*/  @P0 EXIT ;  /* 0x000000000000094d */ /* 0x000fea0003800000 */
[----:B------:R-:W-:Y:S01]  /*2c70*/  ISETP.NE.AND P0, PT, RZ, c[0x0][0x10], PT ;  /* 0x00000400ff007a0c */ /* 0x000fe20003f05270 */
[----:B------:R-:W-:Y:S01]  /*2c80*/  HFMA2.MMA R29, -RZ, RZ, 0, 0 ;  /* 0x00000000ff1d7435 */ /* 0x000fe200000001ff */
[----:B------:R-:W-:Y:S01]  /*2c90*/  MOV R15, RZ ;  /* 0x000000ff000f7202 */ /* 0x000fe20000000f00 */
[----:B------:R-:W-:Y:S01]  /*2ca0*/  HFMA2.MMA R5, -RZ, RZ, 0, 0 ;  /* 0x00000000ff057435 */ /* 0x000fe200000001ff */
[----:B------:R-:W-:-:S09]  /*2cb0*/  MOV R3, RZ ;  /* 0x000000ff00037202 */ /* 0x000fd20000000f00 */
[----:B------:R-:W-:Y:S05]  /*2cc0*/  @!P0 BRA `(.L_x_55) ;  /* 0x0000049000008947 */ /* 0x000fea0003800000 */
[C---:B------:R-:W-:Y:S02]  /*2cd0*/  IADD3 R2, R0.reuse, -0x1, RZ ;  /* 0xffffffff00027810 */ /* 0x040fe40007ffe0ff */
[----:B------:R-:W-:Y:S02]  /*2ce0*/  LOP3.LUT R0, R0, 0x3, RZ, 0xc0, !PT ;  /* 0x0000000300007812 */ /* 0x000fe400078ec0ff */
[----:B------:R-:W-:Y:S02]  /*2cf0*/  ISETP.GE.U32.AND P0, PT, R2, 0x3, PT ;  /* 0x000000030200780c */ /* 0x000fe40003f06070 */
[----:B------:R-:W-:Y:S02]  /*2d00*/  ISETP.NE.AND P1, PT, R0, RZ, PT ;  /* 0x000000ff0000720c */ /* 0x000fe40003f25270 */
[----:B------:R-:W-:Y:S02]  /*2d10*/  MOV R2, RZ ;  /* 0x000000ff00027202 */ /* 0x000fe40000000f00 */
[----:B------:R-:W-:-:S07]  /*2d20*/  MOV R29, RZ ;  /* 0x000000ff001d7202 */ /* 0x000fce0000000f00 */
[----:B------:R-:W-:Y:S05]  /*2d30*/  @!P0 BRA `(.L_x_56) ;  /* 0x0000032000008947 */ /* 0x000fea0003800000 */
[----:B------:R-:W-:Y:S01]  /*2d40*/  HFMA2.MMA R29, -RZ, RZ, 0, 0 ;  /* 0x00000000ff1d7435 */ /* 0x000fe200000001ff */
[----:B------:R-:W-:Y:S01]  /*2d50*/  IADD3 R4, -R0, c[0x0][0x10], RZ ;  /* 0x0000040000047a10 */ /* 0x000fe20007ffe1ff */
[----:B------:R-:W-:Y:S01]  /*2d60*/  HFMA2.MMA R5, -RZ, RZ, 0, 0 ;  /* 0x00000000ff057435 */ /* 0x000fe200000001ff */
[----:B------:R-:W-:Y:S01]  /*2d70*/  CS2R R2, SRZ ;  /* 0x0000000000027805 */ /* 0x000fe2000001ff00 */
[----:B------:R-:W-:-:S05]  /*2d80*/  MOV R15, RZ ;  /* 0x000000ff000f7202 */ /* 0x000fca0000000f00 */
.L_x_57:
[----:B------:R-:W-:Y:S01]  /*2d90*/  IMAD R6, R2, c[0x0][0x170], RZ ;  /* 0x00005c0002067a24 */ /* 0x000fe200078e02ff */
[----:B------:R-:W-:-:S04]  /*2da0*/  MOV R25, 0x10 ;  /* 0x0000001000197802 */ /* 0x000fc80000000f00 */
[----:B------:R-:W-:Y:S02]  /*2db0*/  IADD3 R8, R6, c[0x0][0x170], RZ ;  /* 0x00005c0006087a10 */ /* 0x000fe40007ffe0ff */
[----:B------:R-:W-:Y:S02]  /*2dc0*/  SHF.R.S32.HI R9, RZ, 0x1f, R6 ;  /* 0x0000001fff097819 */ /* 0x000fe40000011406 */
[----:B------:R-:W-:Y:S02]  /*2dd0*/  SHF.R.S32.HI R11, RZ, 0x1f, R8 ;  /* 0x0000001fff0b7819 */ /* 0x000fe40000011408 */
[----:B------:R-:W-:Y:S02]  /*2de0*/  IADD3 R10, R8, c[0x0][0x170], RZ ;  /* 0x00005c00080a7a10 */ /* 0x000fe40007ffe0ff */
[----:B------:R-:W-:Y:S02]  /*2df0*/  LEA.HI R6, R9, R6, RZ, 0x2 ;  /* 0x0000000609067211 */ /* 0x000fe400078f10ff */
[----:B------:R-:W-:-:S02]  /*2e00*/  LEA.HI R8, R11, R8, RZ, 0x2 ;  /* 0x000000080b087211 */ /* 0x000fc400078f10ff */
[----:B------:R-:W-:Y:S02]  /*2e10*/  SHF.R.S32.HI R9, RZ, 0x1f, R10 ;  /* 0x0000001fff097819 */ /* 0x000fe4000001140a */
[----:B------:R-:W-:Y:S02]  /*2e20*/  IADD3 R11, R10, c[0x0][0x170], RZ ;  /* 0x00005c000a0b7a10 */ /* 0x000fe40007ffe0ff */
[-C--:B------:R-:W-:Y:S02]  /*2e30*/  LEA.HI.SX32 R6, R6, R7.reuse, 0x1e ;  /* 0x0000000706067211 */ /* 0x080fe400078ff2ff */
[----:B------:R-:W-:Y:S02]  /*2e40*/  LEA.HI R10, R9, R10, RZ, 0x2 ;  /* 0x0000000a090a7211 */ /* 0x000fe400078f10ff */
[----:B------:R-:W-:Y:S02]  /*2e50*/  SHF.R.S32.HI R14, RZ, 0x1f, R11 ;  /* 0x0000001fff0e7819 */ /* 0x000fe4000001140b */
[----:B------:R-:W-:Y:S01]  /*2e60*/  LEA.HI.SX32 R16, R8, R7, 0x1e ;  /* 0x0000000708107211 */ /* 0x000fe200078ff2ff */
[----:B------:R-:W-:Y:S01]  /*2e70*/  IMAD.WIDE R8, R6, R25, c[0x0][0x180] ;  /* 0x0000600006087625 */ /* 0x000fe200078e0219 */
[----:B------:R-:W-:-:S02]  /*2e80*/  LEA.HI R14, R14, R11, RZ, 0x2 ;  /* 0x0000000b0e0e7211 */ /* 0x000fc400078f10ff */
[----:B------:R-:W-:Y:S01]  /*2e90*/  LEA.HI.SX32 R20, R10, R7, 0x1e ;  /* 0x000000070a147211 */ /* 0x000fe200078ff2ff */
[----:B------:R-:W-:Y:S01]  /*2ea0*/  IMAD.WIDE R16, R16, R25, c[0x0][0x180] ;  /* 0x0000600010107625 */ /* 0x000fe200078e0219 */
[----:B------:R-:W-:Y:S01]  /*2eb0*/  LEA.HI.SX32 R14, R14, R7, 0x1e ;  /* 0x000000070e0e7211 */ /* 0x000fe200078ff2ff */
[----:B------:R-:W2:Y:S02]  /*2ec0*/  LDG.E.128 R8, [R8.64] ;  /* 0x0000000608087981 */ /* 0x000ea4000c1e1d00 */
[-C--:B------:R-:W-:Y:S02]  /*2ed0*/  IMAD.WIDE R20, R20, R25.reuse, c[0x0][0x180] ;  /* 0x0000600014147625 */ /* 0x080fe400078e0219 */
[----:B------:R-:W3:Y:S02]  /*2ee0*/  LDG.E.128 R16, [R16.64] ;  /* 0x0000000610107981 */ /* 0x000ee4000c1e1d00 */
[----:B------:R-:W-:Y:S02]  /*2ef0*/  IMAD.WIDE R24, R14, R25, c[0x0][0x180] ;  /* 0x000060000e187625 */ /* 0x000fe400078e0219 */
[----:B------:R-:W4:Y:S04]  /*2f00*/  LDG.E.128 R20, [R20.64] ;  /* 0x0000000614147981 */ /* 0x000f28000c1e1d00 */
[----:B------:R-:W5:Y:S01]  /*2f10*/  LDG.E.128 R24, [R24.64] ;  /* 0x0000000618187981 */ /* 0x000f62000c1e1d00 */
[----:B------:R-:W-:-:S02]  /*2f20*/  IADD3 R4, R4, -0x4, RZ ;  /* 0xfffffffc04047810 */ /* 0x000fc40007ffe0ff */
[----:B------:R-:W-:Y:S02]  /*2f30*/  IADD3 R2, R2, 0x4, RZ ;  /* 0x0000000402027810 */ /* 0x000fe40007ffe0ff */
[----:B------:R-:W-:Y:S01]  /*2f40*/  ISETP.NE.AND P0, PT, R4, RZ, PT ;  /* 0x000000ff0400720c */ /* 0x000fe20003f05270 */
[----:B--2---:R-:W-:Y:S02]  /*2f50*/  FADD.FTZ R15, R8, R15 ;  /* 0x0000000f080f7221 */ /* 0x004fe40000010000 */
[----:B------:R-:W-:Y:S02]  /*2f60*/  FADD.FTZ R29, R9, R29 ;  /* 0x0000001d091d7221 */ /* 0x000fe40000010000 */
[----:B------:R-:W-:Y:S02]  /*2f70*/  FADD.FTZ R3, R10, R3 ;  /* 0x000000030a037221 */ /* 0x000fe40000010000 */
[----:B------:R-:W-:Y:S02]  /*2f80*/  FADD.FTZ R5, R11, R5 ;  /* 0x000000050b057221 */ /* 0x000fe40000010000 */
[----:B---3--:R-:W-:-:S02]  /*2f90*/  FADD.FTZ R15, R15, R16 ;  /* 0x000000100f0f7221 */ /* 0x008fc40000010000 */
[----:B------:R-:W-:Y:S02]  /*2fa0*/  FADD.FTZ R29, R29, R17 ;  /* 0x000000111d1d7221 */ /* 0x000fe40000010000 */
[----:B------:R-:W-:Y:S02]  /*2fb0*/  FADD.FTZ R3, R3, R18 ;  /* 0x0000001203037221 */ /* 0x000fe40000010000 */
[----:B------:R-:W-:Y:S02]  /*2fc0*/  FADD.FTZ R5, R5, R19 ;  /* 0x0000001305057221 */ /* 0x000fe40000010000 */
[----:B----4-:R-:W-:Y:S02]  /*2fd0*/  FADD.FTZ R15, R15, R20 ;  /* 0x000000140f0f7221 */ /* 0x010fe40000010000 */
[----:B------:R-:W-:Y:S02]  /*2fe0*/  FADD.FTZ R29, R29, R21 ;  /* 0x000000151d1d7221 */ /* 0x000fe40000010000 */
[----:B------:R-:W-:-:S02]  /*2ff0*/  FADD.FTZ R3, R3, R22 ;  /* 0x0000001603037221 */ /* 0x000fc40000010000 */
[----:B------:R-:W-:Y:S02]  /*3000*/  FADD.FTZ R5, R5, R23 ;  /* 0x0000001705057221 */ /* 0x000fe40000010000 */
[----:B-----5:R-:W-:Y:S02]  /*3010*/  FADD.FTZ R15, R15, R24 ;  /* 0x000000180f0f7221 */ /* 0x020fe40000010000 */
[----:B------:R-:W-:Y:S02]  /*3020*/  FADD.FTZ R29, R29, R25 ;  /* 0x000000191d1d7221 */ /* 0x000fe40000010000 */
[----:B------:R-:W-:Y:S02]  /*3030*/  FADD.FTZ R3, R3, R26 ;  /* 0x0000001a03037221 */ /* 0x000fe40000010000 */
[----:B------:R-:W-:Y:S01]  /*3040*/  FADD.FTZ R5, R5, R27 ;  /* 0x0000001b05057221 */ /* 0x000fe20000010000 */
[----:B------:R-:W-:Y:S05]  /*3050*/  @P0 BRA `(.L_x_57) ;  /* 0xfffffd3000000947 */ /* 0x000fea000383ffff */
.L_x_56:
[----:B------:R-:W-:Y:S05]  /*3060*/  @!P1 BRA `(.L_x_55) ;  /* 0x000000f000009947 */ /* 0x000fea0003800000 */
[----:B------:R-:W-:-:S05]  /*3070*/  IMAD R2, R2, c[0x0][0x170], RZ ;  /* 0x00005c0002027a24 */ /* 0x000fca00078e02ff */
.L_x_58:
[----:B------:R-:W-:-:S04]  /*3080*/  SHF.R.S32.HI R9, RZ, 0x1f, R2 ;  /* 0x0000001fff097819 */ /* 0x000fc80000011402 */
[----:B------:R-:W-:Y:S02]  /*3090*/  LEA.HI R4, R9, R2, RZ, 0x2 ;  /* 0x0000000209047211 */ /* 0x000fe400078f10ff */
[----:B------:R-:W-:Y:S02]  /*30a0*/  MOV R9, 0x10 ;  /* 0x0000001000097802 */ /* 0x000fe40000000f00 */
[----:B------:R-:W-:-:S05]  /*30b0*/  LEA.HI.SX32 R4, R4, R7, 0x1e ;  /* 0x0000000704047211 */ /* 0x000fca00078ff2ff */
[----:B------:R-:W-:-:S06]  /*30c0*/  IMAD.WIDE R8, R4, R9, c[0x0][0x180] ;  /* 0x0000600004087625 */ /* 0x000fcc00078e0209 */
[----:B------:R-:W2:Y:S01]  /*30d0*/  LDG.E.128 R8, [R8.64] ;  /* 0x0000000608087981 */ /* 0x000ea2000c1e1d00 */
[----:B------:R-:W-:Y:S02]  /*30e0*/  IADD3 R0, R0, -0x1, RZ ;  /* 0xffffffff00007810 */ /* 0x000fe40007ffe0ff */
[----:B------:R-:W-:Y:S02]  /*30f0*/  IADD3 R2, R2, c[0x0][0x170], RZ ;  /* 0x00005c0002027a10 */ /* 0x000fe40007ffe0ff */
[----:B------:R-:W-:Y:S01]  /*3100*/  ISETP.NE.AND P0, PT, R0, RZ, PT ;  /* 0x000000ff0000720c */ /* 0x000fe20003f05270 */
[----:B--2---:R-:W-:Y:S02]  /*3110*/  FADD.FTZ R15, R8, R15 ;  /* 0x0000000f080f7221 */ /* 0x004fe40000010000 */
[----:B------:R-:W-:Y:S02]  /*3120*/  FADD.FTZ R29, R9, R29 ;  /* 0x0000001d091d7221 */ /* 0x000fe40000010000 */
[----:B------:R-:W-:-:S02]  /*3130*/  FADD.FTZ R3, R10, R3 ;  /* 0x000000030a037221 */ /* 0x000fc40000010000 */
[----:B------:R-:W-:-:S06]  /*3140*/  FADD.FTZ R5, R11, R5 ;  /* 0x000000050b057221 */ /* 0x000fcc0000010000 */
[----:B------:R-:W-:Y:S05]  /*3150*/  @P0 BRA `(.L_x_58) ;  /* 0xffffff2000000947 */ /* 0x000fea000383ffff */
.L_x_55:
[----:B------:R-:W-:Y:S02]  /*3160*/  FMUL.FTZ R10, R29, 1 ;  /* 0x3f8000001d0a7820 */ /* 0x000fe40000410000 */
[----:B------:R-:W-:Y:S02]  /*3170*/  FMUL.FTZ R8, R15, 1 ;  /* 0x3f8000000f087820 */ /* 0x000fe40000410000 */
[----:B------:R-:W-:Y:S02]  /*3180*/  FMUL.FTZ R6, R5, 1 ;  /* 0x3f80000005067820 */ /* 0x000fe40000410000 */
[----:B------:R-:W-:Y:S01]  /*3190*/  FMUL.FTZ R4, R3, 1 ;  /* 0x3f80000003047820 */ /* 0x000fe20000410000 */
[----:B------:R-:W-:Y:S08]  /*31a0*/  F2F.F64.F32 R10, R10 ;  /* 0x0000000a000a7310 */ /* 0x000ff00000201800 */
[----:B------:R-:W0:Y:S08]  /*31b0*/  F2F.F64.F32 R8, R8 ;  /* 0x0000000800087310 */ /* 0x000e300000201800 */
[----:B------:R-:W-:Y:S08]  /*31c0*/  F2F.F64.F32 R6, R6 ;  /* 0x0000000600067310 */ /* 0x000ff00000201800 */
[----:B------:R-:W1:Y:S01]  /*31d0*/  F2F.F64.F32 R4, R4 ;  /* 0x0000000400047310 */ /* 0x000e620000201800 */
[----:B0-----:R-:W-:Y:S04]  /*31e0*/  STG.E.128 [R12.64], R8 ;  /* 0x000000080c007986 */ /* 0x001fe8000c101d06 */
[----:B-1----:R-:W-:Y:S01]  /*31f0*/  STG.E.128 [R12.64+0x10], R4 ;  /* 0x000010040c007986 */ /* 0x002fe2000c101d06 */
[----:B------:R-:W-:Y:S05]  /*3200*/  EXIT ;  /* 0x000000000000794d */ /* 0x000fea0003800000 */
.L_x_52:
[----:B------:R-:W-:Y:S02]  /*3210*/  FMUL.FTZ R18, R4, 1 ;  /* 0x3f80000004127820 */ /* 0x000fe40000410000 */
[----:B------:R-:W-:-:S02]  /*3220*/  FMUL.FTZ R16, R8, 1 ;  /* 0x3f80000008107820 */ /* 0x000fc40000410000 */
        /* <DEDUP_REMOVED lines=9> */
.L_x_59:
        /* <DEDUP_REMOVED lines=12> */
.L_x_326:


//--------------------- .text._Z13biasAdd_bpropIdLi4EEvPT_iiPVfPiS1_ --------------------------
	.section	.text._Z13biasAdd_bpropIdLi4EEvPT_iiPVfPiS1_,"ax",@progbits
	.sectioninfo	@"SHI_REGISTERS=32"
	.align	128
        .global         _Z13biasAdd_bpropIdLi4EEvPT_iiPVfPiS1_
        .type           _Z13biasAdd_bpropIdLi4EEvPT_iiPVfPiS1_,@function
        .size           _Z13biasAdd_bpropIdLi4EEvPT_iiPVfPiS1_,(.L_x_327 - _Z13biasAdd_bpropIdLi4EEvPT_iiPVfPiS1_)
        .other          _Z13biasAdd_bpropIdLi4EEvPT_iiPVfPiS1_,@"STO_CUDA_ENTRY STV_DEFAULT"
_Z13biasAdd_bpropIdLi4EEvPT_iiPVfPiS1_:
.text._Z13biasAdd_bpropIdLi4EEvPT_iiPVfPiS1_:
[----:B------:R-:W-:Y:S02]  /*0000*/  MOV R1, c[0x0][0x28] ;  /* 0x00000a0000017a02 */ /* 0x000fe40000000f00 */
[----:B------:R-:W0:Y:S01]  /*0010*/  I2F.U32.RP R5, c[0x0][0x10] ;  /* 0x0000040000057b06 */ /* 0x000e220000209000 */
[----:B------:R-:W-:Y:S01]  /*0020*/  MOV R0, c[0x0][0x10] ;  /* 0x0000040000007a02 */ /* 0x000fe20000000f00 */
[----:B------:R-:W-:Y:S01]  /*0030*/  ULDC.64 UR6, c[0x0][0x118] ;  /* 0x0000460000067ab9 */ /* 0x000fe20000000a00 */
[----:B------:R-:W-:Y:S01]  /*0040*/  ISETP.NE.U32.AND P2, PT, RZ, c[0x0][0x10], PT ;  /* 0x00000400ff007a0c */ /* 0x000fe20003f45070 */
[----:B------:R-:W-:Y:S01]  /*0050*/  BSSY B1, `(.L_x_60) ;  /* 0x00000e7000017945 */ /* 0x000fe20003800000 */
[----:B------:R-:W-:Y:S02]  /*0060*/  IADD3 R4, R0, c[0x0][0x16c], RZ ;  /* 0x00005b0000047a10 */ /* 0x000fe40007ffe0ff */
[----:B------:R-:W-:Y:S01]  /*0070*/  MOV R24, RZ ;  /* 0x000000ff00187202 */ /* 0x000fe20000000f00 */
[----:B------:R-:W1:Y:S01]  /*0080*/  I2F.U32.RP R6, c[0x0][0x4] ;  /* 0x0000010000067b06 */ /* 0x000e620000209000 */
[----:B------:R-:W-:-:S07]  /*0090*/  IADD3 R4, R4, -0x1, RZ ;  /* 0xffffffff04047810 */ /* 0x000fce0007ffe0ff */
[----:B0-----:R-:W0:Y:S08]  /*00a0*/  MUFU.RCP R5, R5 ;  /* 0x0000000500057308 */ /* 0x001e300000001000 */
[----:B-1----:R-:W-:Y:S01]  /*00b0*/  MUFU.RCP R6, R6 ;  /* 0x0000000600067308 */ /* 0x002fe20000001000 */
[----:B0-----:R-:W-:-:S07]  /*00c0*/  IADD3 R2, R5, 0xffffffe, RZ ;  /* 0x0ffffffe05027810 */ /* 0x001fce0007ffe0ff */
[----:B------:R0:W1:Y:S02]  /*00d0*/  F2I.FTZ.U32.TRUNC.NTZ R3, R2 ;  /* 0x0000000200037305 */ /* 0x000064000021f000 */
[----:B0-----:R-:W-:Y:S02]  /*00e0*/  IMAD.MOV.U32 R2, RZ, RZ, RZ ;  /* 0x000000ffff027224 */ /* 0x001fe400078e00ff */
[----:B-1----:R-:W-:-:S04]  /*00f0*/  IMAD.MOV R7, RZ, RZ, -R3 ;  /* 0x000000ffff077224 */ /* 0x002fc800078e0a03 */
[----:B------:R-:W-:-:S04]  /*0100*/  IMAD R7, R7, c[0x0][0x10], RZ ;  /* 0x0000040007077a24 */ /* 0x000fc800078e02ff */
[----:B------:R-:W-:Y:S01]  /*0110*/  IMAD.HI.U32 R3, R3, R7, R2 ;  /* 0x0000000703037227 */ /* 0x000fe200078e0002 */
[----:B------:R-:W-:-:S05]  /*0120*/  IADD3 R2, R6, 0xffffffe, RZ ;  /* 0x0ffffffe06027810 */ /* 0x000fca0007ffe0ff */
[----:B------:R-:W-:-:S05]  /*0130*/  IMAD.HI.U32 R7, R3, R4, RZ ;  /* 0x0000000403077227 */ /* 0x000fca00078e00ff */
[----:B------:R-:W-:-:S05]  /*0140*/  IADD3 R3, -R7, RZ, RZ ;  /* 0x000000ff07037210 */ /* 0x000fca0007ffe1ff */
[----:B------:R-:W-:Y:S02]  /*0150*/  IMAD R4, R3, c[0x0][0x10], R4 ;  /* 0x0000040003047a24 */ /* 0x000fe400078e0204 */
[----:B------:R0:W1:Y:S03]  /*0160*/  F2I.FTZ.U32.TRUNC.NTZ R3, R2 ;  /* 0x0000000200037305 */ /* 0x000066000021f000 */
[----:B------:R-:W-:Y:S01]  /*0170*/  ISETP.GE.U32.AND P0, PT, R4, c[0x0][0x10], PT ;  /* 0x0000040004007a0c */ /* 0x000fe20003f06070 */
[----:B0-----:R-:W-:-:S12]  /*0180*/  HFMA2.MMA R2, -RZ, RZ, 0, 0 ;  /* 0x00000000ff027435 */ /* 0x001fd800000001ff */
        /* <DEDUP_REMOVED lines=14> */
[----:B------:R-:W-:Y:S02]  /*0270*/  IMAD.MOV R3, RZ, RZ, -R10 ;  /* 0x000000ffff037224 */ /* 0x000fe400078e0a0a */
[----:B0-----:R-:W-:Y:S02]  /*0280*/  IMAD R8, R7, R2, RZ ;  /* 0x0000000207087224 */ /* 0x001fe400078e02ff */
[----:B------:R-:W-:Y:S02]  /*0290*/  IMAD R6, R3, c[0x0][0x4], R4 ;  /* 0x0000010003067a24 */ /* 0x000fe400078e0204 */
[----:B------:R-:W0:Y:S01]  /*02a0*/  S2R R3, SR_CTAID.X ;  /* 0x0000000000037919 */ /* 0x000e220000002500 */
[----:B------:R-:W-:Y:S02]  /*02b0*/  IADD3 R9, R7, R8, RZ ;  /* 0x0000000807097210 */ /* 0x000fe40007ffe0ff */
[----:B------:R-:W-:Y:S01]  /*02c0*/  ISETP.GE.U32.AND P0, PT, R6, c[0x0][0x4], PT ;  /* 0x0000010006007a0c */ /* 0x000fe20003f06070 */
[----:B------:R-:W0:Y:S01]  /*02d0*/  S2R R4, SR_TID.X ;  /* 0x0000000000047919 */ /* 0x000e220000002100 */
[----:B------:R-:W-:-:S11]  /*02e0*/  IMNMX R9, R9, c[0x0][0x16c], PT ;  /* 0x00005b0009097a17 */ /* 0x000fd60003800200 */
[----:B------:R-:W-:Y:S02]  /*02f0*/  @P0 IADD3 R6, R6, -c[0x0][0x4], RZ ;  /* 0x8000010006060a10 */ /* 0x000fe40007ffe0ff */
[----:B------:R-:W-:Y:S02]  /*0300*/  @P0 IADD3 R10, R10, 0x1, RZ ;  /* 0x000000010a0a0810 */ /* 0x000fe40007ffe0ff */
[----:B------:R-:W-:Y:S01]  /*0310*/  ISETP.GE.U32.AND P1, PT, R6, c[0x0][0x4], PT ;  /* 0x0000010006007a0c */ /* 0x000fe20003f26070 */
[----:B0-----:R-:W-:-:S12]  /*0320*/  IMAD R6, R3, c[0x0][0x0], R4 ;  /* 0x0000000003067a24 */ /* 0x001fd800078e0204 */
[----:B------:R-:W-:Y:S02]  /*0330*/  @P1 IADD3 R10, R10, 0x1, RZ ;  /* 0x000000010a0a1810 */ /* 0x000fe40007ffe0ff */
[----:B------:R-:W-:Y:S02]  /*0340*/  ISETP.GE.AND P1, PT, R6, c[0x0][0x168], PT ;  /* 0x00005a0006007a0c */ /* 0x000fe40003f26270 */
[----:B------:R-:W-:-:S05]  /*0350*/  @!P2 LOP3.LUT R10, RZ, c[0x0][0x4], RZ, 0x33, !PT ;  /* 0x00000100ff0aaa12 */ /* 0x000fca00078e33ff */
[----:B-1----:R-:W-:-:S04]  /*0360*/  IMAD R7, R10, R5, R8 ;  /* 0x000000050a077224 */ /* 0x002fc800078e0208 */
[----:B------:R-:W-:-:S05]  /*0370*/  IMAD.IADD R10, R10, 0x1, R7 ;  /* 0x000000010a0a7824 */ /* 0x000fca00078e0207 */
[----:B------:R-:W-:Y:S01]  /*0380*/  IMNMX R10, R9, R10, PT ;  /* 0x0000000a090a7217 */ /* 0x000fe20003800200 */
[----:B------:R-:W-:Y:S05]  /*0390*/  @P1 BRA `(.L_x_61) ;  /* 0x00000b2000001947 */ /* 0x000fea0003800000 */
[----:B------:R-:W-:Y:S01]  /*03a0*/  IMAD.IADD R9, R10, 0x1, -R7 ;  /* 0x000000010a097824 */ /* 0x000fe200078e0a07 */
[----:B------:R-:W-:Y:S01]  /*03b0*/  BSSY B0, `(.L_x_62) ;  /* 0x0000081000007945 */ /* 0x000fe20003800000 */
[----:B------:R-:W-:Y:S01]  /*03c0*/  IMAD.MOV.U32 R26, RZ, RZ, RZ ;  /* 0x000000ffff1a7224 */ /* 0x000fe200078e00ff */
[----:B------:R-:W-:Y:S02]  /*03d0*/  MOV R24, RZ ;  /* 0x000000ff00187202 */ /* 0x000fe40000000f00 */
[----:B------:R-:W-:-:S04]  /*03e0*/  SHF.R.S32.HI R8, RZ, 0x1f, R9 ;  /* 0x0000001fff087819 */ /* 0x000fc80000011409 */
[----:B------:R-:W-:-:S04]  /*03f0*/  LEA.HI R8, R8, R9, RZ, 0x2 ;  /* 0x0000000908087211 */ /* 0x000fc800078f10ff */
[----:B------:R-:W-:-:S04]  /*0400*/  LOP3.LUT R8, R8, 0xfffffffc, RZ, 0xc0, !PT ;  /* 0xfffffffc08087812 */ /* 0x000fc800078ec0ff */
[----:B------:R-:W-:-:S04]  /*0410*/  IADD3 R22, R9, -R8, RZ ;  /* 0x8000000809167210 */ /* 0x000fc80007ffe0ff */
[----:B------:R-:W-:-:S13]  /*0420*/  ISETP.GE.AND P0, PT, R22, 0x1, PT ;  /* 0x000000011600780c */ /* 0x000fda0003f06270 */
[----:B------:R-:W-:Y:S05]  /*0430*/  @!P0 BRA `(.L_x_63) ;  /* 0x0000078000008947 */ /* 0x000fea0003800000 */
[----:B------:R-:W-:Y:S01]  /*0440*/  ISETP.GT.AND P2, PT, R22, 0x3, PT ;  /* 0x000000031600780c */ /* 0x000fe20003f44270 */
[----:B------:R-:W-:Y:S01]  /*0450*/  IMAD.MOV.U32 R23, RZ, RZ, c[0x0][0x168] ;  /* 0x00005a00ff177624 */ /* 0x000fe200078e00ff */
[----:B------:R-:W-:Y:S01]  /*0460*/  BSSY B2, `(.L_x_64) ;  /* 0x0000041000027945 */ /* 0x000fe20003800000 */
[----:B------:R-:W-:Y:S01]  /*0470*/  HFMA2.MMA R24, -RZ, RZ, 0, 0 ;  /* 0x00000000ff187435 */ /* 0x000fe200000001ff */
[----:B------:R-:W-:Y:S01]  /*0480*/  PLOP3.LUT P0, PT, PT, PT, PT, 0x80, 0x0 ;  /* 0x000000000000781c */ /* 0x000fe20003f0f070 */
[----:B------:R-:W-:Y:S01]  /*0490*/  IMAD.MOV.U32 R26, RZ, RZ, RZ ;  /* 0x000000ffff1a7224 */ /* 0x000fe200078e00ff */
[----:B------:R-:W-:Y:S02]  /*04a0*/  SHF.R.S32.HI R11, RZ, 0x1f, R6 ;  /* 0x0000001fff0b7819 */ /* 0x000fe40000011406 */
[----:B------:R-:W-:-:S05]  /*04b0*/  SHF.R.S32.HI R23, RZ, 0x1f, R23 ;  /* 0x0000001fff177819 */ /* 0x000fca0000011417 */
[----:B------:R-:W-:Y:S05]  /*04c0*/  @!P2 BRA `(.L_x_65) ;  /* 0x000003a00000a947 */ /* 0x000fea0003800000 */
[----:B------:R-:W-:Y:S02]  /*04d0*/  PLOP3.LUT P0, PT, PT, PT, PT, 0x8, 0x0 ;  /* 0x000000000000781c */ /* 0x000fe40003f0e170 */
[----:B------:R-:W-:Y:S02]  /*04e0*/  IADD3 R8, R22, -0x3, RZ ;  /* 0xfffffffd16087810 */ /* 0x000fe40007ffe0ff */
.L_x_66:
[C---:B------:R-:W-:Y:S02]  /*04f0*/  IADD3 R13, R7.reuse, R26, RZ ;  /* 0x0000001a070d7210 */ /* 0x040fe40007ffe0ff */
[C---:B------:R-:W-:Y:S02]  /*0500*/  IADD3 R12, R7.reuse, 0x1, R26 ;  /* 0x00000001070c7810 */ /* 0x040fe40007ffe01a */
[----:B------:R-:W-:Y:S02]  /*0510*/  SHF.R.S32.HI R10, RZ, 0x1f, R13 ;  /* 0x0000001fff0a7819 */ /* 0x000fe4000001140d */
[----:B------:R-:W-:Y:S02]  /*0520*/  SHF.R.S32.HI R16, RZ, 0x1f, R12 ;  /* 0x0000001fff107819 */ /* 0x000fe4000001140c */
[C-C-:B------:R-:W-:Y:S01]  /*0530*/  IADD3 R20, R7.reuse, 0x2, R26.reuse ;  /* 0x0000000207147810 */ /* 0x140fe20007ffe01a */
[----:B------:R-:W-:Y:S01]  /*0540*/  IMAD R18, R10, c[0x0][0x168], RZ ;  /* 0x00005a000a127a24 */ /* 0x000fe200078e02ff */
[----:B------:R-:W-:Y:S01]  /*0550*/  IADD3 R21, R7, 0x3, R26 ;  /* 0x0000000307157810 */ /* 0x000fe20007ffe01a */
[----:B------:R-:W-:-:S02]  /*0560*/  IMAD.MOV.U32 R10, RZ, RZ, R6 ;  /* 0x000000ffff0a7224 */ /* 0x000fc400078e0006 */
[----:B------:R-:W-:Y:S02]  /*0570*/  IMAD R19, R16, c[0x0][0x168], RZ ;  /* 0x00005a0010137a24 */ /* 0x000fe400078e02ff */
[----:B------:R-:W-:-:S04]  /*0580*/  IMAD.WIDE.U32 R14, R13, c[0x0][0x168], R10 ;  /* 0x00005a000d0e7a25 */ /* 0x000fc800078e000a */
[-C--:B------:R-:W-:Y:S01]  /*0590*/  IMAD R13, R13, R23.reuse, R18 ;  /* 0x000000170d0d7224 */ /* 0x080fe200078e0212 */
[----:B------:R-:W-:Y:S01]  /*05a0*/  SHF.R.S32.HI R18, RZ, 0x1f, R20 ;  /* 0x0000001fff127819 */ /* 0x000fe20000011414 */
[----:B------:R-:W-:Y:S01]  /*05b0*/  IMAD R19, R12, R23, R19 ;  /* 0x000000170c137224 */ /* 0x000fe200078e0213 */
[----:B------:R-:W-:Y:S02]  /*05c0*/  LEA R16, P2, R14, c[0x0][0x160], 0x3 ;  /* 0x000058000e107a11 */ /* 0x000fe400078418ff */
[----:B------:R-:W-:Y:S01]  /*05d0*/  IADD3 R15, R15, R13, RZ ;  /* 0x0000000d0f0f7210 */ /* 0x000fe20007ffe0ff */
[----:B------:R-:W-:-:S03]  /*05e0*/  IMAD.WIDE.U32 R12, R12, c[0x0][0x168], R10 ;  /* 0x00005a000c0c7a25 */ /* 0x000fc600078e000a */
[----:B------:R-:W-:Y:S01]  /*05f0*/  LEA.HI.X R17, R14, c[0x0][0x164], R15, 0x3, P2 ;  /* 0x000059000e117a11 */ /* 0x000fe200010f1c0f */
[----:B------:R-:W-:Y:S01]  /*0600*/  IMAD R14, R18, c[0x0][0x168], RZ ;  /* 0x00005a00120e7a24 */ /* 0x000fe200078e02ff */
[----:B------:R-:W-:Y:S01]  /*0610*/  LEA R18, P2, R12, c[0x0][0x160], 0x3 ;  /* 0x000058000c127a11 */ /* 0x000fe200078418ff */
[----:B------:R-:W-:Y:S02]  /*0620*/  IMAD.IADD R19, R13, 0x1, R19 ;  /* 0x000000010d137824 */ /* 0x000fe400078e0213 */
[C---:B------:R-:W-:Y:S01]  /*0630*/  IMAD R13, R20.reuse, R23, R14 ;  /* 0x00000017140d7224 */ /* 0x040fe200078e020e */
[----:B------:R-:W2:Y:S01]  /*0640*/  LDG.E.64 R16, [R16.64] ;  /* 0x0000000610107981 */ /* 0x000ea2000c1e1b00 */
[----:B------:R-:W-:Y:S01]  /*0650*/  IMAD.WIDE.U32 R14, R20, c[0x0][0x168], R10 ;  /* 0x00005a00140e7a25 */ /* 0x000fe200078e000a */
[----:B------:R-:W-:-:S04]  /*0660*/  LEA.HI.X R19, R12, c[0x0][0x164], R19, 0x3, P2 ;  /* 0x000059000c137a11 */ /* 0x000fc800010f1c13 */
[----:B------:R-:W-:Y:S02]  /*0670*/  IADD3 R13, R15, R13, RZ ;  /* 0x0000000d0f0d7210 */ /* 0x000fe40007ffe0ff */
[----:B------:R-:W-:Y:S01]  /*0680*/  SHF.R.S32.HI R15, RZ, 0x1f, R21 ;  /* 0x0000001fff0f7819 */ /* 0x000fe20000011415 */
[----:B------:R-:W3:Y:S01]  /*0690*/  LDG.E.64 R18, [R18.64] ;  /* 0x0000000612127981 */ /* 0x000ee2000c1e1b00 */
[----:B------:R-:W-:-:S03]  /*06a0*/  LEA R12, P2, R14, c[0x0][0x160], 0x3 ;  /* 0x000058000e0c7a11 */ /* 0x000fc600078418ff */
[----:B------:R-:W-:Y:S01]  /*06b0*/  IMAD R20, R15, c[0x0][0x168], RZ ;  /* 0x00005a000f147a24 */ /* 0x000fe200078e02ff */
[----:B------:R-:W-:Y:S01]  /*06c0*/  LEA.HI.X R13, R14, c[0x0][0x164], R13, 0x3, P2 ;  /* 0x000059000e0d7a11 */ /* 0x000fe200010f1c0d */
[----:B------:R-:W-:-:S04]  /*06d0*/  IMAD.WIDE.U32 R14, R21, c[0x0][0x168], R10 ;  /* 0x00005a00150e7a25 */ /* 0x000fc800078e000a */
[----:B------:R-:W-:Y:S01]  /*06e0*/  IMAD R21, R21, R23, R20 ;  /* 0x0000001715157224 */ /* 0x000fe200078e0214 */
[----:B------:R-:W-:Y:S01]  /*06f0*/  LEA R20, P2, R14, c[0x0][0x160], 0x3 ;  /* 0x000058000e147a11 */ /* 0x000fe200078418ff */
[----:B------:R-:W4:Y:S02]  /*0700*/  LDG.E.64 R12, [R12.64] ;  /* 0x000000060c0c7981 */ /* 0x000f24000c1e1b00 */
[----:B------:R-:W-:-:S05]  /*0710*/  IMAD.IADD R21, R15, 0x1, R21 ;  /* 0x000000010f157824 */ /* 0x000fca00078e0215 */
[----:B------:R-:W-:-:S06]  /*0720*/  LEA.HI.X R21, R14, c[0x0][0x164], R21, 0x3, P2 ;  /* 0x000059000e157a11 */ /* 0x000fcc00010f1c15 */
[----:B------:R-:W5:Y:S01]  /*0730*/  LDG.E.64 R20, [R20.64] ;  /* 0x0000000614147981 */ /* 0x000f62000c1e1b00 */
[----:B------:R-:W-:Y:S01]  /*0740*/  IADD3 R26, R26, 0x4, RZ ;  /* 0x000000041a1a7810 */ /* 0x000fe20007ffe0ff */
[----:B--2---:R-:W0:Y:S01]  /*0750*/  F2F.F32.F64 R15, R16 ;  /* 0x00000010000f7310 */ /* 0x004e220000301000 */
[----:B------:R-:W0:-:S07]  /*0760*/  DSETP.GEU.AND P3, PT, |R16|, c[0x2][0x0], PT ;  /* 0x008000001000762a */ /* 0x000e0e0003f6e200 */
[----:B---3--:R-:W1:Y:S01]  /*0770*/  F2F.F32.F64 R14, R18 ;  /* 0x00000012000e7310 */ /* 0x008e620000301000 */
[----:B------:R-:W1:-:S07]  /*0780*/  DSETP.GEU.AND P4, PT, |R18|, c[0x2][0x0], PT ;  /* 0x008000001200762a */ /* 0x000e4e0003f8e200 */
[----:B----4-:R-:W2:Y:S01]  /*0790*/  F2F.F32.F64 R28, R12 ;  /* 0x0000000c001c7310 */ /* 0x010ea20000301000 */
[----:B------:R-:W2:Y:S01]  /*07a0*/  DSETP.GEU.AND P5, PT, |R12|, c[0x2][0x0], PT ;  /* 0x008000000c00762a */ /* 0x000ea20003fae200 */
[----:B0-----:R-:W-:Y:S01]  /*07b0*/  @!P3 FMUL R15, R15, 1.175494350822287508e-38 ;  /* 0x008000000f0fb820 */ /* 0x001fe20000400000 */
[----:B------:R-:W-:-:S04]  /*07c0*/  ISETP.GE.AND P3, PT, R26, R8, PT ;  /* 0x000000081a00720c */ /* 0x000fc80003f66270 */
[----:B-1----:R-:W-:Y:S01]  /*07d0*/  @!P4 FMUL R14, R14, 1.175494350822287508e-38 ;  /* 0x008000000e0ec820 */ /* 0x002fe20000400000 */
[----:B-----5:R-:W0:Y:S01]  /*07e0*/  F2F.F32.F64 R25, R20 ;  /* 0x0000001400197310 */ /* 0x020e220000301000 */
[----:B------:R-:W0:Y:S01]  /*07f0*/  DSETP.GEU.AND P2, PT, |R20|, c[0x2][0x0], PT ;  /* 0x008000001400762a */ /* 0x000e220003f4e200 */
[----:B------:R-:W-:-:S05]  /*0800*/  FADD.FTZ R15, R15, R24 ;  /* 0x000000180f0f7221 */ /* 0x000fca0000010000 */
[----:B--2---:R-:W-:Y:S02]  /*0810*/  @!P5 FMUL R28, R28, 1.175494350822287508e-38 ;  /* 0x008000001c1cd820 */ /* 0x004fe40000400000 */
[----:B------:R-:W-:-:S04]  /*0820*/  FADD.FTZ R15, R15, R14 ;  /* 0x0000000e0f0f7221 */ /* 0x000fc80000010000 */
[----:B------:R-:W-:Y:S02]  /*0830*/  FADD.FTZ R15, R15, R28 ;  /* 0x0000001c0f0f7221 */ /* 0x000fe40000010000 */
[----:B0-----:R-:W-:-:S04]  /*0840*/  @!P2 FMUL R25, R25, 1.175494350822287508e-38 ;  /* 0x008000001919a820 */ /* 0x001fc80000400000 */
[----:B------:R-:W-:Y:S01]  /*0850*/  FADD.FTZ R24, R15, R25 ;  /* 0x000000190f187221 */ /* 0x000fe20000010000 */
[----:B------:R-:W-:Y:S05]  /*0860*/  @!P3 BRA `(.L_x_66) ;  /* 0xfffffc800000b947 */ /* 0x000fea000383ffff */
.L_x_65:
[----:B------:R-:W-:Y:S05]  /*0870*/  BSYNC B2 ;  /* 0x0000000000027941 */ /* 0x000fea0003800000 */
.L_x_64:
[----:B------:R-:W-:Y:S01]  /*0880*/  IADD3 R8, R22, -R26, RZ ;  /* 0x8000001a16087210 */ /* 0x000fe20007ffe0ff */
[----:B------:R-:W-:Y:S03]  /*0890*/  BSSY B2, `(.L_x_67) ;  /* 0x0000021000027945 */ /* 0x000fe60003800000 */
[----:B------:R-:W-:-:S13]  /*08a0*/  ISETP.GT.AND P2, PT, R8, 0x1, PT ;  /* 0x000000010800780c */ /* 0x000fda0003f44270 */
[----:B------:R-:W-:Y:S05]  /*08b0*/  @!P2 BRA `(.L_x_68) ;  /* 0x000001e00000a947 */ /* 0x000fea0003800000 */
[C---:B------:R-:W-:Y:S02]  /*08c0*/  IADD3 R8, R7.reuse, R26, RZ ;  /* 0x0000001a07087210 */ /* 0x040fe40007ffe0ff */
[----:B------:R-:W-:Y:S02]  /*08d0*/  IADD3 R16, R7, 0x1, R26 ;  /* 0x0000000107107810 */ /* 0x000fe40007ffe01a */
[----:B------:R-:W-:Y:S02]  /*08e0*/  SHF.R.S32.HI R12, RZ, 0x1f, R8 ;  /* 0x0000001fff0c7819 */ /* 0x000fe40000011408 */
[----:B------:R-:W-:Y:S02]  /*08f0*/  SHF.R.S32.HI R14, RZ, 0x1f, R16 ;  /* 0x0000001fff0e7819 */ /* 0x000fe40000011410 */
[----:B------:R-:W-:Y:S01]  /*0900*/  MOV R13, R11 ;  /* 0x0000000b000d7202 */ /* 0x000fe20000000f00 */
[----:B------:R-:W-:Y:S02]  /*0910*/  IMAD R15, R12, c[0x0][0x168], RZ ;  /* 0x00005a000c0f7a24 */ /* 0x000fe400078e02ff */
[----:B------:R-:W-:-:S02]  /*0920*/  IMAD.MOV.U32 R12, RZ, RZ, R6 ;  /* 0x000000ffff0c7224 */ /* 0x000fc400078e0006 */
[----:B------:R-:W-:Y:S02]  /*0930*/  IMAD R20, R14, c[0x0][0x168], RZ ;  /* 0x00005a000e147a24 */ /* 0x000fe400078e02ff */
[----:B------:R-:W-:-:S04]  /*0940*/  IMAD.WIDE.U32 R18, R8, c[0x0][0x168], R12 ;  /* 0x00005a0008127a25 */ /* 0x000fc800078e000c */
[----:B------:R-:W-:Y:S02]  /*0950*/  IMAD R17, R8, R23, R15 ;  /* 0x0000001708117224 */ /* 0x000fe400078e020f */
[----:B------:R-:W-:-:S03]  /*0960*/  IMAD.WIDE.U32 R14, R16, c[0x0][0x168], R12 ;  /* 0x00005a00100e7a25 */ /* 0x000fc600078e000c */
[----:B------:R-:W-:Y:S01]  /*0970*/  IADD3 R17, R19, R17, RZ ;  /* 0x0000001113117210 */ /* 0x000fe20007ffe0ff */
[----:B------:R-:W-:Y:S01]  /*0980*/  IMAD R13, R16, R23, R20 ;  /* 0x00000017100d7224 */ /* 0x000fe200078e0214 */
[----:B------:R-:W-:Y:S02]  /*0990*/  LEA R16, P0, R18, c[0x0][0x160], 0x3 ;  /* 0x0000580012107a11 */ /* 0x000fe400078018ff */
[----:B------:R-:W-:Y:S01]  /*09a0*/  LEA R12, P2, R14, c[0x0][0x160], 0x3 ;  /* 0x000058000e0c7a11 */ /* 0x000fe200078418ff */
[----:B------:R-:W-:Y:S01]  /*09b0*/  IMAD.IADD R13, R15, 0x1, R13 ;  /* 0x000000010f0d7824 */ /* 0x000fe200078e020d */
[----:B------:R-:W-:-:S04]  /*09c0*/  LEA.HI.X R17, R18, c[0x0][0x164], R17, 0x3, P0 ;  /* 0x0000590012117a11 */ /* 0x000fc800000f1c11 */
[----:B------:R-:W-:Y:S02]  /*09d0*/  LEA.HI.X R13, R14, c[0x0][0x164], R13, 0x3, P2 ;  /* 0x000059000e0d7a11 */ /* 0x000fe400010f1c0d */
[----:B------:R-:W2:Y:S04]  /*09e0*/  LDG.E.64 R16, [R16.64] ;  /* 0x0000000610107981 */ /* 0x000ea8000c1e1b00 */
[----:B------:R-:W3:Y:S01]  /*09f0*/  LDG.E.64 R12, [R12.64] ;  /* 0x000000060c0c7981 */ /* 0x000ee2000c1e1b00 */
[----:B------:R-:W-:Y:S01]  /*0a00*/  IADD3 R26, R26, 0x2, RZ ;  /* 0x000000021a1a7810 */ /* 0x000fe20007ffe0ff */
[----:B--2---:R-:W0:Y:S01]  /*0a10*/  F2F.F32.F64 R15, R16 ;  /* 0x00000010000f7310 */ /* 0x004e220000301000 */
[----:B------:R-:W0:-:S04]  /*0a20*/  DSETP.GEU.AND P0, PT, |R16|, c[0x2][0x0], PT ;  /* 0x008000001000762a */ /* 0x000e080003f0e200 */
[----:B---3--:R-:W1:-:S03]  /*0a30*/  DSETP.GEU.AND P2, PT, |R12|, c[0x2][0x0], PT ;  /* 0x008000000c00762a */ /* 0x008e460003f4e200 */
[----:B------:R-:W1:Y:S07]  /*0a40*/  F2F.F32.F64 R19, R12 ;  /* 0x0000000c00137310 */ /* 0x000e6e0000301000 */
[----:B0-----:R-:W-:Y:S01]  /*0a50*/  @!P0 FMUL R15, R15, 1.175494350822287508e-38 ;  /* 0x008000000f0f8820 */ /* 0x001fe20000400000 */
[----:B------:R-:W-:-:S03]  /*0a60*/  PLOP3.LUT P0, PT, PT, PT, PT, 0x8, 0x0 ;  /* 0x000000000000781c */ /* 0x000fc60003f0e170 */
[----:B------:R-:W-:Y:S02]  /*0a70*/  FADD.FTZ R24, R24, R15 ;  /* 0x0000000f18187221 */ /* 0x000fe40000010000 */
[----:B-1----:R-:W-:-:S04]  /*0a80*/  @!P2 FMUL R19, R19, 1.175494350822287508e-38 ;  /* 0x008000001313a820 */ /* 0x002fc80000400000 */
[----:B------:R-:W-:Y:S02]  /*0a90*/  FADD.FTZ R24, R24, R19 ;  /* 0x0000001318187221 */ /* 0x000fe40000010000 */
.L_x_68:
[----:B------:R-:W-:Y:S05]  /*0aa0*/  BSYNC B2 ;  /* 0x0000000000027941 */ /* 0x000fea0003800000 */
.L_x_67:
[----:B------:R-:W-:-:S13]  /*0ab0*/  ISETP.LT.OR P0, PT, R26, R22, P0 ;  /* 0x000000161a00720c */ /* 0x000fda0000701670 */
[----:B------:R-:W-:Y:S05]  /*0ac0*/  @!P0 BRA `(.L_x_63) ;  /* 0x000000f000008947 */ /* 0x000fea0003800000 */
[----:B------:R-:W-:-:S04]  /*0ad0*/  IADD3 R8, R7, R26, RZ ;  /* 0x0000001a07087210 */ /* 0x000fc80007ffe0ff */
[----:B------:R-:W-:-:S05]  /*0ae0*/  SHF.R.S32.HI R10, RZ, 0x1f, R8 ;  /* 0x0000001fff0a7819 */ /* 0x000fca0000011408 */
[----:B------:R-:W-:Y:S01]  /*0af0*/  IMAD R12, R10, c[0x0][0x168], RZ ;  /* 0x00005a000a0c7a24 */ /* 0x000fe200078e02ff */
[----:B------:R-:W-:-:S03]  /*0b00*/  MOV R10, R6 ;  /* 0x00000006000a7202 */ /* 0x000fc60000000f00 */
[C---:B------:R-:W-:Y:S02]  /*0b10*/  IMAD R23, R8.reuse, R23, R12 ;  /* 0x0000001708177224 */ /* 0x040fe400078e020c */
[----:B------:R-:W-:-:S04]  /*0b20*/  IMAD.WIDE.U32 R10, R8, c[0x0][0x168], R10 ;  /* 0x00005a00080a7a25 */ /* 0x000fc800078e000a */
[----:B------:R-:W-:Y:S01]  /*0b30*/  IMAD.IADD R23, R11, 0x1, R23 ;  /* 0x000000010b177824 */ /* 0x000fe200078e0217 */
[----:B------:R-:W-:-:S04]  /*0b40*/  LEA R12, P0, R10, c[0x0][0x160], 0x3 ;  /* 0x000058000a0c7a11 */ /* 0x000fc800078018ff */
[----:B------:R-:W-:-:S06]  /*0b50*/  LEA.HI.X R13, R10, c[0x0][0x164], R23, 0x3, P0 ;  /* 0x000059000a0d7a11 */ /* 0x000fcc00000f1c17 */
[----:B------:R-:W2:Y:S01]  /*0b60*/  LDG.E.64 R12, [R12.64] ;  /* 0x000000060c0c7981 */ /* 0x000ea2000c1e1b00 */
[----:B------:R-:W-:Y:S01]  /*0b70*/  IADD3 R26, R26, 0x1, RZ ;  /* 0x000000011a1a7810 */ /* 0x000fe20007ffe0ff */
[----:B--2---:R-:W0:Y:S01]  /*0b80*/  F2F.F32.F64 R11, R12 ;  /* 0x0000000c000b7310 */ /* 0x004e220000301000 */
[----:B------:R-:W0:-:S14]  /*0b90*/  DSETP.GEU.AND P0, PT, |R12|, c[0x2][0x0], PT ;  /* 0x008000000c00762a */ /* 0x000e1c0003f0e200 */
[----:B0-----:R-:W-:-:S04]  /*0ba0*/  @!P0 FMUL R11, R11, 1.175494350822287508e-38 ;  /* 0x008000000b0b8820 */ /* 0x001fc80000400000 */
[----:B------:R-:W-:Y:S02]  /*0bb0*/  FADD.FTZ R24, R24, R11 ;  /* 0x0000000b18187221 */ /* 0x000fe40000010000 */
.L_x_63:
[----:B------:R-:W-:Y:S05]  /*0bc0*/  BSYNC B0 ;  /* 0x0000000000007941 */ /* 0x000fea0003800000 */
.L_x_62:
[----:B------:R-:W-:Y:S01]  /*0bd0*/  IADD3 R8, R26, 0x3, RZ ;  /* 0x000000031a087810 */ /* 0x000fe20007ffe0ff */
[----:B------:R-:W-:Y:S03]  /*0be0*/  BSSY B0, `(.L_x_69) ;  /* 0x000002b000007945 */ /* 0x000fe60003800000 */
[----:B------:R-:W-:-:S13]  /*0bf0*/  ISETP.GE.AND P0, PT, R8, R9, PT ;  /* 0x000000090800720c */ /* 0x000fda0003f06270 */
[----:B------:R-:W-:Y:S05]  /*0c00*/  @P0 BRA `(.L_x_70) ;  /* 0x0000028000000947 */ /* 0x000fea0003800000 */
[----:B------:R-:W-:Y:S02]  /*0c10*/  MOV R23, c[0x0][0x168] ;  /* 0x00005a0000177a02 */ /* 0x000fe40000000f00 */
[----:B------:R-:W-:Y:S02]  /*0c20*/  SHF.R.S32.HI R25, RZ, 0x1f, R6 ;  /* 0x0000001fff197819 */ /* 0x000fe40000011406 */
[----:B------:R-:W-:Y:S02]  /*0c30*/  SHF.R.S32.HI R8, RZ, 0x1f, R23 ;  /* 0x0000001fff087819 */ /* 0x000fe40000011417 */
.L_x_71:
[----:B------:R-:W-:Y:S02]  /*0c40*/  IADD3 R13, R7, R26, RZ ;  /* 0x0000001a070d7210 */ /* 0x000fe40007ffe0ff */
[----:B------:R-:W-:Y:S02]  /*0c50*/  MOV R11, R25 ;  /* 0x00000019000b7202 */ /* 0x000fe40000000f00 */
[----:B------:R-:W-:-:S05]  /*0c60*/  SHF.R.S32.HI R10, RZ, 0x1f, R13 ;  /* 0x0000001fff0a7819 */ /* 0x000fca000001140d */
[----:B------:R-:W-:Y:S02]  /*0c70*/  IMAD R12, R10, c[0x0][0x168], RZ ;  /* 0x00005a000a0c7a24 */ /* 0x000fe400078e02ff */
[----:B------:R-:W-:-:S04]  /*0c80*/  IMAD.MOV.U32 R10, RZ, RZ, R6 ;  /* 0x000000ffff0a7224 */ /* 0x000fc800078e0006 */
[----:B------:R-:W-:-:S04]  /*0c90*/  IMAD.WIDE.U32 R10, R13, c[0x0][0x168], R10 ;  /* 0x00005a000d0a7a25 */ /* 0x000fc800078e000a */
[----:B------:R-:W-:Y:S01]  /*0ca0*/  IMAD R13, R13, R8, R12 ;  /* 0x000000080d0d7224 */ /* 0x000fe200078e020c */
[----:B------:R-:W-:-:S04]  /*0cb0*/  LEA R28, P0, R10, c[0x0][0x160], 0x3 ;  /* 0x000058000a1c7a11 */ /* 0x000fc800078018ff */
[----:B------:R-:W-:-:S04]  /*0cc0*/  IADD3 R13, R11, R13, RZ ;  /* 0x0000000d0b0d7210 */ /* 0x000fc80007ffe0ff */
[----:B------:R-:W-:-:S05]  /*0cd0*/  LEA.HI.X R29, R10, c[0x0][0x164], R13, 0x3, P0 ;  /* 0x000059000a1d7a11 */ /* 0x000fca00000f1c0d */
[C---:B------:R-:W-:Y:S01]  /*0ce0*/  IMAD.WIDE R20, R23.reuse, 0x8, R28 ;  /* 0x0000000817147825 */ /* 0x040fe200078e021c */
[----:B------:R-:W2:Y:S04]  /*0cf0*/  LDG.E.64 R14, [R28.64] ;  /* 0x000000061c0e7981 */ /* 0x000ea8000c1e1b00 */
[----:B------:R-:W3:Y:S01]  /*0d00*/  LDG.E.64 R12, [R20.64] ;  /* 0x00000006140c7981 */ /* 0x000ee2000c1e1b00 */
[----:B------:R-:W-:-:S05]  /*0d10*/  IMAD.WIDE R16, R23, 0x8, R20 ;  /* 0x0000000817107825 */ /* 0x000fca00078e0214 */
[----:B------:R-:W4:Y:S01]  /*0d20*/  LDG.E.64 R10, [R16.64] ;  /* 0x00000006100a7981 */ /* 0x000f22000c1e1b00 */
[----:B------:R-:W-:-:S06]  /*0d30*/  IMAD.WIDE R18, R23, 0x8, R16 ;  /* 0x0000000817127825 */ /* 0x000fcc00078e0210 */
[----:B------:R-:W5:Y:S01]  /*0d40*/  LDG.E.64 R18, [R18.64] ;  /* 0x0000000612127981 */ /* 0x000f62000c1e1b00 */
[----:B--2---:R0:W1:Y:S01]  /*0d50*/  F2F.F32.F64 R27, R14 ;  /* 0x0000000e001b7310 */ /* 0x0040620000301000 */
[----:B------:R0:W1:-:S04]  /*0d60*/  DSETP.GEU.AND P0, PT, |R14|, c[0x2][0x0], PT ;  /* 0x008000000e00762a */ /* 0x0000480003f0e200 */
[----:B---3--:R-:W2:-:S03]  /*0d70*/  DSETP.GEU.AND P2, PT, |R12|, c[0x2][0x0], PT ;  /* 0x008000000c00762a */ /* 0x008e860003f4e200 */
[----:B------:R-:W2:Y:S01]  /*0d80*/  F2F.F32.F64 R22, R12 ;  /* 0x0000000c00167310 */ /* 0x000ea20000301000 */
[----:B----4-:R-:W3:Y:S01]  /*0d90*/  DSETP.GEU.AND P3, PT, |R10|, c[0x2][0x0], PT ;  /* 0x008000000a00762a */ /* 0x010ee20003f6e200 */
[C---:B0-----:R-:W-:Y:S02]  /*0da0*/  IADD3 R14, R26.reuse, 0x7, RZ ;  /* 0x000000071a0e7810 */ /* 0x041fe40007ffe0ff */
[----:B------:R-:W-:-:S04]  /*0db0*/  IADD3 R26, R26, 0x4, RZ ;  /* 0x000000041a1a7810 */ /* 0x000fc80007ffe0ff */
[----:B------:R-:W3:Y:S01]  /*0dc0*/  F2F.F32.F64 R29, R10 ;  /* 0x0000000a001d7310 */ /* 0x000ee20000301000 */
[----:B-1----:R-:W-:Y:S01]  /*0dd0*/  @!P0 FMUL R27, R27, 1.175494350822287508e-38 ;  /* 0x008000001b1b8820 */ /* 0x002fe20000400000 */
[----:B-----5:R-:W0:-:S03]  /*0de0*/  DSETP.GEU.AND P0, PT, |R18|, c[0x2][0x0], PT ;  /* 0x008000001200762a */ /* 0x020e060003f0e200 */
[----:B------:R-:W-:-:S03]  /*0df0*/  FADD.FTZ R24, R27, R24 ;  /* 0x000000181b187221 */ /* 0x000fc60000010000 */
[----:B------:R-:W0:Y:S01]  /*0e00*/  F2F.F32.F64 R21, R18 ;  /* 0x0000001200157310 */ /* 0x000e220000301000 */
[----:B--2---:R-:W-:Y:S01]  /*0e10*/  @!P2 FMUL R22, R22, 1.175494350822287508e-38 ;  /* 0x008000001616a820 */ /* 0x004fe20000400000 */
[----:B------:R-:W-:-:S03]  /*0e20*/  ISETP.GE.AND P2, PT, R14, R9, PT ;  /* 0x000000090e00720c */ /* 0x000fc60003f46270 */
[----:B------:R-:W-:Y:S02]  /*0e30*/  FADD.FTZ R24, R24, R22 ;  /* 0x0000001618187221 */ /* 0x000fe40000010000 */
[----:B---3--:R-:W-:-:S04]  /*0e40*/  @!P3 FMUL R29, R29, 1.175494350822287508e-38 ;  /* 0x008000001d1db820 */ /* 0x008fc80000400000 */
[----:B------:R-:W-:Y:S02]  /*0e50*/  FADD.FTZ R24, R24, R29 ;  /* 0x0000001d18187221 */ /* 0x000fe40000010000 */
[----:B0-----:R-:W-:-:S04]  /*0e60*/  @!P0 FMUL R21, R21, 1.175494350822287508e-38 ;  /* 0x0080000015158820 */ /* 0x001fc80000400000 */
[----:B------:R-:W-:Y:S01]  /*0e70*/  FADD.FTZ R24, R24, R21 ;  /* 0x0000001518187221 */ /* 0x000fe20000010000 */
[----:B------:R-:W-:Y:S05]  /*0e80*/  @!P2 BRA `(.L_x_71) ;  /* 0xfffffdb00000a947 */ /* 0x000fea000383ffff */
.L_x_70:
[----:B------:R-:W-:Y:S05]  /*0e90*/  BSYNC B0 ;  /* 0x0000000000007941 */ /* 0x000fea0003800000 */
.L_x_69:
[----:B------:R-:W-:-:S05]  /*0ea0*/  IMAD R7, R5, c[0x0][0x0], R4 ;  /* 0x0000000005077a24 */ /* 0x000fca00078e0204 */
[----:B------:R0:W-:Y:S02]  /*0eb0*/  STS [R7.X4+0x4], R24 ;  /* 0x0000041807007388 */ /* 0x0001e40000004800 */
.L_x_61:
[----:B------:R-:W-:Y:S05]  /*0ec0*/  BSYNC B1 ;  /* 0x0000000000017941 */ /* 0x000fea0003800000 */
.L_x_60:
[----:B------:R-:W-:Y:S01]  /*0ed0*/  BAR.SYNC.DEFER_BLOCKING 0x0 ;  /* 0x0000000000007b1d */ /* 0x000fe20000010000 */
[----:B------:R-:W-:-:S05]  /*0ee0*/  ISETP.NE.OR P0, PT, R5, RZ, P1 ;  /* 0x000000ff0500720c */ /* 0x000fca0000f05670 */
[----:B------:R-:W-:Y:S08]  /*0ef0*/  BSSY B0, `(.L_x_72) ;  /* 0x000008c000007945 */ /* 0x000ff00003800000 */
[----:B------:R-:W-:Y:S05]  /*0f00*/  @P0 BRA `(.L_x_73) ;  /* 0x000008a000000947 */ /* 0x000fea0003800000 */
[----:B------:R-:W-:-:S05]  /*0f10*/  IMAD.MOV.U32 R9, RZ, RZ, c[0x0][0x4] ;  /* 0x00000100ff097624 */ /* 0x000fca00078e00ff */
[----:B------:R-:W-:-:S13]  /*0f20*/  ISETP.GE.U32.AND P0, PT, R9, 0x2, PT ;  /* 0x000000020900780c */ /* 0x000fda0003f06070 */
[----:B------:R-:W-:Y:S05]  /*0f30*/  @!P0 BRA `(.L_x_74) ;  /* 0x0000081000008947 */ /* 0x000fea0003800000 */
[C---:B0-----:R-:W-:Y:S02]  /*0f40*/  IADD3 R7, R9.reuse, -0x2, RZ ;  /* 0xfffffffe09077810 */ /* 0x041fe40007ffe0ff */
[----:B------:R-:W-:Y:S02]  /*0f50*/  IADD3 R9, R9, -0x1, RZ ;  /* 0xffffffff09097810 */ /* 0x000fe40007ffe0ff */
[----:B------:R-:W-:Y:S02]  /*0f60*/  ISETP.GE.U32.AND P0, PT, R7, 0x3, PT ;  /* 0x000000030700780c */ /* 0x000fe40003f06070 */
[----:B------:R-:W-:Y:S02]  /*0f70*/  MOV R7, 0x1 ;  /* 0x0000000100077802 */ /* 0x000fe40000000f00 */
[----:B------:R-:W-:-:S09]  /*0f80*/  LOP3.LUT R8, R9, 0x3, RZ, 0xc0, !PT ;  /* 0x0000000309087812 */ /* 0x000fd200078ec0ff */
[----:B------:R-:W-:Y:S05]  /*0f90*/  @!P0 BRA `(.L_x_75) ;  /* 0x0000070000008947 */ /* 0x000fea0003800000 */
[----:B------:R-:W-:Y:S01]  /*0fa0*/  IADD3 R9, R9, -R8, RZ ;  /* 0x8000000809097210 */ /* 0x000fe20007ffe0ff */
[----:B------:R-:W-:Y:S01]  /*0fb0*/  IMAD.MOV.U32 R7, RZ, RZ, 0x1 ;  /* 0x00000001ff077424 */ /* 0x000fe200078e00ff */
[----:B------:R-:W-:Y:S02]  /*0fc0*/  IADD3 R10, R4, c[0x0][0x0], RZ ;  /* 0x00000000040a7a10 */ /* 0x000fe40007ffe0ff */
[----:B------:R-:W-:Y:S02]  /*0fd0*/  ISETP.GT.AND P0, PT, R9, RZ, PT ;  /* 0x000000ff0900720c */ /* 0x000fe40003f04270 */
[----:B------:R-:W-:-:S11]  /*0fe0*/  LEA R21, R10, 0x4, 0x2 ;  /* 0x000000040a157811 */ /* 0x000fd600078e10ff */
[----:B------:R-:W-:Y:S05]  /*0ff0*/  @!P0 BRA `(.L_x_76) ;  /* 0x0000059000008947 */ /* 0x000fea0003800000 */
[----:B------:R-:W-:Y:S02]  /*1000*/  ISETP.GT.AND P2, PT, R9, 0xc, PT ;  /* 0x0000000c0900780c */ /* 0x000fe40003f44270 */
[----:B------:R-:W-:-:S11]  /*1010*/  PLOP3.LUT P0, PT, PT, PT, PT, 0x80, 0x0 ;  /* 0x000000000000781c */ /* 0x000fd60003f0f070 */
[----:B------:R-:W-:Y:S05]  /*1020*/  @!P2 BRA `(.L_x_77) ;  /* 0x000003600000a947 */ /* 0x000fea0003800000 */
[----:B------:R-:W-:Y:S02]  /*1030*/  PLOP3.LUT P0, PT, PT, PT, PT, 0x8, 0x0 ;  /* 0x000000000000781c */ /* 0x000fe40003f0e170 */
.L_x_78:
[----:B------:R-:W-:Y:S02]  /*1040*/  MOV R10, c[0x0][0x0] ;  /* 0x00000000000a7a02 */ /* 0x000fe40000000f00 */
[----:B------:R-:W-:Y:S02]  /*1050*/  IADD3 R9, R9, -0x10, RZ ;  /* 0xfffffff009097810 */ /* 0x000fe40007ffe0ff */
[C---:B------:R-:W-:Y:S02]  /*1060*/  LEA R13, R10.reuse, R21, 0x2 ;  /* 0x000000150a0d7211 */ /* 0x040fe400078e10ff */
[----:B------:R-:W0:Y:S01]  /*1070*/  LDS R21, [R21] ;  /* 0x0000000015157984 */ /* 0x000e220000000800 */
[----:B------:R-:W-:Y:S02]  /*1080*/  ISETP.GT.AND P2, PT, R9, 0xc, PT ;  /* 0x0000000c0900780c */ /* 0x000fe40003f44270 */
[----:B------:R-:W-:Y:S01]  /*1090*/  IMAD R23, R10, 0x4, R13 ;  /* 0x000000040a177824 */ /* 0x000fe200078e020d */
[----:B------:R1:W2:Y:S01]  /*10a0*/  LDS R18, [R13] ;  /* 0x000000000d127984 */ /* 0x0002a20000000800 */
[----:B------:R-:W-:-:S03]  /*10b0*/  IADD3 R7, R7, 0x10, RZ ;  /* 0x0000001007077810 */ /* 0x000fc60007ffe0ff */
[C---:B------:R-:W-:Y:S01]  /*10c0*/  LEA R19, R10.reuse, R23, 0x2 ;  /* 0x000000170a137211 */ /* 0x040fe200078e10ff */
[----:B------:R3:W4:Y:S03]  /*10d0*/  LDS R20, [R23] ;  /* 0x0000000017147984 */ /* 0x0007260000000800 */
[C---:B------:R-:W-:Y:S02]  /*10e0*/  LEA R17, R10.reuse, R19, 0x2 ;  /* 0x000000130a117211 */ /* 0x040fe400078e10ff */
[----:B------:R-:W5:Y:S03]  /*10f0*/  LDS R19, [R19] ;  /* 0x0000000013137984 */ /* 0x000f660000000800 */
[C---:B------:R-:W-:Y:S02]  /*1100*/  IMAD R25, R10.reuse, 0x4, R17 ;  /* 0x000000040a197824 */ /* 0x040fe400078e0211 */
[----:B------:R-:W5:Y:S03]  /*1110*/  LDS R17, [R17] ;  /* 0x0000000011117984 */ /* 0x000f660000000800 */
[C---:B------:R-:W-:Y:S01]  /*1120*/  LEA R11, R10.reuse, R25, 0x2 ;  /* 0x000000190a0b7211 */ /* 0x040fe200078e10ff */
[----:B------:R0:W5:Y:S03]  /*1130*/  LDS R15, [R25] ;  /* 0x00000000190f7984 */ /* 0x0001660000000800 */
        /* <DEDUP_REMOVED lines=8> */
[----:B------:R-:W0:Y:S03]  /*11c0*/  LDS R12, [R23] ;  /* 0x00000000170c7984 */ /* 0x000e260000000800 */
[----:B------:R-:W-:Y:S01]  /*11d0*/  IMAD R25, R10, 0x4, R29 ;  /* 0x000000040a197824 */ /* 0x000fe200078e021d */
[----:B------:R-:W0:Y:S01]  /*11e0*/  LDS R16, [R29] ;  /* 0x000000001d107984 */ /* 0x000e220000000800 */
[----:B--2---:R-:W-:-:S03]  /*11f0*/  FADD.FTZ R21, R21, R18 ;  /* 0x0000001215157221 */ /* 0x004fc60000010000 */
[C---:B------:R-:W-:Y:S01]  /*1200*/  LEA R26, R10.reuse, R25, 0x2 ;  /* 0x000000190a1a7211 */ /* 0x040fe200078e10ff */
[----:B------:R-:W2:Y:S01]  /*1210*/  LDS R18, [R25] ;  /* 0x0000000019127984 */ /* 0x000ea20000000800 */
[----:B----4-:R-:W-:Y:S02]  /*1220*/  FADD.FTZ R22, R21, R20 ;  /* 0x0000001415167221 */ /* 0x010fe40000010000 */
[----:B-1----:R-:W-:Y:S01]  /*1230*/  LEA R27, R10, R26, 0x2 ;  /* 0x0000001a0a1b7211 */ /* 0x002fe200078e10ff */
[----:B------:R-:W1:Y:S01]  /*1240*/  LDS R20, [R26] ;  /* 0x000000001a147984 */ /* 0x000e620000000800 */
[----:B-----5:R-:W-:-:S03]  /*1250*/  FADD.FTZ R22, R22, R19 ;  /* 0x0000001316167221 */ /* 0x020fc60000010000 */
[----:B------:R-:W-:Y:S01]  /*1260*/  IMAD R21, R10, 0x4, R27 ;  /* 0x000000040a157824 */ /* 0x000fe200078e021b */
[----:B------:R-:W4:Y:S01]  /*1270*/  LDS R19, [R27] ;  /* 0x000000001b137984 */ /* 0x000f220000000800 */
[----:B------:R-:W-:-:S03]  /*1280*/  FADD.FTZ R22, R22, R17 ;  /* 0x0000001116167221 */ /* 0x000fc60000010000 */
[----:B------:R-:W-:Y:S01]  /*1290*/  LEA R17, R10, R21, 0x2 ;  /* 0x000000150a117211 */ /* 0x000fe200078e10ff */
[----:B------:R-:W-:Y:S01]  /*12a0*/  FADD.FTZ R22, R22, R15 ;  /* 0x0000000f16167221 */ /* 0x000fe20000010000 */
[----:B------:R-:W5:Y:S03]  /*12b0*/  LDS R21, [R21] ;  /* 0x0000000015157984 */ /* 0x000f660000000800 */
[----:B------:R-:W-:Y:S01]  /*12c0*/  FADD.FTZ R11, R22, R11 ;  /* 0x0000000b160b7221 */ /* 0x000fe20000010000 */
[----:B------:R-:W5:Y:S03]  /*12d0*/  LDS R24, [R17] ;  /* 0x0000000011187984 */ /* 0x000f660000000800 */
[----:B------:R-:W-:-:S04]  /*12e0*/  FADD.FTZ R14, R11, R14 ;  /* 0x0000000e0b0e7221 */ /* 0x000fc80000010000 */
[----:B---3--:R-:W-:-:S04]  /*12f0*/  FADD.FTZ R13, R14, R13 ;  /* 0x0000000d0e0d7221 */ /* 0x008fc80000010000 */
[----:B0-----:R-:W-:-:S04]  /*1300*/  FADD.FTZ R13, R13, R12 ;  /* 0x0000000c0d0d7221 */ /* 0x001fc80000010000 */
[----:B------:R-:W-:-:S04]  /*1310*/  FADD.FTZ R13, R13, R16 ;  /* 0x000000100d0d7221 */ /* 0x000fc80000010000 */
[----:B--2---:R-:W-:-:S04]  /*1320*/  FADD.FTZ R13, R13, R18 ;  /* 0x000000120d0d7221 */ /* 0x004fc80000010000 */
[----:B-1----:R-:W-:-:S04]  /*1330*/  FADD.FTZ R20, R13, R20 ;  /* 0x000000140d147221 */ /* 0x002fc80000010000 */
[----:B----4-:R-:W-:-:S04]  /*1340*/  FADD.FTZ R20, R20, R19 ;  /* 0x0000001314147221 */ /* 0x010fc80000010000 */
[----:B-----5:R-:W-:Y:S01]  /*1350*/  FADD.FTZ R11, R20, R21 ;  /* 0x00000015140b7221 */ /* 0x020fe20000010000 */
[----:B------:R-:W-:-:S03]  /*1360*/  LEA R21, R10, R17, 0x2 ;  /* 0x000000110a157211 */ /* 0x000fc600078e10ff */
[----:B------:R-:W-:Y:S01]  /*1370*/  FADD.FTZ R24, R11, R24 ;  /* 0x000000180b187221 */ /* 0x000fe20000010000 */
[----:B------:R-:W-:Y:S05]  /*1380*/  @P2 BRA `(.L_x_78) ;  /* 0xfffffcb000002947 */ /* 0x000fea000383ffff */
.L_x_77:
[----:B------:R-:W-:-:S13]  /*1390*/  ISETP.GT.AND P2, PT, R9, 0x4, PT ;  /* 0x000000040900780c */ /* 0x000fda0003f44270 */
[----:B------:R-:W-:Y:S05]  /*13a0*/  @!P2 BRA `(.L_x_79) ;  /* 0x000001c00000a947 */ /* 0x000fea0003800000 */
[----:B------:R-:W-:Y:S01]  /*13b0*/  IMAD.MOV.U32 R10, RZ, RZ, c[0x0][0x0] ;  /* 0x00000000ff0a7624 */ /* 0x000fe200078e00ff */
[----:B------:R-:W-:Y:S02]  /*13c0*/  PLOP3.LUT P0, PT, PT, PT, PT, 0x8, 0x0 ;  /* 0x000000000000781c */ /* 0x000fe40003f0e170 */
[----:B------:R-:W-:Y:S02]  /*13d0*/  IADD3 R7, R7, 0x8, RZ ;  /* 0x0000000807077810 */ /* 0x000fe40007ffe0ff */
[C---:B------:R-:W-:Y:S02]  /*13e0*/  LEA R11, R10.reuse, R21, 0x2 ;  /* 0x000000150a0b7211 */ /* 0x040fe400078e10ff */
[----:B------:R-:W0:Y:S01]  /*13f0*/  LDS R21, [R21] ;  /* 0x0000000015157984 */ /* 0x000e220000000800 */
[----:B------:R-:W-:Y:S02]  /*1400*/  IADD3 R9, R9, -0x8, RZ ;  /* 0xfffffff809097810 */ /* 0x000fe40007ffe0ff */
[C---:B------:R-:W-:Y:S01]  /*1410*/  LEA R13, R10.reuse, R11, 0x2 ;  /* 0x0000000b0a0d7211 */ /* 0x040fe200078e10ff */
[----:B------:R-:W1:Y:S04]  /*1420*/  LDS R12, [R11] ;  /* 0x000000000b0c7984 */ /* 0x000e680000000800 */
[----:B------:R-:W-:-:S02]  /*1430*/  IMAD R15, R10, 0x4, R13 ;  /* 0x000000040a0f7824 */ /* 0x000fc400078e020d */
[----:B------:R-:W2:Y:S03]  /*1440*/  LDS R13, [R13] ;  /* 0x000000000d0d7984 */ /* 0x000ea60000000800 */
[C---:B------:R-:W-:Y:S02]  /*1450*/  LEA R17, R10.reuse, R15, 0x2 ;  /* 0x0000000f0a117211 */ /* 0x040fe400078e10ff */
[----:B------:R-:W3:Y:S02]  /*1460*/  LDS R15, [R15] ;  /* 0x000000000f0f7984 */ /* 0x000ee40000000800 */
[C---:B------:R-:W-:Y:S02]  /*1470*/  LEA R19, R10.reuse, R17, 0x2 ;  /* 0x000000110a137211 */ /* 0x040fe400078e10ff */
[----:B------:R-:W4:Y:S03]  /*1480*/  LDS R17, [R17] ;  /* 0x0000000011117984 */ /* 0x000f260000000800 */
[----:B------:R-:W-:-:S02]  /*1490*/  IMAD R23, R10, 0x4, R19 ;  /* 0x000000040a177824 */ /* 0x000fc400078e0213 */
[----:B------:R-:W5:Y:S03]  /*14a0*/  LDS R19, [R19] ;  /* 0x0000000013137984 */ /* 0x000f660000000800 */
[----:B------:R-:W-:Y:S02]  /*14b0*/  LEA R25, R10, R23, 0x2 ;  /* 0x000000170a197211 */ /* 0x000fe400078e10ff */
        /* <DEDUP_REMOVED lines=11> */
.L_x_79:
[----:B------:R-:W-:-:S13]  /*1570*/  ISETP.NE.OR P0, PT, R9, RZ, P0 ;  /* 0x000000ff0900720c */ /* 0x000fda0000705670 */
[----:B------:R-:W-:Y:S05]  /*1580*/  @!P0 BRA `(.L_x_75) ;  /* 0x0000011000008947 */ /* 0x000fea0003800000 */
.L_x_76:
[----:B------:R-:W-:-:S05]  /*1590*/  IMAD.MOV.U32 R12, RZ, RZ, c[0x0][0x0] ;  /* 0x00000000ff0c7624 */ /* 0x000fca00078e00ff */
.L_x_80:
[C---:B------:R-:W-:Y:S02]  /*15a0*/  LEA R15, R12.reuse, R21, 0x2 ;  /* 0x000000150c0f7211 */ /* 0x040fe400078e10ff */
[----:B------:R-:W0:Y:S01]  /*15b0*/  LDS R21, [R21] ;  /* 0x0000000015157984 */ /* 0x000e220000000800 */
[----:B------:R-:W-:Y:S02]  /*15c0*/  IADD3 R9, R9, -0x4, RZ ;  /* 0xfffffffc09097810 */ /* 0x000fe40007ffe0ff */
[C---:B------:R-:W-:Y:S01]  /*15d0*/  LEA R17, R12.reuse, R15, 0x2 ;  /* 0x0000000f0c117211 */ /* 0x040fe200078e10ff */
[----:B------:R-:W1:Y:S01]  /*15e0*/  LDS R11, [R15] ;  /* 0x000000000f0b7984 */ /* 0x000e620000000800 */
[----:B------:R-:W-:Y:S02]  /*15f0*/  ISETP.NE.AND P0, PT, R9, RZ, PT ;  /* 0x000000ff0900720c */ /* 0x000fe40003f05270 */
[----:B------:R-:W-:Y:S01]  /*1600*/  IADD3 R7, R7, 0x4, RZ ;  /* 0x0000000407077810 */ /* 0x000fe20007ffe0ff */
[C---:B------:R-:W-:Y:S01]  /*1610*/  IMAD R19, R12.reuse, 0x4, R17 ;  /* 0x000000040c137824 */ /* 0x040fe200078e0211 */
[----:B------:R-:W2:Y:S04]  /*1620*/  LDS R10, [R17] ;  /* 0x00000000110a7984 */ /* 0x000ea80000000800 */
[----:B------:R-:W3:Y:S01]  /*1630*/  LDS R13, [R19] ;  /* 0x00000000130d7984 */ /* 0x000ee20000000800 */
[----:B0-----:R-:W-:Y:S01]  /*1640*/  FADD.FTZ R24, R21, R24 ;  /* 0x0000001815187221 */ /* 0x001fe20000010000 */
[----:B------:R-:W-:-:S03]  /*1650*/  LEA R21, R12, R19, 0x2 ;  /* 0x000000130c157211 */ /* 0x000fc600078e10ff */
[----:B-1----:R-:W-:-:S04]  /*1660*/  FADD.FTZ R11, R24, R11 ;  /* 0x0000000b180b7221 */ /* 0x002fc80000010000 */
[----:B--2---:R-:W-:-:S04]  /*1670*/  FADD.FTZ R10, R11, R10 ;  /* 0x0000000a0b0a7221 */ /* 0x004fc80000010000 */
[----:B---3--:R-:W-:Y:S01]  /*1680*/  FADD.FTZ R24, R10, R13 ;  /* 0x0000000d0a187221 */ /* 0x008fe20000010000 */
[----:B------:R-:W-:Y:S05]  /*1690*/  @P0 BRA `(.L_x_80) ;  /* 0xffffff0000000947 */ /* 0x000fea000383ffff */
.L_x_75:
[----:B------:R-:W-:-:S13]  /*16a0*/  ISETP.NE.AND P0, PT, R8, RZ, PT ;  /* 0x000000ff0800720c */ /* 0x000fda0003f05270 */
[----:B------:R-:W-:Y:S05]  /*16b0*/  @!P0 BRA `(.L_x_74) ;  /* 0x0000009000008947 */ /* 0x000fea0003800000 */
[----:B------:R-:W-:Y:S01]  /*16c0*/  IMAD R7, R7, c[0x0][0x0], R4 ;  /* 0x0000000007077a24 */ /* 0x000fe200078e0204 */
[----:B------:R-:W-:-:S04]  /*16d0*/  MOV R10, c[0x0][0x0] ;  /* 0x00000000000a7a02 */ /* 0x000fc80000000f00 */
[----:B------:R-:W-:-:S05]  /*16e0*/  LEA R7, R7, 0x4, 0x2 ;  /* 0x0000000407077811 */ /* 0x000fca00078e10ff */
.L_x_81:
[----:B------:R0:W1:Y:S01]  /*16f0*/  LDS R9, [R7] ;  /* 0x0000000007097984 */ /* 0x0000620000000800 */
[----:B------:R-:W-:-:S04]  /*1700*/  IADD3 R8, R8, -0x1, RZ ;  /* 0xffffffff08087810 */ /* 0x000fc80007ffe0ff */
[----:B------:R-:W-:Y:S01]  /*1710*/  ISETP.NE.AND P0, PT, R8, RZ, PT ;  /* 0x000000ff0800720c */ /* 0x000fe20003f05270 */
[----:B0-----:R-:W-:Y:S02]  /*1720*/  IMAD R7, R10, 0x4, R7 ;  /* 0x000000040a077824 */ /* 0x001fe400078e0207 */
[----:B-1----:R-:W-:-:S10]  /*1730*/  FADD.FTZ R24, R9, R24 ;  /* 0x0000001809187221 */ /* 0x002fd40000010000 */
[----:B------:R-:W-:Y:S05]  /*1740*/  @P0 BRA `(.L_x_81) ;  /* 0xffffffa000000947 */ /* 0x000fea000383ffff */
.L_x_74:
[----:B0-----:R-:W-:-:S05]  /*1750*/  IMAD R7, R2, c[0x0][0x168], RZ ;  /* 0x00005a0002077a24 */ /* 0x001fca00078e02ff */
[----:B------:R-:W-:-:S04]  /*1760*/  IADD3 R2, P0, R7, R6, RZ ;  /* 0x0000000607027210 */ /* 0x000fc80007f1e0ff */
[----:B------:R-:W-:Y:S02]  /*1770*/  LEA.HI.X.SX32 R7, R6, RZ, 0x1, P0 ;  /* 0x000000ff06077211 */ /* 0x000fe400000f0eff */
[----:B------:R-:W-:-:S04]  /*1780*/  LEA R8, P0, R2, c[0x0][0x170], 0x2 ;  /* 0x00005c0002087a11 */ /* 0x000fc800078010ff */
[----:B------:R-:W-:-:S05]  /*1790*/  LEA.HI.X R9, R2, c[0x0][0x174], R7, 0x2, P0 ;  /* 0x00005d0002097a11 */ /* 0x000fca00000f1407 */
[----:B------:R0:W-:Y:S04]  /*17a0*/  STG.E.STRONG.SYS [R8.64], R24 ;  /* 0x0000001808007986 */ /* 0x0001e8000c115906 */
.L_x_73:
[----:B------:R-:W-:Y:S05]  /*17b0*/  BSYNC B0 ;  /* 0x0000000000007941 */ /* 0x000fea0003800000 */
.L_x_72:
        /* <DEDUP_REMOVED lines=27> */
.L_x_83:
[----:B------:R-:W-:Y:S05]  /*1970*/  BSYNC B0 ;  /* 0x0000000000007941 */ /* 0x000fea0003800000 */
.L_x_82:
        /* <DEDUP_REMOVED lines=14> */
[----:B0-----:R-:W-:Y:S01]  /*1a60*/  IADD3 R4, -R0, c[0x0][0x10], RZ ;  /* 0x0000040000047a10 */ /* 0x001fe20007ffe1ff */
[----:B------:R-:W-:Y:S01]  /*1a70*/  IMAD.MOV.U32 R5, RZ, RZ, RZ ;  /* 0x000000ffff057224 */ /* 0x000fe200078e00ff */
[----:B------:R-:W-:Y:S02]  /*1a80*/  MOV R3, RZ ;  /* 0x000000ff00037202 */ /* 0x000fe40000000f00 */
[----:B------:R-:W-:-:S13]  /*1a90*/  ISETP.GT.AND P0, PT, R4, RZ, PT ;  /* 0x000000ff0400720c */ /* 0x000fda0003f04270 */
[----:B------:R-:W-:Y:S05]  /*1aa0*/  @!P0 BRA `(.L_x_86) ;  /* 0x0000063000008947 */ /* 0x000fea0003800000 */
[----:B------:R-:W-:Y:S02]  /*1ab0*/  ISETP.GT.AND P1, PT, R4, 0xc, PT ;  /* 0x0000000c0400780c */ /* 0x000fe40003f24270 */
[----:B------:R-:W-:-:S11]  /*1ac0*/  PLOP3.LUT P0, PT, PT, PT, PT, 0x80, 0x0 ;  /* 0x000000000000781c */ /* 0x000fd60003f0f070 */
[----:B------:R-:W-:Y:S05]  /*1ad0*/  @!P1 BRA `(.L_x_87) ;  /* 0x000003d000009947 */ /* 0x000fea0003800000 */
[----:B------:R-:W-:Y:S02]  /*1ae0*/  PLOP3.LUT P0, PT, PT, PT, PT, 0x8, 0x0 ;  /* 0x000000000000781c */ /* 0x000fe40003f0e170 */
.L_x_88:
        /* <DEDUP_REMOVED lines=60> */
.L_x_87:
[----:B------:R-:W-:-:S13]  /*1eb0*/  ISETP.GT.AND P1, PT, R4, 0x4, PT ;  /* 0x000000040400780c */ /* 0x000fda0003f24270 */
[----:B------:R-:W-:Y:S05]  /*1ec0*/  @!P1 BRA `(.L_x_89) ;  /* 0x000001f000009947 */ /* 0x000fea0003800000 */
[----:B------:R-:W-:Y:S01]  /*1ed0*/  MOV R23, 0x4 ;  /* 0x0000000400177802 */ /* 0x000fe20000000f00 */
[C---:B------:R-:W-:Y:S01]  /*1ee0*/  IMAD R12, R5.reuse, c[0x0][0x168], R6 ;  /* 0x00005a00050c7a24 */ /* 0x040fe200078e0206 */
[----:B------:R-:W-:-:S03]  /*1ef0*/  IADD3 R7, R5, 0x4, RZ ;  /* 0x0000000405077810 */ /* 0x000fc60007ffe0ff */
        /* <DEDUP_REMOVED lines=28> */
.L_x_89:
[----:B------:R-:W-:-:S13]  /*20c0*/  ISETP.NE.OR P0, PT, R4, RZ, P0 ;  /* 0x000000ff0400720c */ /* 0x000fda0000705670 */
[----:B------:R-:W-:Y:S05]  /*20d0*/  @!P0 BRA `(.L_x_85) ;  /* 0x0000012000008947 */ /* 0x000fea0003800000 */
.L_x_86:
[----:B------:R-:W-:Y:S02]  /*20e0*/  IMAD.MOV.U32 R15, RZ, RZ, 0x4 ;  /* 0x00000004ff0f7424 */ /* 0x000fe400078e00ff */
[----:B------:R-:W-:-:S04]  /*20f0*/  IMAD R8, R5, c[0x0][0x168], R6 ;  /* 0x00005a0005087a24 */ /* 0x000fc800078e0206 */
        /* <DEDUP_REMOVED lines=16> */
.L_x_85:
[----:B------:R-:W-:-:S13]  /*2200*/  ISETP.NE.AND P0, PT, R0, RZ, PT ;  /* 0x000000ff0000720c */ /* 0x000fda0003f05270 */
[----:B------:R-:W-:Y:S05]  /*2210*/  @!P0 BRA `(.L_x_90) ;  /* 0x0000009000008947 */ /* 0x000fea0003800000 */
[----:B0-----:R-:W-:Y:S01]  /*2220*/  HFMA2.MMA R7, -RZ, RZ, 0, 2.384185791015625e-07 ;  /* 0x00000004ff077435 */ /* 0x001fe200000001ff */
[----:B------:R-:W-:-:S09]  /*2230*/  IMAD R5, R5, c[0x0][0x168], R6 ;  /* 0x00005a0005057a24 */ /* 0x000fd200078e0206 */
[----:B------:R-:W-:-:S05]  /*2240*/  IMAD.WIDE R4, R5, R7, c[0x0][0x170] ;  /* 0x00005c0005047625 */ /* 0x000fca00078e0207 */
.L_x_91:
[----:B------:R0:W2:Y:S01]  /*2250*/  LDG.E.STRONG.SYS R2, [R4.64] ;  /* 0x0000000604027981 */ /* 0x0000a2000c1f5900 */
[----:B------:R-:W-:-:S04]  /*2260*/  IADD3 R0, R0, -0x1, RZ ;  /* 0xffffffff00007810 */ /* 0x000fc80007ffe0ff */
[----:B------:R-:W-:Y:S01]  /*2270*/  ISETP.NE.AND P0, PT, R0, RZ, PT ;  /* 0x000000ff0000720c */ /* 0x000fe20003f05270 */
[----:B0-----:R-:W-:-:S04]  /*2280*/  IMAD.WIDE R4, R7, c[0x0][0x168], R4 ;  /* 0x00005a0007047a25 */ /* 0x001fc800078e0204 */
[----:B--2---:R-:W-:-:S08]  /*2290*/  FADD.FTZ R3, R2, R3 ;  /* 0x0000000302037221 */ /* 0x004fd00000010000 */
[----:B------:R-:W-:Y:S05]  /*22a0*/  @P0 BRA `(.L_x_91) ;  /* 0xffffffa000000947 */ /* 0x000fea000383ffff */
.L_x_90:
[----:B------:R-:W-:-:S06]  /*22b0*/  FMUL.FTZ R3, R3, 1 ;  /* 0x3f80000003037820 */ /* 0x000fcc0000410000 */
[----:B------:R-:W1:Y:S02]  /*22c0*/  F2F.F64.F32 R2, R3 ;  /* 0x0000000300027310 */ /* 0x000e640000201800 */
.L_x_84:
[----:B0-----:R-:W-:-:S05]  /*22d0*/  MOV R7, 0x8 ;  /* 0x0000000800077802 */ /* 0x001fca0000000f00 */
[----:B------:R-:W-:-:S05]  /*22e0*/  IMAD.WIDE R6, R6, R7, c[0x0][0x180] ;  /* 0x0000600006067625 */ /* 0x000fca00078e0207 */
[----:B-1----:R-:W-:Y:S01]  /*22f0*/  STG.E.64 [R6.64], R2 ;  /* 0x0000000206007986 */ /* 0x002fe2000c101b06 */
[----:B------:R-:W-:Y:S05]  /*2300*/  EXIT ;  /* 0x000000000000794d */ /* 0x000fea0003800000 */
.L_x_92:
        /* <DEDUP_REMOVED lines=15> */
.L_x_327:


//--------------------- .text._Z10Relu_fpropIdEvPT_jj --------------------------
	.section	.text._Z10Relu_fpropIdEvPT_jj,"ax",@progbits
	.sectioninfo	@"SHI_REGISTERS=26"
	.align	128
        .global         _Z10Relu_fpropIdEvPT_jj
        .type           _Z10Relu_fpropIdEvPT_jj,@function
        .size           _Z10Relu_fpropIdEvPT_jj,(.L_x_328 - _Z10Relu_fpropIdEvPT_jj)
        .other          _Z10Relu_fpropIdEvPT_jj,@"STO_CUDA_ENTRY STV_DEFAULT"
_Z10Relu_fpropIdEvPT_jj:
.text._Z10Relu_fpropIdEvPT_jj:
[----:B------:R-:W-:Y:S02]  /*0000*/  MOV R1, c[0x0][0x28] ;  /* 0x00000a0000017a02 */ /* 0x000fe40000000f00 */
[----:B------:R-:W0:Y:S01]  /*0010*/  S2R R0, SR_CTAID.X ;  /* 0x0000000000007919 */ /* 0x000e220000002500 */
[----:B------:R-:W-:Y:S01]  /*0020*/  MOV R12, c[0x0][0x16c] ;  /* 0x00005b00000c7a02 */ /* 0x000fe20000000f00 */
[----:B------:R-:W-:Y:S01]  /*0030*/  ULDC.64 UR4, c[0x0][0x118] ;  /* 0x0000460000047ab9 */ /* 0x000fe20000000a00 */
[----:B------:R-:W-:Y:S01]  /*0040*/  MOV R2, c[0x0][0x160] ;  /* 0x0000580000027a02 */ /* 0x000fe20000000f00 */
[----:B------:R-:W0:Y:S01]  /*0050*/  S2R R3, SR_TID.X ;  /* 0x0000000000037919 */ /* 0x000e220000002100 */
[----:B------:R-:W-:Y:S02]  /*0060*/  LOP3.LUT R4, R12, 0x3, RZ, 0xc0, !PT ;  /* 0x000000030c047812 */ /* 0x000fe400078ec0ff */
[----:B------:R-:W-:Y:S02]  /*0070*/  LOP3.LUT P0, RZ, R2, 0x1f, RZ, 0xc0, !PT ;  /* 0x0000001f02ff7812 */ /* 0x000fe4000780c0ff */
[----:B------:R-:W-:Y:S01]  /*0080*/  ISETP.NE.AND P1, PT, R4, RZ, PT ;  /* 0x000000ff0400720c */ /* 0x000fe20003f25270 */
[----:B0-----:R-:W-:-:S12]  /*0090*/  IMAD R0, R0, c[0x0][0x0], R3 ;  /* 0x0000000000007a24 */ /* 0x001fd800078e0203 */
[----:B------:R-:W-:Y:S05]  /*00a0*/  @!P0 BRA !P1, `(.L_x_93) ;  /* 0x0000035000008947 */ /* 0x000fea0004800000 */
[----:B------:R-:W-:-:S05]  /*00b0*/  IMAD R19, R12, c[0x0][0x168], RZ ;  /* 0x00005a000c137a24 */ /* 0x000fca00078e02ff */
[----:B------:R-:W-:-:S13]  /*00c0*/  ISETP.GE.U32.AND P0, PT, R0, R19, PT ;  /* 0x000000130000720c */ /* 0x000fda0003f06070 */
[----:B------:R-:W-:Y:S05]  /*00d0*/  @P0 EXIT ;  /* 0x000000000000094d */ /* 0x000fea0003800000 */
[----:B------:R-:W-:-:S04]  /*00e0*/  IMAD.MOV.U32 R21, RZ, RZ, c[0x0][0xc] ;  /* 0x00000300ff157624 */ /* 0x000fc800078e00ff */
[----:B------:R-:W-:Y:S02]  /*00f0*/  IMAD R21, R21, c[0x0][0x0], RZ ;  /* 0x0000000015157a24 */ /* 0x000fe400078e02ff */
.L_x_94:
[----:B------:R-:W-:Y:S01]  /*0100*/  HFMA2.MMA R9, -RZ, RZ, 0, 4.76837158203125e-07 ;  /* 0x00000008ff097435 */ /* 0x000fe200000001ff */
[----:B------:R-:W-:Y:S02]  /*0110*/  ISETP.GE.U32.AND P3, PT, R0, R19, PT ;  /* 0x000000130000720c */ /* 0x000fe40003f66070 */
[----:B------:R-:W-:-:S04]  /*0120*/  IADD3 R6, R21, R0, RZ ;  /* 0x0000000015067210 */ /* 0x000fc80007ffe0ff */
[----:B------:R-:W-:Y:S01]  /*0130*/  ISETP.GE.U32.AND P2, PT, R6, R19, PT ;  /* 0x000000130600720c */ /* 0x000fe20003f46070 */
[----:B------:R-:W-:Y:S02]  /*0140*/  IMAD.IADD R4, R21, 0x1, R6 ;  /* 0x0000000115047824 */ /* 0x000fe400078e0206 */
[----:B------:R-:W-:-:S03]  /*0150*/  IMAD.WIDE R2, R0, R9, c[0x0][0x160] ;  /* 0x0000580000027625 */ /* 0x000fc600078e0209 */
[----:B------:R-:W-:Y:S01]  /*0160*/  IADD3 R8, R21, R4, RZ ;  /* 0x0000000415087210 */ /* 0x000fe20007ffe0ff */
[----:B------:R-:W-:Y:S01]  /*0170*/  IMAD.WIDE R6, R6, R9, c[0x0][0x160] ;  /* 0x0000580006067625 */ /* 0x000fe200078e0209 */
[----:B------:R-:W2:Y:S01]  /*0180*/  @!P3 LDG.E.64 R10, [R2.64] ;  /* 0x00000004020ab981 */ /* 0x000ea2000c1e1b00 */
[-C--:B------:R-:W-:Y:S02]  /*0190*/  ISETP.GE.U32.AND P1, PT, R4, R19.reuse, PT ;  /* 0x000000130400720c */ /* 0x080fe40003f26070 */
[----:B------:R-:W-:Y:S01]  /*01a0*/  ISETP.GE.U32.AND P0, PT, R8, R19, PT ;  /* 0x000000130800720c */ /* 0x000fe20003f06070 */
[-C--:B------:R-:W-:Y:S01]  /*01b0*/  IMAD.WIDE R4, R4, R9.reuse, c[0x0][0x160] ;  /* 0x0000580004047625 */ /* 0x080fe200078e0209 */
[----:B------:R-:W3:Y:S03]  /*01c0*/  @!P2 LDG.E.64 R16, [R6.64] ;  /* 0x000000040610a981 */ /* 0x000ee6000c1e1b00 */
[----:B------:R-:W-:-:S06]  /*01d0*/  IMAD.WIDE R8, R8, R9, c[0x0][0x160] ;  /* 0x0000580008087625 */ /* 0x000fcc00078e0209 */
[----:B------:R-:W4:Y:S04]  /*01e0*/  @!P1 LDG.E.64 R14, [R4.64] ;  /* 0x00000004040e9981 */ /* 0x000f28000c1e1b00 */
[----:B------:R-:W5:Y:S01]  /*01f0*/  @!P0 LDG.E.64 R12, [R8.64] ;  /* 0x00000004080c8981 */ /* 0x000f62000c1e1b00 */
[----:B------:R-:W-:Y:S01]  /*0200*/  LEA R0, R21, R0, 0x2 ;  /* 0x0000000015007211 */ /* 0x000fe200078e10ff */
[----:B--2---:R-:W0:Y:S01]  /*0210*/  F2F.F32.F64 R18, R10 ;  /* 0x0000000a00127310 */ /* 0x004e220000301000 */
[----:B------:R-:W0:-:S04]  /*0220*/  DSETP.GEU.AND P6, PT, |R10|, c[0x2][0x0], PT ;  /* 0x008000000a00762a */ /* 0x000e080003fce200 */
[----:B---3--:R-:W1:-:S03]  /*0230*/  DSETP.GEU.AND P5, PT, |R16|, c[0x2][0x0], PT ;  /* 0x008000001000762a */ /* 0x008e460003fae200 */
[----:B------:R-:W1:Y:S01]  /*0240*/  F2F.F32.F64 R20, R16 ;  /* 0x0000001000147310 */ /* 0x000e620000301000 */
[----:B----4-:R-:W2:-:S07]  /*0250*/  DSETP.GEU.AND P4, PT, |R14|, c[0x2][0x0], PT ;  /* 0x008000000e00762a */ /* 0x010e8e0003f8e200 */
[----:B------:R-:W2:Y:S01]  /*0260*/  F2F.F32.F64 R22, R14 ;  /* 0x0000000e00167310 */ /* 0x000ea20000301000 */
[----:B0-----:R-:W-:Y:S01]  /*0270*/  @!P6 FMUL R18, R18, 1.175494350822287508e-38 ;  /* 0x008000001212e820 */ /* 0x001fe20000400000 */
[----:B-----5:R-:W0:-:S06]  /*0280*/  DSETP.GEU.AND P6, PT, |R12|, c[0x2][0x0], PT ;  /* 0x008000000c00762a */ /* 0x020e0c0003fce200 */
[----:B------:R-:W0:Y:S01]  /*0290*/  F2F.F32.F64 R23, R12 ;  /* 0x0000000c00177310 */ /* 0x000e220000301000 */
[----:B-1----:R-:W-:Y:S01]  /*02a0*/  @!P5 FMUL R20, R20, 1.175494350822287508e-38 ;  /* 0x008000001414d820 */ /* 0x002fe20000400000 */
[----:B------:R-:W-:Y:S01]  /*02b0*/  FMNMX.FTZ R18, RZ, R18, !PT ;  /* 0x00000012ff127209 */ /* 0x000fe20007810000 */
[----:B--2---:R-:W-:-:S03]  /*02c0*/  @!P4 FMUL R22, R22, 1.175494350822287508e-38 ;  /* 0x008000001616c820 */ /* 0x004fc60000400000 */
[----:B------:R-:W-:Y:S02]  /*02d0*/  FMNMX.FTZ R20, RZ, R20, !PT ;  /* 0x00000014ff147209 */ /* 0x000fe40007810000 */
[----:B0-----:R-:W-:Y:S01]  /*02e0*/  @!P6 FMUL R23, R23, 1.175494350822287508e-38 ;  /* 0x008000001717e820 */ /* 0x001fe20000400000 */
[----:B------:R-:W-:Y:S01]  /*02f0*/  FMNMX.FTZ R22, RZ, R22, !PT ;  /* 0x00000016ff167209 */ /* 0x000fe20007810000 */
[----:B------:R-:W-:-:S03]  /*0300*/  FMUL.FTZ R18, R18, 1 ;  /* 0x3f80000012127820 */ /* 0x000fc60000410000 */
[----:B------:R-:W-:Y:S01]  /*0310*/  FMNMX.FTZ R23, RZ, R23, !PT ;  /* 0x00000017ff177209 */ /* 0x000fe20007810000 */
[----:B------:R-:W-:Y:S02]  /*0320*/  FMUL.FTZ R20, R20, 1 ;  /* 0x3f80000014147820 */ /* 0x000fe40000410000 */
[----:B------:R-:W-:Y:S01]  /*0330*/  FMUL.FTZ R22, R22, 1 ;  /* 0x3f80000016167820 */ /* 0x000fe20000410000 */
[----:B------:R-:W0:Y:S01]  /*0340*/  F2F.F64.F32 R10, R18 ;  /* 0x00000012000a7310 */ /* 0x000e220000201800 */
[----:B------:R-:W-:-:S07]  /*0350*/  FMUL.FTZ R23, R23, 1 ;  /* 0x3f80000017177820 */ /* 0x000fce0000410000 */
[----:B------:R-:W1:Y:S08]  /*0360*/  F2F.F64.F32 R16, R20 ;  /* 0x0000001400107310 */ /* 0x000e700000201800 */
[----:B------:R-:W2:Y:S08]  /*0370*/  F2F.F64.F32 R14, R22 ;  /* 0x00000016000e7310 */ /* 0x000eb00000201800 */
[----:B------:R-:W3:Y:S01]  /*0380*/  F2F.F64.F32 R12, R23 ;  /* 0x00000017000c7310 */ /* 0x000ee20000201800 */
[----:B0-----:R0:W-:Y:S04]  /*0390*/  @!P3 STG.E.64 [R2.64], R10 ;  /* 0x0000000a0200b986 */ /* 0x0011e8000c101b04 */
[----:B-1----:R0:W-:Y:S04]  /*03a0*/  @!P2 STG.E.64 [R6.64], R16 ;  /* 0x000000100600a986 */ /* 0x0021e8000c101b04 */
[----:B--2---:R0:W-:Y:S04]  /*03b0*/  @!P1 STG.E.64 [R4.64], R14 ;  /* 0x0000000e04009986 */ /* 0x0041e8000c101b04 */
[----:B---3--:R0:W-:Y:S01]  /*03c0*/  @!P0 STG.E.64 [R8.64], R12 ;  /* 0x0000000c08008986 */ /* 0x0081e2000c101b04 */
[----:B------:R-:W-:-:S13]  /*03d0*/  ISETP.GE.U32.AND P0, PT, R0, R19, PT ;  /* 0x000000130000720c */ /* 0x000fda0003f06070 */
[----:B0-----:R-:W-:Y:S05]  /*03e0*/  @!P0 BRA `(.L_x_94) ;  /* 0xfffffd1000008947 */ /* 0x001fea000383ffff */
[----:B------:R-:W-:Y:S05]  /*03f0*/  EXIT ;  /* 0x000000000000794d */ /* 0x000fea0003800000 */
.L_x_93:
[----:B------:R-:W-:Y:S02]  /*0400*/  IMAD R12, R12, c[0x0][0x168], RZ ;  /* 0x00005a000c0c7a24 */ /* 0x000fe400078e02ff */
[----:B------:R-:W-:-:S05]  /*0410*/  IMAD.SHL.U32 R3, R0, 0x4, RZ ;  /* 0x0000000400037824 */ /* 0x000fca00078e00ff */
[----:B------:R-:W-:-:S13]  /*0420*/  ISETP.GE.U32.AND P0, PT, R3, R12, PT ;  /* 0x0000000c0300720c */ /* 0x000fda0003f06070 */
[----:B------:R-:W-:Y:S05]  /*0430*/  @P0 EXIT ;  /* 0x000000000000094d */ /* 0x000fea0003800000 */
.L_x_95:
[----:B0-----:R-:W-:-:S05]  /*0440*/  MOV R3, 0x20 ;  /* 0x0000002000037802 */ /* 0x001fca0000000f00 */
[----:B------:R-:W-:-:S05]  /*0450*/  IMAD.WIDE R2, R3, R0, c[0x0][0x160] ;  /* 0x0000580003027625 */ /* 0x000fca00078e0200 */
[----:B------:R-:W2:Y:S04]  /*0460*/  LDG.E.128 R8, [R2.64] ;  /* 0x0000000402087981 */ /* 0x000ea8000c1e1d00 */
[----:B------:R-:W3:Y:S01]  /*0470*/  LDG.E.128 R4, [R2.64+0x10] ;  /* 0x0000100402047981 */ /* 0x000ee2000c1e1d00 */
[----:B--2---:R-:W0:Y:S01]  /*0480*/  F2F.F32.F64 R13, R8 ;  /* 0x00000008000d7310 */ /* 0x004e220000301000 */
[----:B------:R-:W0:-:S04]  /*0490*/  DSETP.GEU.AND P0, PT, |R8|, c[0x2][0x0], PT ;  /* 0x008000000800762a */ /* 0x000e080003f0e200 */
[----:B---3--:R-:W1:-:S03]  /*04a0*/  DSETP.GEU.AND P2, PT, |R4|, c[0x2][0x0], PT ;  /* 0x008000000400762a */ /* 0x008e460003f4e200 */
[----:B------:R-:W1:Y:S01]  /*04b0*/  F2F.F32.F64 R15, R4 ;  /* 0x00000004000f7310 */ /* 0x000e620000301000 */
[----:B------:R-:W-:-:S07]  /*04c0*/  DSETP.GEU.AND P1, PT, |R10|, c[0x2][0x0], PT ;  /* 0x008000000a00762a */ /* 0x000fce0003f2e200 */
[----:B------:R-:W2:Y:S01]  /*04d0*/  F2F.F32.F64 R16, R6 ;  /* 0x0000000600107310 */ /* 0x000ea20000301000 */
[----:B0-----:R-:W-:Y:S01]  /*04e0*/  @!P0 FMUL R13, R13, 1.175494350822287508e-38 ;  /* 0x008000000d0d8820 */ /* 0x001fe20000400000 */
[----:B------:R-:W2:-:S04]  /*04f0*/  DSETP.GEU.AND P0, PT, |R6|, c[0x2][0x0], PT ;  /* 0x008000000600762a */ /* 0x000e880003f0e200 */
[----:B------:R-:W-:Y:S02]  /*0500*/  FMNMX.FTZ R13, RZ, R13, !PT ;  /* 0x0000000dff0d7209 */ /* 0x000fe40007810000 */
[----:B------:R-:W0:Y:S01]  /*0510*/  F2F.F32.F64 R14, R10 ;  /* 0x0000000a000e7310 */ /* 0x000e220000301000 */
[----:B-1----:R-:W-:Y:S02]  /*0520*/  @!P2 FMUL R15, R15, 1.175494350822287508e-38 ;  /* 0x008000000f0fa820 */ /* 0x002fe40000400000 */
[----:B------:R-:W-:-:S03]  /*0530*/  FMUL.FTZ R13, R13, 1 ;  /* 0x3f8000000d0d7820 */ /* 0x000fc60000410000 */
[----:B------:R-:W-:Y:S02]  /*0540*/  FMNMX.FTZ R15, RZ, R15, !PT ;  /* 0x0000000fff0f7209 */ /* 0x000fe40007810000 */
[----:B--2---:R-:W-:Y:S01]  /*0550*/  @!P0 FMUL R16, R16, 1.175494350822287508e-38 ;  /* 0x0080000010108820 */ /* 0x004fe20000400000 */
[----:B------:R1:W-:Y:S02]  /*0560*/  F2F.F64.F32 R4, R13 ;  /* 0x0000000d00047310 */ /* 0x0003e40000201800 */
[----:B------:R-:W-:Y:S01]  /*0570*/  FMUL.FTZ R8, R15, 1 ;  /* 0x3f8000000f087820 */ /* 0x000fe20000410000 */
[----:B------:R-:W-:Y:S02]  /*0580*/  MOV R15, c[0x0][0xc] ;  /* 0x00000300000f7a02 */ /* 0x000fe40000000f00 */
[----:B------:R-:W-:Y:S01]  /*0590*/  FMNMX.FTZ R16, RZ, R16, !PT ;  /* 0x00000010ff107209 */ /* 0x000fe20007810000 */
[----:B0-----:R-:W-:Y:S02]  /*05a0*/  @!P1 FMUL R14, R14, 1.175494350822287508e-38 ;  /* 0x008000000e0e9820 */ /* 0x001fe40000400000 */
[----:B------:R-:W-:Y:S01]  /*05b0*/  F2F.F64.F32 R8, R8 ;  /* 0x0000000800087310 */ /* 0x000fe20000201800 */
[----:B------:R-:W-:-:S02]  /*05c0*/  IMAD R0, R15, c[0x0][0x0], R0 ;  /* 0x000000000f007a24 */ /* 0x000fc400078e0200 */
[----:B------:R-:W-:Y:S01]  /*05d0*/  FMUL.FTZ R10, R16, 1 ;  /* 0x3f800000100a7820 */ /* 0x000fe20000410000 */
[----:B------:R-:W-:Y:S02]  /*05e0*/  FMNMX.FTZ R14, RZ, R14, !PT ;  /* 0x0000000eff0e7209 */ /* 0x000fe40007810000 */
[----:B-1----:R-:W-:-:S03]  /*05f0*/  SHF.L.U32 R13, R0, 0x2, RZ ;  /* 0x00000002000d7819 */ /* 0x002fc600000006ff */
[----:B------:R-:W-:Y:S01]  /*0600*/  FMUL.FTZ R14, R14, 1 ;  /* 0x3f8000000e0e7820 */ /* 0x000fe20000410000 */
[----:B------:R-:W0:Y:S01]  /*0610*/  F2F.F64.F32 R10, R10 ;  /* 0x0000000a000a7310 */ /* 0x000e220000201800 */
[----:B------:R-:W-:-:S07]  /*0620*/  ISETP.GE.U32.AND P0, PT, R13, R12, PT ;  /* 0x0000000c0d00720c */ /* 0x000fce0003f06070 */
[----:B------:R-:W1:Y:S01]  /*0630*/  F2F.F64.F32 R6, R14 ;  /* 0x0000000e00067310 */ /* 0x000e620000201800 */
[----:B0-----:R0:W-:Y:S04]  /*0640*/  STG.E.128 [R2.64+0x10], R8 ;  /* 0x0000100802007986 */ /* 0x0011e8000c101d04 */
[----:B-1----:R0:W-:Y:S01]  /*0650*/  STG.E.128 [R2.64], R4 ;  /* 0x0000000402007986 */ /* 0x0021e2000c101d04 */
[----:B------:R-:W-:Y:S05]  /*0660*/  @!P0 BRA `(.L_x_95) ;  /* 0xfffffdd000008947 */ /* 0x000fea000383ffff */
[----:B------:R-:W-:Y:S05]  /*0670*/  EXIT ;  /* 0x000000000000794d */ /* 0x000fea0003800000 */
.L_x_96:
        /* <DEDUP_REMOVED lines=16> */
.L_x_328:


//--------------------- .text._Z13Sigmoid_fpropIdEvPT_jj --------------------------
	.section	.text._Z13Sigmoid_fpropIdEvPT_jj,"ax",@progbits
	.sectioninfo	@"SHI_REGISTERS=27"
	.align	128
        .global         _Z13Sigmoid_fpropIdEvPT_jj
        .type           _Z13Sigmoid_fpropIdEvPT_jj,@function
        .size           _Z13Sigmoid_fpropIdEvPT_jj,(.L_x_329 - _Z13Sigmoid_fpropIdEvPT_jj)
        .other          _Z13Sigmoid_fpropIdEvPT_jj,@"STO_CUDA_ENTRY STV_DEFAULT"
_Z13Sigmoid_fpropIdEvPT_jj:
.text._Z13Sigmoid_fpropIdEvPT_jj:
        /* <DEDUP_REMOVED lines=14> */
[----:B------:R-:W-:-:S05]  /*00e0*/  MOV R13, c[0x0][0xc] ;  /* 0x00000300000d7a02 */ /* 0x000fca0000000f00 */
[----:B------:R-:W-:Y:S02]  /*00f0*/  IMAD R13, R13, c[0x0][0x0], RZ ;  /* 0x000000000d0d7a24 */ /* 0x000fe400078e02ff */
.L_x_98:
[----:B------:R-:W-:Y:S01]  /*0100*/  HFMA2.MMA R9, -RZ, RZ, 0, 4.76837158203125e-07 ;  /* 0x00000008ff097435 */ /* 0x000fe200000001ff */
[----:B------:R-:W-:Y:S02]  /*0110*/  ISETP.GE.U32.AND P3, PT, R0, R11, PT ;  /* 0x0000000b0000720c */ /* 0x000fe40003f66070 */
[----:B------:R-:W-:-:S04]  /*0120*/  IADD3 R6, R13, R0, RZ ;  /* 0x000000000d067210 */ /* 0x000fc80007ffe0ff */
[C---:B------:R-:W-:Y:S02]  /*0130*/  IADD3 R4, R13.reuse, R6, RZ ;  /* 0x000000060d047210 */ /* 0x040fe40007ffe0ff */
[----:B------:R-:W-:Y:S01]  /*0140*/  ISETP.GE.U32.AND P2, PT, R6, R11, PT ;  /* 0x0000000b0600720c */ /* 0x000fe20003f46070 */
[----:B------:R-:W-:Y:S01]  /*0150*/  IMAD.WIDE R2, R0, R9, c[0x0][0x160] ;  /* 0x0000580000027625 */ /* 0x000fe200078e0209 */
[----:B------:R-:W-:Y:S02]  /*0160*/  IADD3 R8, R13, R4, RZ ;  /* 0x000000040d087210 */ /* 0x000fe40007ffe0ff */
[----:B------:R-:W-:Y:S01]  /*0170*/  ISETP.GE.U32.AND P1, PT, R4, R11, PT ;  /* 0x0000000b0400720c */ /* 0x000fe20003f26070 */
[----:B------:R-:W-:Y:S01]  /*0180*/  IMAD.WIDE R6, R6, R9, c[0x0][0x160] ;  /* 0x0000580006067625 */ /* 0x000fe200078e0209 */
[----:B------:R-:W2:Y:S01]  /*0190*/  @!P3 LDG.E.64 R14, [R2.64] ;  /* 0x00000004020eb981 */ /* 0x000ea2000c1e1b00 */
[----:B------:R-:W-:Y:S02]  /*01a0*/  ISETP.GE.U32.AND P0, PT, R8, R11, PT ;  /* 0x0000000b0800720c */ /* 0x000fe40003f06070 */
[----:B------:R-:W-:-:S04]  /*01b0*/  IMAD.WIDE R4, R4, R9, c[0x0][0x160] ;  /* 0x0000580004047625 */ /* 0x000fc800078e0209 */
[----:B------:R-:W-:Y:S01]  /*01c0*/  IMAD.WIDE R8, R8, R9, c[0x0][0x160] ;  /* 0x0000580008087625 */ /* 0x000fe200078e0209 */
[----:B------:R-:W3:Y:S04]  /*01d0*/  @!P2 LDG.E.64 R20, [R6.64] ;  /* 0x000000040614a981 */ /* 0x000ee8000c1e1b00 */
[----:B------:R-:W4:Y:S04]  /*01e0*/  @!P1 LDG.E.64 R18, [R4.64] ;  /* 0x0000000404129981 */ /* 0x000f28000c1e1b00 */
[----:B------:R-:W5:Y:S01]  /*01f0*/  @!P0 LDG.E.64 R16, [R8.64] ;  /* 0x0000000408108981 */ /* 0x000f62000c1e1b00 */
[----:B------:R-:W-:Y:S01]  /*0200*/  LEA R0, R13, R0, 0x2 ;  /* 0x000000000d007211 */ /* 0x000fe200078e10ff */
[----:B--2---:R-:W0:Y:S01]  /*0210*/  F2F.F32.F64 R10, R14 ;  /* 0x0000000e000a7310 */ /* 0x004e220000301000 */
[----:B------:R-:W0:-:S07]  /*0220*/  DSETP.GEU.AND P6, PT, |R14|, c[0x2][0x0], PT ;  /* 0x008000000e00762a */ /* 0x000e0e0003fce200 */
[----:B---3--:R-:W1:Y:S01]  /*0230*/  F2F.F32.F64 R12, R20 ;  /* 0x00000014000c7310 */ /* 0x008e620000301000 */
[----:B------:R-:W1:-:S04]  /*0240*/  DSETP.GEU.AND P5, PT, |R20|, c[0x2][0x0], PT ;  /* 0x008000001400762a */ /* 0x000e480003fae200 */
[----:B----4-:R-:W2:-:S03]  /*0250*/  DSETP.GEU.AND P4, PT, |R18|, c[0x2][0x0], PT ;  /* 0x008000001200762a */ /* 0x010e860003f8e200 */
[----:B------:R-:W2:Y:S01]  /*0260*/  F2F.F32.F64 R22, R18 ;  /* 0x0000001200167310 */ /* 0x000ea20000301000 */
[----:B0-----:R-:W-:Y:S01]  /*0270*/  @!P6 FMUL R10, R10, 1.175494350822287508e-38 ;  /* 0x008000000a0ae820 */ /* 0x001fe20000400000 */
[----:B-----5:R-:W0:-:S03]  /*0280*/  DSETP.GEU.AND P6, PT, |R16|, c[0x2][0x0], PT ;  /* 0x008000001000762a */ /* 0x020e060003fce200 */
[----:B------:R-:W-:-:S03]  /*0290*/  FMUL.FTZ R10, R10, -1.4426950216293334961 ;  /* 0xbfb8aa3b0a0a7820 */ /* 0x000fc60000410000 */
[----:B------:R-:W0:Y:S01]  /*02a0*/  F2F.F32.F64 R23, R16 ;  /* 0x0000001000177310 */ /* 0x000e220000301000 */
[----:B-1----:R-:W-:-:S04]  /*02b0*/  @!P5 FMUL R12, R12, 1.175494350822287508e-38 ;  /* 0x008000000c0cd820 */ /* 0x002fc80000400000 */
[----:B------:R-:W-:Y:S02]  /*02c0*/  FMUL.FTZ R14, R12, -1.4426950216293334961 ;  /* 0xbfb8aa3b0c0e7820 */ /* 0x000fe40000410000 */
[----:B--2---:R-:W-:Y:S01]  /*02d0*/  @!P4 FMUL R22, R22, 1.175494350822287508e-38 ;  /* 0x008000001616c820 */ /* 0x004fe20000400000 */
[----:B------:R-:W1:Y:S03]  /*02e0*/  MUFU.EX2 R10, R10 ;  /* 0x0000000a000a7308 */ /* 0x000e660000000800 */
[----:B------:R-:W-:Y:S02]  /*02f0*/  FMUL.FTZ R22, R22, -1.4426950216293334961 ;  /* 0xbfb8aa3b16167820 */ /* 0x000fe40000410000 */
[----:B0-----:R-:W-:-:S03]  /*0300*/  @!P6 FMUL R23, R23, 1.175494350822287508e-38 ;  /* 0x008000001717e820 */ /* 0x001fc60000400000 */
[----:B------:R-:W0:Y:S01]  /*0310*/  MUFU.EX2 R14, R14 ;  /* 0x0000000e000e7308 */ /* 0x000e220000000800 */
[----:B------:R-:W-:-:S07]  /*0320*/  FMUL.FTZ R16, R23, -1.4426950216293334961 ;  /* 0xbfb8aa3b17107820 */ /* 0x000fce0000410000 */
[----:B------:R-:W2:Y:S01]  /*0330*/  MUFU.EX2 R22, R22 ;  /* 0x0000001600167308 */ /* 0x000ea20000000800 */
[----:B-1----:R-:W-:-:S07]  /*0340*/  FADD.FTZ R12, R10, 1 ;  /* 0x3f8000000a0c7421 */ /* 0x002fce0000010000 */
[----:B------:R-:W1:Y:S01]  /*0350*/  MUFU.EX2 R16, R16 ;  /* 0x0000001000107308 */ /* 0x000e620000000800 */
[----:B0-----:R-:W-:Y:S02]  /*0360*/  FADD.FTZ R10, R14, 1 ;  /* 0x3f8000000e0a7421 */ /* 0x001fe40000010000 */
[----:B--2---:R-:W-:-:S05]  /*0370*/  FADD.FTZ R23, R22, 1 ;  /* 0x3f80000016177421 */ /* 0x004fca0000010000 */
[----:B------:R-:W0:Y:S01]  /*0380*/  MUFU.RCP R12, R12 ;  /* 0x0000000c000c7308 */ /* 0x000e220000001000 */
[----:B-1----:R-:W-:-:S07]  /*0390*/  FADD.FTZ R24, R16, 1 ;  /* 0x3f80000010187421 */ /* 0x002fce0000010000 */
[----:B------:R-:W1:Y:S08]  /*03a0*/  MUFU.RCP R10, R10 ;  /* 0x0000000a000a7308 */ /* 0x000e700000001000 */
[----:B------:R-:W2:Y:S01]  /*03b0*/  MUFU.RCP R23, R23 ;  /* 0x0000001700177308 */ /* 0x000ea20000001000 */
[----:B0-----:R-:W-:-:S07]  /*03c0*/  FMUL.FTZ R14, R12, 1 ;  /* 0x3f8000000c0e7820 */ /* 0x001fce0000410000 */
[----:B------:R-:W0:Y:S01]  /*03d0*/  MUFU.RCP R24, R24 ;  /* 0x0000001800187308 */ /* 0x000e220000001000 */
[----:B-1----:R-:W-:Y:S02]  /*03e0*/  FMUL.FTZ R20, R10, 1 ;  /* 0x3f8000000a147820 */ /* 0x002fe40000410000 */
[----:B--2---:R-:W-:-:S05]  /*03f0*/  FMUL.FTZ R18, R23, 1 ;  /* 0x3f80000017127820 */ /* 0x004fca0000410000 */
[----:B------:R-:W1:Y:S01]  /*0400*/  F2F.F64.F32 R14, R14 ;  /* 0x0000000e000e7310 */ /* 0x000e620000201800 */
[----:B0-----:R-:W-:-:S07]  /*0410*/  FMUL.FTZ R16, R24, 1 ;  /* 0x3f80000018107820 */ /* 0x001fce0000410000 */
[----:B------:R-:W0:Y:S08]  /*0420*/  F2F.F64.F32 R20, R20 ;  /* 0x0000001400147310 */ /* 0x000e300000201800 */
[----:B------:R-:W2:Y:S01]  /*0430*/  F2F.F64.F32 R18, R18 ;  /* 0x0000001200127310 */ /* 0x000ea20000201800 */
[----:B-1----:R1:W-:Y:S07]  /*0440*/  @!P3 STG.E.64 [R2.64], R14 ;  /* 0x0000000e0200b986 */ /* 0x0023ee000c101b04 */
[----:B------:R-:W3:Y:S01]  /*0450*/  F2F.F64.F32 R16, R16 ;  /* 0x0000001000107310 */ /* 0x000ee20000201800 */
[----:B0-----:R1:W-:Y:S04]  /*0460*/  @!P2 STG.E.64 [R6.64], R20 ;  /* 0x000000140600a986 */ /* 0x0013e8000c101b04 */
[----:B--2---:R1:W-:Y:S04]  /*0470*/  @!P1 STG.E.64 [R4.64], R18 ;  /* 0x0000001204009986 */ /* 0x0043e8000c101b04 */
[----:B---3--:R1:W-:Y:S01]  /*0480*/  @!P0 STG.E.64 [R8.64], R16 ;  /* 0x0000001008008986 */ /* 0x0083e2000c101b04 */
[----:B------:R-:W-:-:S13]  /*0490*/  ISETP.GE.U32.AND P0, PT, R0, R11, PT ;  /* 0x0000000b0000720c */ /* 0x000fda0003f06070 */
[----:B-1----:R-:W-:Y:S05]  /*04a0*/  @!P0 BRA `(.L_x_98) ;  /* 0xfffffc5000008947 */ /* 0x002fea000383ffff */
[----:B------:R-:W-:Y:S05]  /*04b0*/  EXIT ;  /* 0x000000000000794d */ /* 0x000fea0003800000 */
.L_x_97:
[----:B------:R-:W-:Y:S01]  /*04c0*/  IMAD R12, R11, c[0x0][0x168], RZ ;  /* 0x00005a000b0c7a24 */ /* 0x000fe200078e02ff */
[----:B------:R-:W-:-:S04]  /*04d0*/  SHF.L.U32 R3, R0, 0x2, RZ ;  /* 0x0000000200037819 */ /* 0x000fc800000006ff */
[----:B------:R-:W-:-:S13]  /*04e0*/  ISETP.GE.U32.AND P0, PT, R3, R12, PT ;  /* 0x0000000c0300720c */ /* 0x000fda0003f06070 */
[----:B------:R-:W-:Y:S05]  /*04f0*/  @P0 EXIT ;  /* 0x000000000000094d */ /* 0x000fea0003800000 */
.L_x_99:
[----:B0-----:R-:W-:-:S05]  /*0500*/  MOV R3, 0x20 ;  /* 0x0000002000037802 */ /* 0x001fca0000000f00 */
[----:B------:R-:W-:-:S05]  /*0510*/  IMAD.WIDE R2, R3, R0, c[0x0][0x160] ;  /* 0x0000580003027625 */ /* 0x000fca00078e0200 */
[----:B------:R-:W2:Y:S04]  /*0520*/  LDG.E.128 R8, [R2.64] ;  /* 0x0000000402087981 */ /* 0x000ea8000c1e1d00 */
[----:B------:R-:W3:Y:S01]  /*0530*/  LDG.E.128 R4, [R2.64+0x10] ;  /* 0x0000100402047981 */ /* 0x000ee2000c1e1d00 */
[----:B--2---:R-:W0:Y:S01]  /*0540*/  F2F.F32.F64 R13, R8 ;  /* 0x00000008000d7310 */ /* 0x004e220000301000 */
[----:B------:R-:W0:-:S04]  /*0550*/  DSETP.GEU.AND P0, PT, |R8|, c[0x2][0x0], PT ;  /* 0x008000000800762a */ /* 0x000e080003f0e200 */
[----:B------:R-:W1:-:S03]  /*0560*/  DSETP.GEU.AND P1, PT, |R10|, c[0x2][0x0], PT ;  /* 0x008000000a00762a */ /* 0x000e460003f2e200 */
[----:B------:R-:W1:Y:S01]  /*0570*/  F2F.F32.F64 R14, R10 ;  /* 0x0000000a000e7310 */ /* 0x000e620000301000 */
[----:B---3--:R-:W2:-:S07]  /*0580*/  DSETP.GEU.AND P2, PT, |R4|, c[0x2][0x0], PT ;  /* 0x008000000400762a */ /* 0x008e8e0003f4e200 */
[----:B------:R-:W2:Y:S01]  /*0590*/  F2F.F32.F64 R15, R4 ;  /* 0x00000004000f7310 */ /* 0x000ea20000301000 */
[----:B0-----:R-:W-:Y:S01]  /*05a0*/  @!P0 FMUL R13, R13, 1.175494350822287508e-38 ;  /* 0x008000000d0d8820 */ /* 0x001fe20000400000 */
[----:B------:R-:W0:-:S03]  /*05b0*/  DSETP.GEU.AND P0, PT, |R6|, c[0x2][0x0], PT ;  /* 0x008000000600762a */ /* 0x000e060003f0e200 */
        /* <DEDUP_REMOVED lines=23> */
[----:B------:R-:W-:Y:S01]  /*0730*/  F2F.F64.F32 R4, R4 ;  /* 0x0000000400047310 */ /* 0x000fe20000201800 */
[----:B------:R-:W-:-:S05]  /*0740*/  MOV R13, c[0x0][0xc] ;  /* 0x00000300000d7a02 */ /* 0x000fca0000000f00 */
[----:B------:R-:W-:Y:S02]  /*0750*/  IMAD R0, R13, c[0x0][0x0], R0 ;  /* 0x000000000d007a24 */ /* 0x000fe400078e0200 */
[----:B0-----:R-:W-:Y:S01]  /*0760*/  FMUL.FTZ R10, R14, 1 ;  /* 0x3f8000000e0a7820 */ /* 0x001fe20000410000 */
[----:B------:R-:W0:Y:S02]  /*0770*/  F2F.F64.F32 R6, R6 ;  /* 0x0000000600067310 */ /* 0x000e240000201800 */
[----:B------:R-:W-:-:S04]  /*0780*/  SHF.L.U32 R13, R0, 0x2, RZ ;  /* 0x00000002000d7819 */ /* 0x000fc800000006ff */
[----:B------:R-:W-:Y:S02]  /*0790*/  ISETP.GE.U32.AND P0, PT, R13, R12, PT ;  /* 0x0000000c0d00720c */ /* 0x000fe40003f06070 */
[----:B------:R-:W-:Y:S08]  /*07a0*/  F2F.F64.F32 R8, R8 ;  /* 0x0000000800087310 */ /* 0x000ff00000201800 */
[----:B------:R-:W1:Y:S01]  /*07b0*/  F2F.F64.F32 R10, R10 ;  /* 0x0000000a000a7310 */ /* 0x000e620000201800 */
[----:B0-----:R0:W-:Y:S04]  /*07c0*/  STG.E.128 [R2.64], R4 ;  /* 0x0000000402007986 */ /* 0x0011e8000c101d04 */
[----:B-1----:R0:W-:Y:S01]  /*07d0*/  STG.E.128 [R2.64+0x10], R8 ;  /* 0x0000100802007986 */ /* 0x0021e2000c101d04 */
[----:B------:R-:W-:Y:S05]  /*07e0*/  @!P0 BRA `(.L_x_99) ;  /* 0xfffffd1000008947 */ /* 0x000fea000383ffff */
[----:B------:R-:W-:Y:S05]  /*07f0*/  EXIT ;  /* 0x000000000000794d */ /* 0x000fea0003800000 */
.L_x_100:
        /* <DEDUP_REMOVED lines=16> */
.L_x_329:


//--------------------- .text._Z17biasAddRelu_fpropIdEvPT_S1_jj --------------------------
	.section	.text._Z17biasAddRelu_fpropIdEvPT_S1_jj,"ax",@progbits
	.sectioninfo	@"SHI_REGISTERS=32"
	.align	128
        .global         _Z17biasAddRelu_fpropIdEvPT_S1_jj
        .type           _Z17biasAddRelu_fpropIdEvPT_S1_jj,@function
        .size           _Z17biasAddRelu_fpropIdEvPT_S1_jj,(.L_x_330 - _Z17biasAddRelu_fpropIdEvPT_S1_jj)
        .other          _Z17biasAddRelu_fpropIdEvPT_S1_jj,@"STO_CUDA_ENTRY STV_DEFAULT"
_Z17biasAddRelu_fpropIdEvPT_S1_jj:
.text._Z17biasAddRelu_fpropIdEvPT_S1_jj:
[----:B------:R-:W-:Y:S02]  /*0000*/  MOV R1, c[0x0][0x28] ;  /* 0x00000a0000017a02 */ /* 0x000fe40000000f00 */
[----:B------:R-:W-:Y:S01]  /*0010*/  HFMA2.MMA R0, -RZ, RZ, 0, 1.847743988037109375e-06 ;  /* 0x0000001fff007435 */ /* 0x000fe200000001ff */
[----:B------:R-:W0:Y:S01]  /*0020*/  S2R R29, SR_CTAID.X ;  /* 0x00000000001d7919 */ /* 0x000e220000002500 */
[----:B------:R-:W-:-:S08]  /*0030*/  ULDC.64 UR8, c[0x0][0x118] ;  /* 0x0000460000087ab9 */ /* 0x000fd00000000a00 */
[C---:B------:R-:W-:Y:S02]  /*0040*/  LOP3.LUT P0, RZ, R0.reuse, c[0x0][0x160], RZ, 0xc0, !PT ;  /* 0x0000580000ff7a12 */ /* 0x040fe4000780c0ff */
[----:B------:R-:W-:Y:S02]  /*0050*/  LOP3.LUT P1, RZ, R0, c[0x0][0x168], RZ, 0xc0, !PT ;  /* 0x00005a0000ff7a12 */ /* 0x000fe4000782c0ff */
[----:B------:R-:W0:Y:S02]  /*0060*/  S2R R0, SR_TID.X ;  /* 0x0000000000007919 */ /* 0x000e240000002100 */
[----:B------:R-:W-:Y:S02]  /*0070*/  PLOP3.LUT P0, PT, P0, P1, PT, 0xa8, 0x0 ;  /* 0x000000000000781c */ /* 0x000fe40000703570 */
        /* <DEDUP_REMOVED lines=10> */
[----:B------:R-:W0:Y:S01]  /*0120*/  I2F.U32.RP R0, c[0x0][0x174] ;  /* 0x00005d0000007b06 */ /* 0x000e220000209000 */
[----:B------:R-:W-:Y:S01]  /*0130*/  MOV R28, c[0x0][0xc] ;  /* 0x00000300001c7a02 */ /* 0x000fe20000000f00 */
[----:B------:R-:W-:Y:S01]  /*0140*/  IMAD.MOV.U32 R26, RZ, RZ, RZ ;  /* 0x000000ffff1a7224 */ /* 0x000fe200078e00ff */
[----:B------:R-:W-:-:S03]  /*0150*/  ISETP.NE.U32.AND P0, PT, RZ, c[0x0][0x174], PT ;  /* 0x00005d00ff007a0c */ /* 0x000fc60003f05070 */
[----:B------:R-:W-:Y:S02]  /*0160*/  IMAD R28, R28, c[0x0][0x0], RZ ;  /* 0x000000001c1c7a24 */ /* 0x000fe400078e02ff */
[----:B0-----:R-:W0:Y:S02]  /*0170*/  MUFU.RCP R0, R0 ;  /* 0x0000000000007308 */ /* 0x001e240000001000 */
[----:B0-----:R-:W-:-:S06]  /*0180*/  IADD3 R2, R0, 0xffffffe, RZ ;  /* 0x0ffffffe00027810 */ /* 0x001fcc0007ffe0ff */
[----:B------:R-:W0:Y:S02]  /*0190*/  F2I.FTZ.U32.TRUNC.NTZ R27, R2 ;  /* 0x00000002001b7305 */ /* 0x000e24000021f000 */
[----:B0-----:R-:W-:-:S05]  /*01a0*/  IADD3 R3, RZ, -R27, RZ ;  /* 0x8000001bff037210 */ /* 0x001fca0007ffe0ff */
[----:B------:R-:W-:-:S04]  /*01b0*/  IMAD R3, R3, c[0x0][0x174], RZ ;  /* 0x00005d0003037a24 */ /* 0x000fc800078e02ff */
[----:B------:R-:W-:Y:S01]  /*01c0*/  IMAD.HI.U32 R26, R27, R3, R26 ;  /* 0x000000031b1a7227 */ /* 0x000fe200078e001a */
[----:B------:R-:W-:-:S05]  /*01d0*/  LOP3.LUT R27, RZ, c[0x0][0x174], RZ, 0x33, !PT ;  /* 0x00005d00ff1b7a12 */ /* 0x000fca00078e33ff */
.L_x_102:
[-C--:B------:R-:W-:Y:S01]  /*01e0*/  IMAD.HI.U32 R0, R26, R29.reuse, RZ ;  /* 0x0000001d1a007227 */ /* 0x080fe200078e00ff */
[----:B------:R-:W-:Y:S02]  /*01f0*/  IADD3 R21, R28, R29, RZ ;  /* 0x0000001d1c157210 */ /* 0x000fe40007ffe0ff */
[----:B------:R-:W-:Y:S02]  /*0200*/  ISETP.GE.U32.AND P4, PT, R29, UR4, PT ;  /* 0x000000041d007c0c */ /* 0x000fe4000bf86070 */
[----:B------:R-:W-:Y:S02]  /*0210*/  IADD3 R0, -R0, RZ, RZ ;  /* 0x000000ff00007210 */ /* 0x000fe40007ffe1ff */
[----:B------:R-:W-:Y:S02]  /*0220*/  IADD3 R23, R28, R21, RZ ;  /* 0x000000151c177210 */ /* 0x000fe40007ffe0ff */
[----:B------:R-:W-:Y:S01]  /*0230*/  ISETP.GE.U32.AND P3, PT, R21, UR4, PT ;  /* 0x0000000415007c0c */ /* 0x000fe2000bf66070 */
[----:B------:R-:W-:Y:S01]  /*0240*/  IMAD R0, R0, c[0x0][0x174], R29 ;  /* 0x00005d0000007a24 */ /* 0x000fe200078e021d */
[----:B------:R-:W-:Y:S01]  /*0250*/  ISETP.GE.U32.AND P2, PT, R23, UR4, PT ;  /* 0x0000000417007c0c */ /* 0x000fe2000bf46070 */
[----:B------:R-:W-:-:S03]  /*0260*/  IMAD.IADD R25, R28, 0x1, R23 ;  /* 0x000000011c197824 */ /* 0x000fc600078e0217 */
[----:B------:R-:W-:-:S13]  /*0270*/  ISETP.GE.U32.AND P1, PT, R0, c[0x0][0x174], PT ;  /* 0x00005d0000007a0c */ /* 0x000fda0003f26070 */
[----:B------:R-:W-:-:S04]  /*0280*/  @P1 IADD3 R0, R0, -c[0x0][0x174], RZ ;  /* 0x80005d0000001a10 */ /* 0x000fc80007ffe0ff */
[----:B------:R-:W-:-:S13]  /*0290*/  ISETP.GE.U32.AND P1, PT, R0, c[0x0][0x174], PT ;  /* 0x00005d0000007a0c */ /* 0x000fda0003f26070 */
[----:B------:R-:W-:Y:S02]  /*02a0*/  @P1 IADD3 R0, R0, -c[0x0][0x174], RZ ;  /* 0x80005d0000001a10 */ /* 0x000fe40007ffe0ff */
[----:B------:R-:W-:Y:S02]  /*02b0*/  ISETP.GE.U32.AND P1, PT, R25, UR4, PT ;  /* 0x0000000419007c0c */ /* 0x000fe4000bf26070 */
[----:B------:R-:W-:Y:S01]  /*02c0*/  SEL R19, R27, R0, !P0 ;  /* 0x000000001b137207 */ /* 0x000fe20004000000 */
[----:B------:R-:W-:-:S10]  /*02d0*/  HFMA2.MMA R0, -RZ, RZ, 0, 4.76837158203125e-07 ;  /* 0x00000008ff007435 */ /* 0x000fd400000001ff */
[----:B------:R-:W-:-:S05]  /*02e0*/  IMAD.WIDE R18, R19, R0, c[0x0][0x168] ;  /* 0x00005a0013127625 */ /* 0x000fca00078e0200 */
[----:B------:R0:W2:Y:S04]  /*02f0*/  @!P4 LDG.E.64 R2, [R18.64] ;  /* 0x000000081202c981 */ /* 0x0000a8000c1e1b00 */
[----:B------:R0:W3:Y:S04]  /*0300*/  @!P3 LDG.E.64 R4, [R18.64] ;  /* 0x000000081204b981 */ /* 0x0000e8000c1e1b00 */
[----:B------:R0:W4:Y:S04]  /*0310*/  @!P2 LDG.E.64 R6, [R18.64] ;  /* 0x000000081206a981 */ /* 0x000128000c1e1b00 */
[----:B------:R0:W5:Y:S02]  /*0320*/  @!P1 LDG.E.64 R8, [R18.64] ;  /* 0x0000000812089981 */ /* 0x000164000c1e1b00 */
[----:B0-----:R-:W-:-:S05]  /*0330*/  IMAD.WIDE R18, R29, R0, c[0x0][0x160] ;  /* 0x000058001d127625 */ /* 0x001fca00078e0200 */
[----:B------:R-:W3:Y:S01]  /*0340*/  @!P4 LDG.E.64 R10, [R18.64] ;  /* 0x00000008120ac981 */ /* 0x000ee2000c1e1b00 */
[----:B------:R-:W-:-:S05]  /*0350*/  IMAD.WIDE R20, R21, R0, c[0x0][0x160] ;  /* 0x0000580015147625 */ /* 0x000fca00078e0200 */
[----:B------:R-:W4:Y:S01]  /*0360*/  @!P3 LDG.E.64 R12, [R20.64] ;  /* 0x00000008140cb981 */ /* 0x000f22000c1e1b00 */
[----:B------:R-:W-:-:S04]  /*0370*/  IMAD.WIDE R22, R23, R0, c[0x0][0x160] ;  /* 0x0000580017167625 */ /* 0x000fc800078e0200 */
[----:B------:R-:W-:Y:S01]  /*0380*/  IMAD.WIDE R24, R25, R0, c[0x0][0x160] ;  /* 0x0000580019187625 */ /* 0x000fe200078e0200 */
[----:B------:R-:W5:Y:S04]  /*0390*/  @!P2 LDG.E.64 R14, [R22.64] ;  /* 0x00000008160ea981 */ /* 0x000f68000c1e1b00 */
[----:B------:R-:W5:Y:S01]  /*03a0*/  @!P1 LDG.E.64 R16, [R24.64] ;  /* 0x0000000818109981 */ /* 0x000f62000c1e1b00 */
[----:B------:R-:W-:Y:S01]  /*03b0*/  LEA R29, R28, R29, 0x2 ;  /* 0x0000001d1c1d7211 */ /* 0x000fe200078e10ff */
[----:B--2---:R-:W0:Y:S01]  /*03c0*/  F2F.F32.F64 R0, R2 ;  /* 0x0000000200007310 */ /* 0x004e220000301000 */
[----:B------:R-:W0:-:S14]  /*03d0*/  DSETP.GEU.AND P5, PT, |R2|, c[0x2][0x0], PT ;  /* 0x008000000200762a */ /* 0x000e1c0003fae200 */
[----:B0-----:R-:W-:Y:S01]  /*03e0*/  @!P5 FMUL R0, R0, 1.175494350822287508e-38 ;  /* 0x008000000000d820 */ /* 0x001fe20000400000 */
[----:B---3--:R0:W1:Y:S02]  /*03f0*/  DSETP.GEU.AND P6, PT, |R10|, c[0x2][0x0], PT ;  /* 0x008000000a00762a */ /* 0x0080640003fce200 */
[----:B0-----:R-:W1:Y:S02]  /*0400*/  F2F.F32.F64 R11, R10 ;  /* 0x0000000a000b7310 */ /* 0x001e640000301000 */
[----:B----4-:R0:W2:-:S06]  /*0410*/  DSETP.GEU.AND P5, PT, |R12|, c[0x2][0x0], PT ;  /* 0x008000000c00762a */ /* 0x01008c0003fae200 */
[----:B0-----:R-:W2:Y:S04]  /*0420*/  F2F.F32.F64 R13, R12 ;  /* 0x0000000c000d7310 */ /* 0x001ea80000301000 */
[----:B-1----:R-:W-:Y:S01]  /*0430*/  @!P6 FMUL R11, R11, 1.175494350822287508e-38 ;  /* 0x008000000b0be820 */ /* 0x002fe20000400000 */
[----:B-----5:R-:W-:-:S03]  /*0440*/  DSETP.GEU.AND P6, PT, |R16|, c[0x2][0x0], PT ;  /* 0x008000001000762a */ /* 0x020fc60003fce200 */
[----:B------:R-:W-:Y:S02]  /*0450*/  FADD.FTZ R0, R0, R11 ;  /* 0x0000000b00007221 */ /* 0x000fe40000010000 */
[----:B--2---:R-:W-:-:S03]  /*0460*/  @!P5 FMUL R13, R13, 1.175494350822287508e-38 ;  /* 0x008000000d0dd820 */ /* 0x004fc60000400000 */
[----:B------:R-:W-:Y:S01]  /*0470*/  FMNMX.FTZ R0, RZ, R0, !PT ;  /* 0x00000000ff007209 */ /* 0x000fe20007810000 */
[----:B------:R-:W-:-:S04]  /*0480*/  DSETP.GEU.AND P5, PT, |R8|, c[0x2][0x0], PT ;  /* 0x008000000800762a */ /* 0x000fc80003fae200 */
[----:B------:R-:W-:-:S04]  /*0490*/  FMUL.FTZ R0, R0, 1 ;  /* 0x3f80000000007820 */ /* 0x000fc80000410000 */
[----:B------:R-:W0:Y:S08]  /*04a0*/  F2F.F64.F32 R10, R0 ;  /* 0x00000000000a7310 */ /* 0x000e300000201800 */
[----:B------:R-:W1:Y:S01]  /*04b0*/  F2F.F32.F64 R0, R4 ;  /* 0x0000000400007310 */ /* 0x000e620000301000 */
[----:B0-----:R0:W-:Y:S01]  /*04c0*/  @!P4 STG.E.64 [R18.64], R10 ;  /* 0x0000000a1200c986 */ /* 0x0011e2000c101b08 */
[----:B------:R-:W1:-:S06]  /*04d0*/  DSETP.GEU.AND P4, PT, |R4|, c[0x2][0x0], PT ;  /* 0x008000000400762a */ /* 0x000e4c0003f8e200 */
[----:B0-----:R-:W0:Y:S08]  /*04e0*/  F2F.F32.F64 R19, R14 ;  /* 0x0000000e00137310 */ /* 0x001e300000301000 */
[----:B-1----:R-:W-:Y:S01]  /*04f0*/  @!P4 FMUL R0, R0, 1.175494350822287508e-38 ;  /* 0x008000000000c820 */ /* 0x002fe20000400000 */
[----:B------:R1:W0:-:S03]  /*0500*/  DSETP.GEU.AND P4, PT, |R14|, c[0x2][0x0], PT ;  /* 0x008000000e00762a */ /* 0x0002060003f8e200 */
[----:B------:R-:W-:Y:S01]  /*0510*/  FADD.FTZ R0, R0, R13 ;  /* 0x0000000d00007221 */ /* 0x000fe20000010000 */
[----:B------:R-:W-:Y:S04]  /*0520*/  F2F.F32.F64 R18, R6 ;  /* 0x0000000600127310 */ /* 0x000fe80000301000 */
[----:B------:R-:W-:-:S05]  /*0530*/  FMNMX.FTZ R0, RZ, R0, !PT ;  /* 0x00000000ff007209 */ /* 0x000fca0007810000 */
[----:B------:R-:W-:Y:S01]  /*0540*/  FMUL.FTZ R0, R0, 1 ;  /* 0x3f80000000007820 */ /* 0x000fe20000410000 */
[----:B-1----:R-:W1:Y:S01]  /*0550*/  F2F.F32.F64 R15, R16 ;  /* 0x00000010000f7310 */ /* 0x002e620000301000 */
[----:B0-----:R-:W-:-:S07]  /*0560*/  @!P4 FMUL R19, R19, 1.175494350822287508e-38 ;  /* 0x008000001313c820 */ /* 0x001fce0000400000 */
[----:B------:R-:W0:Y:S08]  /*0570*/  F2F.F64.F32 R12, R0 ;  /* 0x00000000000c7310 */ /* 0x000e300000201800 */
[----:B------:R-:W2:Y:S01]  /*0580*/  F2F.F32.F64 R0, R8 ;  /* 0x0000000800007310 */ /* 0x000ea20000301000 */
[----:B-1----:R-:W-:Y:S01]  /*0590*/  @!P6 FMUL R15, R15, 1.175494350822287508e-38 ;  /* 0x008000000f0fe820 */ /* 0x002fe20000400000 */
[----:B0-----:R0:W-:Y:S01]  /*05a0*/  @!P3 STG.E.64 [R20.64], R12 ;  /* 0x0000000c1400b986 */ /* 0x0011e2000c101b08 */
[----:B------:R-:W1:Y:S01]  /*05b0*/  DSETP.GEU.AND P3, PT, |R6|, c[0x2][0x0], PT ;  /* 0x008000000600762a */ /* 0x000e620003f6e200 */
[----:B--2---:R-:W-:-:S04]  /*05c0*/  @!P5 FMUL R0, R0, 1.175494350822287508e-38 ;  /* 0x008000000000d820 */ /* 0x004fc80000400000 */
[----:B------:R-:W-:-:S09]  /*05d0*/  FADD.FTZ R0, R0, R15 ;  /* 0x0000000f00007221 */ /* 0x000fd20000010000 */
[----:B-1----:R-:W-:Y:S01]  /*05e0*/  @!P3 FMUL R18, R18, 1.175494350822287508e-38 ;  /* 0x008000001212b820 */ /* 0x002fe20000400000 */
[----:B------:R-:W-:-:S03]  /*05f0*/  FMNMX.FTZ R0, RZ, R0, !PT ;  /* 0x00000000ff007209 */ /* 0x000fc60007810000 */
[----:B------:R-:W-:Y:S02]  /*0600*/  FADD.FTZ R18, R18, R19 ;  /* 0x0000001312127221 */ /* 0x000fe40000010000 */
[----:B------:R-:W-:-:S03]  /*0610*/  FMUL.FTZ R0, R0, 1 ;  /* 0x3f80000000007820 */ /* 0x000fc60000410000 */
[----:B------:R-:W-:Y:S01]  /*0620*/  FMNMX.FTZ R18, RZ, R18, !PT ;  /* 0x00000012ff127209 */ /* 0x000fe20007810000 */
[----:B------:R-:W-:Y:S04]  /*0630*/  F2F.F64.F32 R16, R0 ;  /* 0x0000000000107310 */ /* 0x000fe80000201800 */
[----:B------:R-:W-:-:S04]  /*0640*/  FMUL.FTZ R18, R18, 1 ;  /* 0x3f80000012127820 */ /* 0x000fc80000410000 */
[----:B------:R-:W1:Y:S02]  /*0650*/  F2F.F64.F32 R14, R18 ;  /* 0x00000012000e7310 */ /* 0x000e640000201800 */
[----:B-1----:R0:W-:Y:S04]  /*0660*/  @!P2 STG.E.64 [R22.64], R14 ;  /* 0x0000000e1600a986 */ /* 0x0021e8000c101b08 */
[----:B------:R0:W-:Y:S01]  /*0670*/  @!P1 STG.E.64 [R24.64], R16 ;  /* 0x0000001018009986 */ /* 0x0001e2000c101b08 */
[----:B------:R-:W-:-:S13]  /*0680*/  ISETP.GE.U32.AND P1, PT, R29, UR4, PT ;  /* 0x000000041d007c0c */ /* 0x000fda000bf26070 */
[----:B0-----:R-:W-:Y:S05]  /*0690*/  @!P1 BRA `(.L_x_102) ;  /* 0xfffffb4000009947 */ /* 0x001fea000383ffff */
[----:B------:R-:W-:Y:S05]  /*06a0*/  EXIT ;  /* 0x000000000000794d */ /* 0x000fea0003800000 */
.L_x_101:
[----:B------:R-:W-:Y:S01]  /*06b0*/  ULDC.64 UR6, c[0x0][0x170] ;  /* 0x00005c0000067ab9 */ /* 0x000fe20000000a00 */
[----:B------:R-:W-:Y:S01]  /*06c0*/  SHF.L.U32 R0, R29, 0x2, RZ ;  /* 0x000000021d007819 */ /* 0x000fe200000006ff */
[----:B------:R-:W-:-:S06]  /*06d0*/  UIMAD UR5, UR7, UR6, URZ ;  /* 0x00000006070572a4 */ /* 0x000fcc000f8e023f */
[----:B------:R-:W-:-:S13]  /*06e0*/  ISETP.GE.U32.AND P0, PT, R0, UR5, PT ;  /* 0x0000000500007c0c */ /* 0x000fda000bf06070 */
[----:B------:R-:W-:Y:S05]  /*06f0*/  @P0 EXIT ;  /* 0x000000000000094d */ /* 0x000fea0003800000 */
[----:B------:R-:W-:-:S06]  /*0700*/  USHF.R.U32.HI UR4, URZ, 0x2, UR7 ;  /* 0x000000023f047899 */ /* 0x000fcc0008011607 */
[----:B------:R-:W-:Y:S02]  /*0710*/  IADD3 R5, RZ, -UR4, RZ ;  /* 0x80000004ff057c10 */ /* 0x000fe4000fffe0ff */
[----:B------:R-:W-:Y:S01]  /*0720*/  ISETP.NE.U32.AND P0, PT, RZ, UR4, PT ;  /* 0x00000004ff007c0c */ /* 0x000fe2000bf05070 */
[----:B------:R-:W0:Y:S01]  /*0730*/  I2F.U32.RP R4, UR4 ;  /* 0x0000000400047d06 */ /* 0x000e220008209000 */
[----:B------:R-:W-:-:S07]  /*0740*/  LOP3.LUT R20, RZ, UR4, RZ, 0x33, !PT ;  /* 0x00000004ff147c12 */ /* 0x000fce000f8e33ff */
[----:B0-----:R-:W0:Y:S02]  /*0750*/  MUFU.RCP R4, R4 ;  /* 0x0000000400047308 */ /* 0x001e240000001000 */
[----:B0-----:R-:W-:-:S06]  /*0760*/  IADD3 R2, R4, 0xffffffe, RZ ;  /* 0x0ffffffe04027810 */ /* 0x001fcc0007ffe0ff */
[----:B------:R0:W1:Y:S02]  /*0770*/  F2I.FTZ.U32.TRUNC.NTZ R3, R2 ;  /* 0x0000000200037305 */ /* 0x000064000021f000 */
[----:B0-----:R-:W-:Y:S02]  /*0780*/  IMAD.MOV.U32 R2, RZ, RZ, RZ ;  /* 0x000000ffff027224 */ /* 0x001fe400078e00ff */
[----:B-1----:R-:W-:-:S04]  /*0790*/  IMAD R5, R5, R3, RZ ;  /* 0x0000000305057224 */ /* 0x002fc800078e02ff */
[----:B------:R-:W-:-:S06]  /*07a0*/  IMAD.HI.U32 R0, R3, R5, R2 ;  /* 0x0000000503007227 */ /* 0x000fcc00078e0002 */
.L_x_103:
[----:B0-----:R-:W-:Y:S01]  /*07b0*/  IMAD.HI.U32 R2, R0, R29, RZ ;  /* 0x0000001d00027227 */ /* 0x001fe200078e00ff */
[----:B------:R-:W-:-:S04]  /*07c0*/  MOV R25, 0x20 ;  /* 0x0000002000197802 */ /* 0x000fc80000000f00 */
[----:B------:R-:W-:-:S05]  /*07d0*/  IADD3 R2, -R2, RZ, RZ ;  /* 0x000000ff02027210 */ /* 0x000fca0007ffe1ff */
[----:B------:R-:W-:Y:S02]  /*07e0*/  IMAD R5, R2, UR4, R29 ;  /* 0x0000000402057c24 */ /* 0x000fe4000f8e021d */
[----:B------:R-:W-:-:S03]  /*07f0*/  IMAD.WIDE R2, R25, R29, c[0x0][0x160] ;  /* 0x0000580019027625 */ /* 0x000fc600078e021d */
[C---:B------:R-:W-:Y:S02]  /*0800*/  ISETP.GE.U32.AND P1, PT, R5.reuse, UR4, PT ;  /* 0x0000000405007c0c */ /* 0x040fe4000bf26070 */
[----:B------:R-:W2:Y:S11]  /*0810*/  LDG.E.128 R8, [R2.64+0x10] ;  /* 0x0000100802087981 */ /* 0x000eb6000c1e1d00 */
[----:B------:R-:W-:-:S04]  /*0820*/  @P1 IADD3 R5, R5, -UR4, RZ ;  /* 0x8000000405051c10 */ /* 0x000fc8000fffe0ff */
[----:B------:R-:W-:-:S13]  /*0830*/  ISETP.GE.U32.AND P1, PT, R5, UR4, PT ;  /* 0x0000000405007c0c */ /* 0x000fda000bf26070 */
[----:B------:R-:W-:-:S04]  /*0840*/  @P1 IADD3 R5, R5, -UR4, RZ ;  /* 0x8000000405051c10 */ /* 0x000fc8000fffe0ff */
[----:B------:R-:W-:Y:S02]  /*0850*/  SEL R24, R20, R5, !P0 ;  /* 0x0000000514187207 */ /* 0x000fe40004000000 */
[----:B------:R-:W3:Y:S03]  /*0860*/  LDG.E.128 R4, [R2.64] ;  /* 0x0000000802047981 */ /* 0x000ee6000c1e1d00 */
[----:B------:R-:W-:-:S05]  /*0870*/  IMAD.WIDE.U32 R24, R24, R25, c[0x0][0x168] ;  /* 0x00005a0018187625 */ /* 0x000fca00078e0019 */
[----:B------:R-:W4:Y:S04]  /*0880*/  LDG.E.128 R12, [R24.64] ;  /* 0x00000008180c7981 */ /* 0x000f28000c1e1d00 */
[----:B------:R-:W5:Y:S01]  /*0890*/  LDG.E.128 R16, [R24.64+0x10] ;  /* 0x0000100818107981 */ /* 0x000f62000c1e1d00 */
[----:B--2---:R-:W-:Y:S01]  /*08a0*/  F2F.F32.F64 R22, R8 ;  /* 0x0000000800167310 */ /* 0x004fe20000301000 */
[----:B------:R-:W-:-:S07]  /*08b0*/  DSETP.GEU.AND P5, PT, |R8|, c[0x2][0x0], PT ;  /* 0x008000000800762a */ /* 0x000fce0003fae200 */
[----:B------:R-:W-:Y:S08]  /*08c0*/  F2F.F32.F64 R21, R10 ;  /* 0x0000000a00157310 */ /* 0x000ff00000301000 */
[----:B---3--:R-:W0:Y:S01]  /*08d0*/  F2F.F32.F64 R26, R4 ;  /* 0x00000004001a7310 */ /* 0x008e220000301000 */
[----:B------:R-:W0:-:S07]  /*08e0*/  DSETP.GEU.AND P6, PT, |R4|, c[0x2][0x0], PT ;  /* 0x008000000400762a */ /* 0x000e0e0003fce200 */
[----:B----4-:R-:W1:Y:S01]  /*08f0*/  F2F.F32.F64 R27, R12 ;  /* 0x0000000c001b7310 */ /* 0x010e620000301000 */
[----:B------:R-:W1:-:S04]  /*0900*/  DSETP.GEU.AND P1, PT, |R12|, c[0x2][0x0], PT ;  /* 0x008000000c00762a */ /* 0x000e480003f2e200 */
[----:B------:R2:W3:-:S03]  /*0910*/  DSETP.GEU.AND P2, PT, |R6|, c[0x2][0x0], PT ;  /* 0x008000000600762a */ /* 0x0004c60003f4e200 */
[----:B------:R-:W3:Y:S01]  /*0920*/  F2F.F32.F64 R23, R6 ;  /* 0x0000000600177310 */ /* 0x000ee20000301000 */
[----:B0-----:R-:W-:Y:S01]  /*0930*/  @!P6 FMUL R26, R26, 1.175494350822287508e-38 ;  /* 0x008000001a1ae820 */ /* 0x001fe20000400000 */
[----:B------:R-:W0:-:S04]  /*0940*/  DSETP.GEU.AND P3, PT, |R14|, c[0x2][0x0], PT ;  /* 0x008000000e00762a */ /* 0x000e080003f6e200 */
[----:B-----5:R-:W-:Y:S02]  /*0950*/  DSETP.GEU.AND P4, PT, |R16|, c[0x2][0x0], PT ;  /* 0x008000001000762a */ /* 0x020fe40003f8e200 */
[----:B------:R-:W0:Y:S01]  /*0960*/  F2F.F32.F64 R28, R14 ;  /* 0x0000000e001c7310 */ /* 0x000e220000301000 */
[----:B-1----:R-:W-:Y:S01]  /*0970*/  @!P1 FMUL R27, R27, 1.175494350822287508e-38 ;  /* 0x008000001b1b9820 */ /* 0x002fe20000400000 */
[----:B------:R-:W1:-:S04]  /*0980*/  DSETP.GEU.AND P6, PT, |R10|, c[0x2][0x0], PT ;  /* 0x008000000a00762a */ /* 0x000e480003fce200 */
[----:B------:R-:W4:Y:S02]  /*0990*/  DSETP.GEU.AND P1, PT, |R18|, c[0x2][0x0], PT ;  /* 0x008000001200762a */ /* 0x000f240003f2e200 */
[----:B------:R-:W5:Y:S08]  /*09a0*/  F2F.F32.F64 R25, R16 ;  /* 0x0000001000197310 */ /* 0x000f700000301000 */
[----:B--2---:R-:W4:Y:S01]  /*09b0*/  F2F.F32.F64 R6, R18 ;  /* 0x0000001200067310 */ /* 0x004f220000301000 */
[----:B---3--:R-:W-:-:S02]  /*09c0*/  @!P2 FMUL R23, R23, 1.175494350822287508e-38 ;  /* 0x008000001717a820 */ /* 0x008fc40000400000 */
[----:B0-----:R-:W-:Y:S02]  /*09d0*/  @!P3 FMUL R28, R28, 1.175494350822287508e-38 ;  /* 0x008000001c1cb820 */ /* 0x001fe40000400000 */
[----:B------:R-:W-:Y:S02]  /*09e0*/  @!P5 FMUL R22, R22, 1.175494350822287508e-38 ;  /* 0x008000001616d820 */ /* 0x000fe40000400000 */
[----:B-1----:R-:W-:Y:S02]  /*09f0*/  @!P6 FMUL R21, R21, 1.175494350822287508e-38 ;  /* 0x008000001515e820 */ /* 0x002fe40000400000 */
[----:B-----5:R-:W-:Y:S02]  /*0a00*/  @!P4 FMUL R25, R25, 1.175494350822287508e-38 ;  /* 0x008000001919c820 */ /* 0x020fe40000400000 */
[----:B------:R-:W-:Y:S02]  /*0a10*/  FADD.FTZ R26, R26, R27 ;  /* 0x0000001b1a1a7221 */ /* 0x000fe40000010000 */
[----:B----4-:R-:W-:-:S02]  /*0a20*/  @!P1 FMUL R6, R6, 1.175494350822287508e-38 ;  /* 0x0080000006069820 */ /* 0x010fc40000400000 */
[----:B------:R-:W-:Y:S02]  /*0a30*/  FADD.FTZ R23, R23, R28 ;  /* 0x0000001c17177221 */ /* 0x000fe40000010000 */
[----:B------:R-:W-:Y:S02]  /*0a40*/  FADD.FTZ R22, R22, R25 ;  /* 0x0000001916167221 */ /* 0x000fe40000010000 */
[----:B------:R-:W-:Y:S01]  /*0a50*/  FADD.FTZ R21, R21, R6 ;  /* 0x0000000615157221 */ /* 0x000fe20000010000 */
[----:B------:R-:W-:Y:S02]  /*0a60*/  FMNMX.FTZ R26, RZ, R26, !PT ;  /* 0x0000001aff1a7209 */ /* 0x000fe40007810000 */
[----:B------:R-:W-:Y:S02]  /*0a70*/  FMNMX.FTZ R23, RZ, R23, !PT ;  /* 0x00000017ff177209 */ /* 0x000fe40007810000 */
[----:B------:R-:W-:Y:S02]  /*0a80*/  FMNMX.FTZ R22, RZ, R22, !PT ;  /* 0x00000016ff167209 */ /* 0x000fe40007810000 */
[----:B------:R-:W-:Y:S01]  /*0a90*/  FMNMX.FTZ R21, RZ, R21, !PT ;  /* 0x00000015ff157209 */ /* 0x000fe20007810000 */
[----:B------:R-:W-:-:S02]  /*0aa0*/  FMUL.FTZ R4, R26, 1 ;  /* 0x3f8000001a047820 */ /* 0x000fc40000410000 */
[----:B------:R-:W-:Y:S02]  /*0ab0*/  FMUL.FTZ R6, R23, 1 ;  /* 0x3f80000017067820 */ /* 0x000fe40000410000 */
[----:B------:R-:W-:Y:S02]  /*0ac0*/  FMUL.FTZ R8, R22, 1 ;  /* 0x3f80000016087820 */ /* 0x000fe40000410000 */
[----:B------:R-:W-:Y:S01]  /*0ad0*/  FMUL.FTZ R10, R21, 1 ;  /* 0x3f800000150a7820 */ /* 0x000fe20000410000 */
[----:B------:R-:W-:Y:S01]  /*0ae0*/  F2F.F64.F32 R4, R4 ;  /* 0x0000000400047310 */ /* 0x000fe20000201800 */
[----:B------:R-:W-:-:S07]  /*0af0*/  MOV R12, c[0x0][0xc] ;  /* 0x00000300000c7a02 */ /* 0x000fce0000000f00 */
[----:B------:R-:W0:Y:S08]  /*0b00*/  F2F.F64.F32 R6, R6 ;  /* 0x0000000600067310 */ /* 0x000e300000201800 */
[----:B------:R-:W-:Y:S08]  /*0b10*/  F2F.F64.F32 R8, R8 ;  /* 0x0000000800087310 */ /* 0x000ff00000201800 */
[----:B------:R-:W1:Y:S01]  /*0b20*/  F2F.F64.F32 R10, R10 ;  /* 0x0000000a000a7310 */ /* 0x000e620000201800 */
[----:B------:R-:W-:Y:S01]  /*0b30*/  IMAD R29, R12, c[0x0][0x0], R29 ;  /* 0x000000000c1d7a24 */ /* 0x000fe200078e021d */
[----:B0-----:R0:W-:Y:S04]  /*0b40*/  STG.E.128 [R2.64], R4 ;  /* 0x0000000402007986 */ /* 0x0011e8000c101d08 */
[----:B------:R-:W-:-:S04]  /*0b50*/  SHF.L.U32 R12, R29, 0x2, RZ ;  /* 0x000000021d0c7819 */ /* 0x000fc800000006ff */
[----:B------:R-:W-:Y:S01]  /*0b60*/  ISETP.GE.U32.AND P1, PT, R12, UR5, PT ;  /* 0x000000050c007c0c */ /* 0x000fe2000bf26070 */
[----:B-1----:R0:W-:-:S12]  /*0b70*/  STG.E.128 [R2.64+0x10], R8 ;  /* 0x0000100802007986 */ /* 0x0021d8000c101d08 */
[----:B------:R-:W-:Y:S05]  /*0b80*/  @!P1 BRA `(.L_x_103) ;  /* 0xfffffc2000009947 */ /* 0x000fea000383ffff */
[----:B------:R-:W-:Y:S05]  /*0b90*/  EXIT ;  /* 0x000000000000794d */ /* 0x000fea0003800000 */
.L_x_104:
        /* <DEDUP_REMOVED lines=14> */
.L_x_330:


//--------------------- .text._Z13biasAdd_fpropIdEvPT_S1_jj --------------------------
	.section	.text._Z13biasAdd_fpropIdEvPT_S1_jj,"ax",@progbits
	.sectioninfo	@"SHI_REGISTERS=32"
	.align	128
        .global         _Z13biasAdd_fpropIdEvPT_S1_jj
        .type           _Z13biasAdd_fpropIdEvPT_S1_jj,@function
        .size           _Z13biasAdd_fpropIdEvPT_S1_jj,(.L_x_331 - _Z13biasAdd_fpropIdEvPT_S1_jj)
        .other          _Z13biasAdd_fpropIdEvPT_S1_jj,@"STO_CUDA_ENTRY STV_DEFAULT"
_Z13biasAdd_fpropIdEvPT_S1_jj:
.text._Z13biasAdd_fpropIdEvPT_S1_jj:
        /* <DEDUP_REMOVED lines=19> */
[----:B------:R-:W-:Y:S01]  /*0130*/  HFMA2.MMA R26, -RZ, RZ, 0, 0 ;  /* 0x00000000ff1a7435 */ /* 0x000fe200000001ff */
[----:B------:R-:W-:Y:S02]  /*0140*/  MOV R28, c[0x0][0xc] ;  /* 0x00000300001c7a02 */ /* 0x000fe40000000f00 */
[----:B------:R-:W-:-:S03]  /*0150*/  ISETP.NE.U32.AND P0, PT, RZ, c[0x0][0x174], PT ;  /* 0x00005d00ff007a0c */ /* 0x000fc60003f05070 */
[----:B------:R-:W-:Y:S01]  /*0160*/  IMAD R28, R28, c[0x0][0x0], RZ ;  /* 0x000000001c1c7a24 */ /* 0x000fe200078e02ff */
[----:B0-----:R-:W0:Y:S02]  /*0170*/  MUFU.RCP R0, R0 ;  /* 0x0000000000007308 */ /* 0x001e240000001000 */
[----:B0-----:R-:W-:-:S06]  /*0180*/  IADD3 R2, R0, 0xffffffe, RZ ;  /* 0x0ffffffe00027810 */ /* 0x001fcc0007ffe0ff */
[----:B------:R-:W0:Y:S02]  /*0190*/  F2I.FTZ.U32.TRUNC.NTZ R27, R2 ;  /* 0x00000002001b7305 */ /* 0x000e24000021f000 */
[----:B0-----:R-:W-:-:S05]  /*01a0*/  IADD3 R3, RZ, -R27, RZ ;  /* 0x8000001bff037210 */ /* 0x001fca0007ffe0ff */
[----:B------:R-:W-:-:S04]  /*01b0*/  IMAD R3, R3, c[0x0][0x174], RZ ;  /* 0x00005d0003037a24 */ /* 0x000fc800078e02ff */
[----:B------:R-:W-:Y:S01]  /*01c0*/  IMAD.HI.U32 R26, R27, R3, R26 ;  /* 0x000000031b1a7227 */ /* 0x000fe200078e001a */
[----:B------:R-:W-:-:S05]  /*01d0*/  LOP3.LUT R27, RZ, c[0x0][0x174], RZ, 0x33, !PT ;  /* 0x00005d00ff1b7a12 */ /* 0x000fca00078e33ff */
.L_x_106:
[-C--:B------:R-:W-:Y:S01]  /*01e0*/  IMAD.HI.U32 R0, R26, R29.reuse, RZ ;  /* 0x0000001d1a007227 */ /* 0x080fe200078e00ff */
[----:B------:R-:W-:Y:S02]  /*01f0*/  IADD3 R21, R28, R29, RZ ;  /* 0x0000001d1c157210 */ /* 0x000fe40007ffe0ff */
[----:B------:R-:W-:Y:S02]  /*0200*/  ISETP.GE.U32.AND P4, PT, R29, UR4, PT ;  /* 0x000000041d007c0c */ /* 0x000fe4000bf86070 */
[----:B------:R-:W-:Y:S02]  /*0210*/  IADD3 R0, -R0, RZ, RZ ;  /* 0x000000ff00007210 */ /* 0x000fe40007ffe1ff */
[----:B------:R-:W-:Y:S02]  /*0220*/  IADD3 R23, R28, R21, RZ ;  /* 0x000000151c177210 */ /* 0x000fe40007ffe0ff */
[----:B------:R-:W-:Y:S01]  /*0230*/  ISETP.GE.U32.AND P3, PT, R21, UR4, PT ;  /* 0x0000000415007c0c */ /* 0x000fe2000bf66070 */
[----:B------:R-:W-:Y:S01]  /*0240*/  IMAD R0, R0, c[0x0][0x174], R29 ;  /* 0x00005d0000007a24 */ /* 0x000fe200078e021d */
[----:B------:R-:W-:-:S02]  /*0250*/  IADD3 R25, R28, R23, RZ ;  /* 0x000000171c197210 */ /* 0x000fc40007ffe0ff */
[----:B------:R-:W-:Y:S02]  /*0260*/  ISETP.GE.U32.AND P2, PT, R23, UR4, PT ;  /* 0x0000000417007c0c */ /* 0x000fe4000bf46070 */
[----:B------:R-:W-:-:S13]  /*0270*/  ISETP.GE.U32.AND P1, PT, R0, c[0x0][0x174], PT ;  /* 0x00005d0000007a0c */ /* 0x000fda0003f26070 */
[----:B------:R-:W-:-:S04]  /*0280*/  @P1 IADD3 R0, R0, -c[0x0][0x174], RZ ;  /* 0x80005d0000001a10 */ /* 0x000fc80007ffe0ff */
[----:B------:R-:W-:-:S13]  /*0290*/  ISETP.GE.U32.AND P1, PT, R0, c[0x0][0x174], PT ;  /* 0x00005d0000007a0c */ /* 0x000fda0003f26070 */
[----:B------:R-:W-:Y:S02]  /*02a0*/  @P1 IADD3 R0, R0, -c[0x0][0x174], RZ ;  /* 0x80005d0000001a10 */ /* 0x000fe40007ffe0ff */
[----:B------:R-:W-:Y:S02]  /*02b0*/  ISETP.GE.U32.AND P1, PT, R25, UR4, PT ;  /* 0x0000000419007c0c */ /* 0x000fe4000bf26070 */
[----:B------:R-:W-:Y:S02]  /*02c0*/  SEL R19, R27, R0, !P0 ;  /* 0x000000001b137207 */ /* 0x000fe40004000000 */
[----:B------:R-:W-:-:S05]  /*02d0*/  MOV R0, 0x8 ;  /* 0x0000000800007802 */ /* 0x000fca0000000f00 */
        /* <DEDUP_REMOVED lines=23> */
[----:B------:R-:W-:-:S04]  /*0450*/  FADD.FTZ R0, R0, R11 ;  /* 0x0000000b00007221 */ /* 0x000fc80000010000 */
[----:B------:R-:W-:Y:S02]  /*0460*/  FMUL.FTZ R0, R0, 1 ;  /* 0x3f80000000007820 */ /* 0x000fe40000410000 */
[----:B--2---:R-:W-:Y:S01]  /*0470*/  @!P5 FMUL R13, R13, 1.175494350822287508e-38 ;  /* 0x008000000d0dd820 */ /* 0x004fe20000400000 */
[----:B------:R-:W-:Y:S01]  /*0480*/  DSETP.GEU.AND P5, PT, |R8|, c[0x2][0x0], PT ;  /* 0x008000000800762a */ /* 0x000fe20003fae200 */
[----:B------:R-:W0:Y:S08]  /*0490*/  F2F.F64.F32 R10, R0 ;  /* 0x00000000000a7310 */ /* 0x000e300000201800 */
[----:B------:R-:W1:Y:S01]  /*04a0*/  F2F.F32.F64 R0, R4 ;  /* 0x0000000400007310 */ /* 0x000e620000301000 */
[----:B0-----:R0:W-:Y:S01]  /*04b0*/  @!P4 STG.E.64 [R18.64], R10 ;  /* 0x0000000a1200c986 */ /* 0x0011e2000c101b08 */
[----:B------:R-:W1:-:S06]  /*04c0*/  DSETP.GEU.AND P4, PT, |R4|, c[0x2][0x0], PT ;  /* 0x008000000400762a */ /* 0x000e4c0003f8e200 */
[----:B0-----:R-:W0:Y:S08]  /*04d0*/  F2F.F32.F64 R19, R14 ;  /* 0x0000000e00137310 */ /* 0x001e300000301000 */
[----:B-1----:R-:W-:Y:S01]  /*04e0*/  @!P4 FMUL R0, R0, 1.175494350822287508e-38 ;  /* 0x008000000000c820 */ /* 0x002fe20000400000 */
[----:B------:R-:W0:-:S03]  /*04f0*/  DSETP.GEU.AND P4, PT, |R14|, c[0x2][0x0], PT ;  /* 0x008000000e00762a */ /* 0x000e060003f8e200 */
[----:B------:R-:W-:Y:S01]  /*0500*/  FADD.FTZ R0, R0, R13 ;  /* 0x0000000d00007221 */ /* 0x000fe20000010000 */
[----:B------:R-:W-:Y:S03]  /*0510*/  F2F.F32.F64 R18, R6 ;  /* 0x0000000600127310 */ /* 0x000fe60000301000 */
[----:B------:R-:W-:-:S06]  /*0520*/  FMUL.FTZ R12, R0, 1 ;  /* 0x3f800000000c7820 */ /* 0x000fcc0000410000 */
[----:B------:R-:W1:Y:S01]  /*0530*/  F2F.F64.F32 R12, R12 ;  /* 0x0000000c000c7310 */ /* 0x000e620000201800 */
[----:B0-----:R-:W-:-:S07]  /*0540*/  @!P4 FMUL R19, R19, 1.175494350822287508e-38 ;  /* 0x008000001313c820 */ /* 0x001fce0000400000 */
[----:B------:R-:W0:Y:S01]  /*0550*/  F2F.F32.F64 R0, R16 ;  /* 0x0000001000007310 */ /* 0x000e220000301000 */
[----:B-1----:R1:W-:Y:S07]  /*0560*/  @!P3 STG.E.64 [R20.64], R12 ;  /* 0x0000000c1400b986 */ /* 0x0023ee000c101b08 */
[----:B------:R-:W2:Y:S01]  /*0570*/  F2F.F32.F64 R15, R8 ;  /* 0x00000008000f7310 */ /* 0x000ea20000301000 */
[----:B------:R-:W3:Y:S01]  /*0580*/  DSETP.GEU.AND P3, PT, |R6|, c[0x2][0x0], PT ;  /* 0x008000000600762a */ /* 0x000ee20003f6e200 */
[----:B0-----:R-:W-:-:S13]  /*0590*/  @!P6 FMUL R0, R0, 1.175494350822287508e-38 ;  /* 0x008000000000e820 */ /* 0x001fda0000400000 */
[----:B---3--:R-:W-:Y:S02]  /*05a0*/  @!P3 FMUL R18, R18, 1.175494350822287508e-38 ;  /* 0x008000001212b820 */ /* 0x008fe40000400000 */
[----:B--2---:R-:W-:Y:S02]  /*05b0*/  @!P5 FMUL R15, R15, 1.175494350822287508e-38 ;  /* 0x008000000f0fd820 */ /* 0x004fe40000400000 */
[----:B------:R-:W-:Y:S02]  /*05c0*/  FADD.FTZ R18, R18, R19 ;  /* 0x0000001312127221 */ /* 0x000fe40000010000 */
[----:B------:R-:W-:Y:S02]  /*05d0*/  FADD.FTZ R0, R15, R0 ;  /* 0x000000000f007221 */ /* 0x000fe40000010000 */
[----:B------:R-:W-:Y:S02]  /*05e0*/  FMUL.FTZ R18, R18, 1 ;  /* 0x3f80000012127820 */ /* 0x000fe40000410000 */
[----:B------:R-:W-:-:S02]  /*05f0*/  FMUL.FTZ R0, R0, 1 ;  /* 0x3f80000000007820 */ /* 0x000fc40000410000 */
[----:B------:R-:W0:Y:S08]  /*0600*/  F2F.F64.F32 R14, R18 ;  /* 0x00000012000e7310 */ /* 0x000e300000201800 */
[----:B------:R-:W2:Y:S01]  /*0610*/  F2F.F64.F32 R16, R0 ;  /* 0x0000000000107310 */ /* 0x000ea20000201800 */
[----:B0-----:R1:W-:Y:S04]  /*0620*/  @!P2 STG.E.64 [R22.64], R14 ;  /* 0x0000000e1600a986 */ /* 0x0013e8000c101b08 */
[----:B--2---:R1:W-:Y:S01]  /*0630*/  @!P1 STG.E.64 [R24.64], R16 ;  /* 0x0000001018009986 */ /* 0x0043e2000c101b08 */
[----:B------:R-:W-:-:S13]  /*0640*/  ISETP.GE.U32.AND P1, PT, R29, UR4, PT ;  /* 0x000000041d007c0c */ /* 0x000fda000bf26070 */
[----:B-1----:R-:W-:Y:S05]  /*0650*/  @!P1 BRA `(.L_x_106) ;  /* 0xfffffb8000009947 */ /* 0x002fea000383ffff */
[----:B------:R-:W-:Y:S05]  /*0660*/  EXIT ;  /* 0x000000000000794d */ /* 0x000fea0003800000 */
.L_x_105:
        /* <DEDUP_REMOVED lines=13> */
[----:B0-----:R-:W-:Y:S01]  /*0740*/  MOV R2, RZ ;  /* 0x000000ff00027202 */ /* 0x001fe20000000f00 */
[----:B-1----:R-:W-:-:S04]  /*0750*/  IMAD R5, R5, R3, RZ ;  /* 0x0000000305057224 */ /* 0x002fc800078e02ff */
[----:B------:R-:W-:-:S06]  /*0760*/  IMAD.HI.U32 R0, R3, R5, R2 ;  /* 0x0000000503007227 */ /* 0x000fcc00078e0002 */
.L_x_107:
[----:B0-----:R-:W-:Y:S01]  /*0770*/  IMAD.HI.U32 R2, R0, R29, RZ ;  /* 0x0000001d00027227 */ /* 0x001fe200078e00ff */
[----:B------:R-:W-:-:S04]  /*0780*/  HFMA2.MMA R25, -RZ, RZ, 0, 1.9073486328125e-06 ;  /* 0x00000020ff197435 */ /* 0x000fc800000001ff */
[----:B------:R-:W-:-:S05]  /*0790*/  IADD3 R2, -R2, RZ, RZ ;  /* 0x000000ff02027210 */ /* 0x000fca0007ffe1ff */
[----:B------:R-:W-:-:S05]  /*07a0*/  IMAD R3, R2, UR4, R29 ;  /* 0x0000000402037c24 */ /* 0x000fca000f8e021d */
[----:B------:R-:W-:-:S13]  /*07b0*/  ISETP.GE.U32.AND P1, PT, R3, UR4, PT ;  /* 0x0000000403007c0c */ /* 0x000fda000bf26070 */
[----:B------:R-:W-:-:S04]  /*07c0*/  @P1 IADD3 R3, R3, -UR4, RZ ;  /* 0x8000000403031c10 */ /* 0x000fc8000fffe0ff */
[----:B------:R-:W-:-:S13]  /*07d0*/  ISETP.GE.U32.AND P1, PT, R3, UR4, PT ;  /* 0x0000000403007c0c */ /* 0x000fda000bf26070 */
[----:B------:R-:W-:-:S04]  /*07e0*/  @P1 IADD3 R3, R3, -UR4, RZ ;  /* 0x8000000403031c10 */ /* 0x000fc8000fffe0ff */
[----:B------:R-:W-:Y:S01]  /*07f0*/  SEL R24, R20, R3, !P0 ;  /* 0x0000000314187207 */ /* 0x000fe20004000000 */
[----:B------:R-:W-:-:S04]  /*0800*/  IMAD.WIDE R2, R25, R29, c[0x0][0x160] ;  /* 0x0000580019027625 */ /* 0x000fc800078e021d */
[----:B------:R-:W-:Y:S01]  /*0810*/  IMAD.WIDE.U32 R24, R24, R25, c[0x0][0x168] ;  /* 0x00005a0018187625 */ /* 0x000fe200078e0019 */
[----:B------:R-:W2:Y:S04]  /*0820*/  LDG.E.128 R4, [R2.64] ;  /* 0x0000000802047981 */ /* 0x000ea8000c1e1d00 */
[----:B------:R-:W3:Y:S04]  /*0830*/  LDG.E.128 R12, [R24.64] ;  /* 0x00000008180c7981 */ /* 0x000ee8000c1e1d00 */
[----:B------:R-:W4:Y:S04]  /*0840*/  LDG.E.128 R16, [R24.64+0x10] ;  /* 0x0000100818107981 */ /* 0x000f28000c1e1d00 */
[----:B------:R-:W5:Y:S01]  /*0850*/  LDG.E.128 R8, [R2.64+0x10] ;  /* 0x0000100802087981 */ /* 0x000f62000c1e1d00 */
[----:B--2---:R-:W0:Y:S01]  /*0860*/  F2F.F32.F64 R26, R4 ;  /* 0x00000004001a7310 */ /* 0x004e220000301000 */
[----:B------:R-:W0:-:S04]  /*0870*/  DSETP.GEU.AND P5, PT, |R4|, c[0x2][0x0], PT ;  /* 0x008000000400762a */ /* 0x000e080003fae200 */
[----:B---3--:R-:W1:-:S03]  /*0880*/  DSETP.GEU.AND P6, PT, |R12|, c[0x2][0x0], PT ;  /* 0x008000000c00762a */ /* 0x008e460003fce200 */
[----:B------:R-:W1:Y:S01]  /*0890*/  F2F.F32.F64 R27, R12 ;  /* 0x0000000c001b7310 */ /* 0x000e620000301000 */
[----:B------:R-:W2:-:S04]  /*08a0*/  DSETP.GEU.AND P4, PT, |R6|, c[0x2][0x0], PT ;  /* 0x008000000600762a */ /* 0x000e880003f8e200 */
[----:B------:R-:W3:-:S03]  /*08b0*/  DSETP.GEU.AND P3, PT, |R14|, c[0x2][0x0], PT ;  /* 0x008000000e00762a */ /* 0x000ec60003f6e200 */
[----:B------:R-:W2:Y:S01]  /*08c0*/  F2F.F32.F64 R23, R6 ;  /* 0x0000000600177310 */ /* 0x000ea20000301000 */
[----:B0-----:R-:W-:Y:S01]  /*08d0*/  @!P5 FMUL R26, R26, 1.175494350822287508e-38 ;  /* 0x008000001a1ad820 */ /* 0x001fe20000400000 */
[----:B----4-:R-:W-:Y:S01]  /*08e0*/  DSETP.GEU.AND P1, PT, |R16|, c[0x2][0x0], PT ;  /* 0x008000001000762a */ /* 0x010fe20003f2e200 */
[----:B-1----:R-:W-:-:S03]  /*08f0*/  @!P6 FMUL R27, R27, 1.175494350822287508e-38 ;  /* 0x008000001b1be820 */ /* 0x002fc60000400000 */
[----:B------:R0:W-:Y:S02]  /*0900*/  DSETP.GEU.AND P6, PT, |R18|, c[0x2][0x0], PT ;  /* 0x008000001200762a */ /* 0x0001e40003fce200 */
[----:B-----5:R-:W-:Y:S02]  /*0910*/  F2F.F32.F64 R21, R8 ;  /* 0x0000000800157310 */ /* 0x020fe40000301000 */
[----:B------:R-:W1:-:S06]  /*0920*/  DSETP.GEU.AND P2, PT, |R8|, c[0x2][0x0], PT ;  /* 0x008000000800762a */ /* 0x000e4c0003f4e200 */
[----:B------:R-:W3:Y:S01]  /*0930*/  F2F.F32.F64 R28, R14 ;  /* 0x0000000e001c7310 */ /* 0x000ee20000301000 */
[----:B------:R-:W4:-:S07]  /*0940*/  DSETP.GEU.AND P5, PT, |R10|, c[0x2][0x0], PT ;  /* 0x008000000a00762a */ /* 0x000f0e0003fae200 */
[----:B------:R-:W5:Y:S08]  /*0950*/  F2F.F32.F64 R22, R16 ;  /* 0x0000001000167310 */ /* 0x000f700000301000 */
[----:B------:R-:W4:Y:S08]  /*0960*/  F2F.F32.F64 R24, R10 ;  /* 0x0000000a00187310 */ /* 0x000f300000301000 */
[----:B0-----:R-:W0:Y:S01]  /*0970*/  F2F.F32.F64 R19, R18 ;  /* 0x0000001200137310 */ /* 0x001e220000301000 */
[----:B--2---:R-:W-:-:S02]  /*0980*/  @!P4 FMUL R23, R23, 1.175494350822287508e-38 ;  /* 0x008000001717c820 */ /* 0x004fc40000400000 */
[----:B---3--:R-:W-:Y:S02]  /*0990*/  @!P3 FMUL R28, R28, 1.175494350822287508e-38 ;  /* 0x008000001c1cb820 */ /* 0x008fe40000400000 */
[----:B-1----:R-:W-:Y:S02]  /*09a0*/  @!P2 FMUL R21, R21, 1.175494350822287508e-38 ;  /* 0x008000001515a820 */ /* 0x002fe40000400000 */
[----:B-----5:R-:W-:Y:S02]  /*09b0*/  @!P1 FMUL R22, R22, 1.175494350822287508e-38 ;  /* 0x0080000016169820 */ /* 0x020fe40000400000 */
[----:B----4-:R-:W-:Y:S02]  /*09c0*/  @!P5 FMUL R24, R24, 1.175494350822287508e-38 ;  /* 0x008000001818d820 */ /* 0x010fe40000400000 */
[----:B------:R-:W-:Y:S02]  /*09d0*/  FADD.FTZ R26, R26, R27 ;  /* 0x0000001b1a1a7221 */ /* 0x000fe40000010000 */
[----:B0-----:R-:W-:-:S02]  /*09e0*/  @!P6 FMUL R19, R19, 1.175494350822287508e-38 ;  /* 0x008000001313e820 */ /* 0x001fc40000400000 */
[----:B------:R-:W-:Y:S02]  /*09f0*/  FADD.FTZ R23, R23, R28 ;  /* 0x0000001c17177221 */ /* 0x000fe40000010000 */
[----:B------:R-:W-:Y:S02]  /*0a00*/  FADD.FTZ R21, R21, R22 ;  /* 0x0000001615157221 */ /* 0x000fe40000010000 */
[----:B------:R-:W-:Y:S02]  /*0a10*/  FADD.FTZ R19, R24, R19 ;  /* 0x0000001318137221 */ /* 0x000fe40000010000 */
[----:B------:R-:W-:Y:S02]  /*0a20*/  FMUL.FTZ R4, R26, 1 ;  /* 0x3f8000001a047820 */ /* 0x000fe40000410000 */
[----:B------:R-:W-:Y:S02]  /*0a30*/  FMUL.FTZ R6, R23, 1 ;  /* 0x3f80000017067820 */ /* 0x000fe40000410000 */
[----:B------:R-:W-:-:S02]  /*0a40*/  FMUL.FTZ R8, R21, 1 ;  /* 0x3f80000015087820 */ /* 0x000fc40000410000 */
        /* <DEDUP_REMOVED lines=13> */
.L_x_108:
        /* <DEDUP_REMOVED lines=14> */
.L_x_331:


//--------------------- .text._Z10Relu_bpropIN3c104HalfEEvPT_S3_jjS3_ --------------------------
	.section	.text._Z10Relu_bpropIN3c104HalfEEvPT_S3_jjS3_,"ax",@progbits
	.sectioninfo	@"SHI_REGISTERS=30"
	.align	128
        .global         _Z10Relu_bpropIN3c104HalfEEvPT_S3_jjS3_
        .type           _Z10Relu_bpropIN3c104HalfEEvPT_S3_jjS3_,@function
        .size           _Z10Relu_bpropIN3c104HalfEEvPT_S3_jjS3_,(.L_x_332 - _Z10Relu_bpropIN3c104HalfEEvPT_S3_jjS3_)
        .other          _Z10Relu_bpropIN3c104HalfEEvPT_S3_jjS3_,@"STO_CUDA_ENTRY STV_DEFAULT"
_Z10Relu_bpropIN3c104HalfEEvPT_S3_jjS3_:
.text._Z10Relu_bpropIN3c104HalfEEvPT_S3_jjS3_:
        /* <DEDUP_REMOVED lines=19> */
[----:B------:R-:W-:-:S04]  /*0130*/  IMAD.MOV.U32 R16, RZ, RZ, c[0x0][0xc] ;  /* 0x00000300ff107624 */ /* 0x000fc800078e00ff */
[----:B------:R-:W-:-:S03]  /*0140*/  IMAD R16, R16, c[0x0][0x0], RZ ;  /* 0x0000000010107a24 */ /* 0x000fc600078e02ff */
.L_x_110:
[----:B------:R-:W-:Y:S01]  /*0150*/  ISETP.GE.U32.AND P3, PT, R21, UR4, PT ;  /* 0x0000000415007c0c */ /* 0x000fe2000bf66070 */
[----:B------:R-:W-:-:S04]  /*0160*/  IMAD.IADD R27, R16, 0x1, R21 ;  /* 0x00000001101b7824 */ /* 0x000fc800078e0215 */
[----:B------:R-:W-:Y:S01]  /*0170*/  IMAD.IADD R23, R16, 0x1, R27 ;  /* 0x0000000110177824 */ /* 0x000fe200078e021b */
[----:B------:R-:W-:-:S03]  /*0180*/  ISETP.GE.U32.AND P2, PT, R27, UR4, PT ;  /* 0x000000041b007c0c */ /* 0x000fc6000bf46070 */
[----:B------:R-:W-:Y:S01]  /*0190*/  IMAD.IADD R22, R16, 0x1, R23 ;  /* 0x0000000110167824 */ /* 0x000fe200078e0217 */
[----:B------:R-:W-:-:S03]  /*01a0*/  ISETP.GE.U32.AND P1, PT, R23, UR4, PT ;  /* 0x0000000417007c0c */ /* 0x000fc6000bf26070 */
[----:B------:R-:W-:Y:S01]  /*01b0*/  @!P3 IMAD.MOV.U32 R24, RZ, RZ, 0x2 ;  /* 0x00000002ff18b424 */ /* 0x000fe200078e00ff */
[----:B------:R-:W-:-:S03]  /*01c0*/  ISETP.GE.U32.AND P0, PT, R22, UR4, PT ;  /* 0x0000000416007c0c */ /* 0x000fc6000bf06070 */
[----:B------:R-:W-:-:S05]  /*01d0*/  @!P3 IMAD.WIDE R8, R21, R24, c[0x0][0x168] ;  /* 0x00005a001508b625 */ /* 0x000fca00078e0218 */
[----:B------:R0:W2:Y:S01]  /*01e0*/  @!P3 LDG.E.U16 R26, [R8.64] ;  /* 0x00000006081ab981 */ /* 0x0000a2000c1e1500 */
[----:B------:R-:W-:Y:S02]  /*01f0*/  @!P2 IMAD.MOV.U32 R10, RZ, RZ, 0x2 ;  /* 0x00000002ff0aa424 */ /* 0x000fe400078e00ff */
[----:B------:R-:W-:Y:S02]  /*0200*/  @!P1 IMAD.MOV.U32 R12, RZ, RZ, 0x2 ;  /* 0x00000002ff0c9424 */ /* 0x000fe400078e00ff */
[----:B------:R-:W-:Y:S02]  /*0210*/  @!P0 IMAD.MOV.U32 R13, RZ, RZ, 0x2 ;  /* 0x00000002ff0d8424 */ /* 0x000fe400078e00ff */
[----:B------:R-:W-:-:S04]  /*0220*/  @!P2 IMAD.WIDE R4, R27, R10, c[0x0][0x168] ;  /* 0x00005a001b04a625 */ /* 0x000fc800078e020a */
[----:B------:R-:W-:Y:S01]  /*0230*/  @!P1 IMAD.WIDE R6, R23, R12, c[0x0][0x168] ;  /* 0x00005a0017069625 */ /* 0x000fe200078e020c */
[----:B------:R2:W3:Y:S03]  /*0240*/  @!P2 LDG.E.U16 R17, [R4.64] ;  /* 0x000000060411a981 */ /* 0x0004e6000c1e1500 */
[----:B------:R-:W-:Y:S01]  /*0250*/  @!P0 IMAD.WIDE R2, R22, R13, c[0x0][0x168] ;  /* 0x00005a0016028625 */ /* 0x000fe200078e020d */
[----:B------:R1:W4:Y:S03]  /*0260*/  @!P1 LDG.E.U16 R18, [R6.64] ;  /* 0x0000000606129981 */ /* 0x000326000c1e1500 */
[----:B------:R-:W-:Y:S01]  /*0270*/  @!P3 IMAD.WIDE R24, R21, R24, c[0x0][0x160] ;  /* 0x000058001518b625 */ /* 0x000fe200078e0218 */
[----:B------:R4:W5:Y:S04]  /*0280*/  @!P0 LDG.E.U16 R19, [R2.64] ;  /* 0x0000000602138981 */ /* 0x000968000c1e1500 */
[----:B------:R-:W5:Y:S01]  /*0290*/  @!P3 LDG.E.U16 R20, [R24.64] ;  /* 0x000000061814b981 */ /* 0x000f62000c1e1500 */
[----:B0-----:R-:W-:-:S04]  /*02a0*/  @!P2 IMAD.WIDE R8, R27, R10, c[0x0][0x160] ;  /* 0x000058001b08a625 */ /* 0x001fc800078e020a */
[----:B------:R-:W-:Y:S01]  /*02b0*/  @!P1 IMAD.WIDE R10, R23, R12, c[0x0][0x160] ;  /* 0x00005800170a9625 */ /* 0x000fe200078e020c */
[----:B------:R0:W5:Y:S03]  /*02c0*/  @!P2 LDG.E.U16 R15, [R8.64] ;  /* 0x00000006080fa981 */ /* 0x000166000c1e1500 */
[----:B------:R-:W-:Y:S01]  /*02d0*/  @!P0 IMAD.WIDE R12, R22, R13, c[0x0][0x160] ;  /* 0x00005800160c8625 */ /* 0x000fe200078e020d */
[----:B------:R-:W5:Y:S04]  /*02e0*/  @!P1 LDG.E.U16 R14, [R10.64] ;  /* 0x000000060a0e9981 */ /* 0x000f68000c1e1500 */
[----:B------:R-:W5:Y:S01]  /*02f0*/  @!P0 LDG.E.U16 R0, [R12.64] ;  /* 0x000000060c008981 */ /* 0x000f62000c1e1500 */
[----:B-1----:R-:W-:-:S02]  /*0300*/  @!P1 IMAD.MOV.U32 R6, RZ, RZ, 0x2 ;  /* 0x00000002ff069424 */ /* 0x002fc400078e00ff */
[----:B0-----:R-:W-:Y:S02]  /*0310*/  @!P0 IMAD.MOV.U32 R9, RZ, RZ, 0x2 ;  /* 0x00000002ff098424 */ /* 0x001fe400078e00ff */
[----:B------:R-:W-:-:S04]  /*0320*/  @!P1 IMAD.WIDE R6, R23, R6, c[0x0][0x178] ;  /* 0x00005e0017069625 */ /* 0x000fc800078e0206 */
[----:B------:R-:W-:Y:S01]  /*0330*/  @!P0 IMAD.WIDE R22, R22, R9, c[0x0][0x178] ;  /* 0x00005e0016168625 */ /* 0x000fe200078e0209 */
[----:B--2---:R-:W-:-:S05]  /*0340*/  HADD2.F32 R4, -RZ, R26.H0_H0 ;  /* 0x2000001aff047230 */ /* 0x004fca0000004100 */
[----:B------:R-:W-:Y:S01]  /*0350*/  FSETP.GTU.FTZ.AND P6, PT, R4, RZ, PT ;  /* 0x000000ff0400720b */ /* 0x000fe20003fdc000 */
[----:B---3--:R-:W-:Y:S02]  /*0360*/  HADD2.F32 R4, -RZ, R17.H0_H0 ;  /* 0x20000011ff047230 */ /* 0x008fe40000004100 */
[----:B----4-:R-:W-:-:S03]  /*0370*/  HADD2.F32 R2, -RZ, R18.H0_H0 ;  /* 0x20000012ff027230 */ /* 0x010fc60000004100 */
[----:B------:R-:W-:Y:S01]  /*0380*/  FSETP.GTU.FTZ.AND P5, PT, R4, RZ, PT ;  /* 0x000000ff0400720b */ /* 0x000fe20003fbc000 */
[----:B-----5:R-:W-:Y:S01]  /*0390*/  HADD2.F32 R3, -RZ, R19.H0_H0 ;  /* 0x20000013ff037230 */ /* 0x020fe20000004100 */
[----:B------:R-:W-:-:S05]  /*03a0*/  FSETP.GTU.FTZ.AND P4, PT, R2, RZ, PT ;  /* 0x000000ff0200720b */ /* 0x000fca0003f9c000 */
[----:B------:R-:W-:Y:S02]  /*03b0*/  @!P6 PRMT R20, RZ, 0x7610, R20 ;  /* 0x00007610ff14e816 */ /* 0x000fe40000000014 */
[----:B------:R-:W-:Y:S01]  /*03c0*/  FSETP.GTU.FTZ.AND P6, PT, R3, RZ, PT ;  /* 0x000000ff0300720b */ /* 0x000fe20003fdc000 */
[----:B------:R-:W-:Y:S02]  /*03d0*/  @!P3 IMAD.MOV.U32 R2, RZ, RZ, 0x2 ;  /* 0x00000002ff02b424 */ /* 0x000fe400078e00ff */
[----:B------:R-:W-:Y:S01]  /*03e0*/  @!P2 IMAD.MOV.U32 R4, RZ, RZ, 0x2 ;  /* 0x00000002ff04a424 */ /* 0x000fe200078e00ff */
[----:B------:R-:W-:Y:S01]  /*03f0*/  @!P5 PRMT R15, RZ, 0x7610, R15 ;  /* 0x00007610ff0fd816 */ /* 0x000fe2000000000f */
[----:B------:R-:W-:Y:S01]  /*0400*/  @!P3 IMAD.WIDE R2, R21, R2, c[0x0][0x178] ;  /* 0x00005e001502b625 */ /* 0x000fe200078e0202 */
[----:B------:R-:W-:-:S03]  /*0410*/  @!P4 PRMT R14, RZ, 0x7610, R14 ;  /* 0x00007610ff0ec816 */ /* 0x000fc6000000000e */
[----:B------:R-:W-:Y:S01]  /*0420*/  @!P2 IMAD.WIDE R4, R27, R4, c[0x0][0x178] ;  /* 0x00005e001b04a625 */ /* 0x000fe200078e0204 */
[----:B------:R0:W-:Y:S03]  /*0430*/  @!P3 STG.E.U16 [R2.64], R20 ;  /* 0x000000140200b986 */ /* 0x0001e6000c101506 */
[----:B------:R-:W-:Y:S01]  /*0440*/  @!P6 PRMT R0, RZ, 0x7610, R0 ;  /* 0x00007610ff00e816 */ /* 0x000fe20000000000 */
[----:B------:R-:W-:Y:S01]  /*0450*/  IMAD R21, R16, 0x4, R21 ;  /* 0x0000000410157824 */ /* 0x000fe200078e0215 */
[----:B------:R0:W-:Y:S04]  /*0460*/  @!P2 STG.E.U16 [R4.64], R15 ;  /* 0x0000000f0400a986 */ /* 0x0001e8000c101506 */
[----:B------:R0:W-:Y:S04]  /*0470*/  @!P1 STG.E.U16 [R6.64], R14 ;  /* 0x0000000e06009986 */ /* 0x0001e8000c101506 */
[----:B------:R0:W-:Y:S01]  /*0480*/  @!P0 STG.E.U16 [R22.64], R0 ;  /* 0x0000000016008986 */ /* 0x0001e2000c101506 */
[----:B------:R-:W-:-:S13]  /*0490*/  ISETP.GE.U32.AND P0, PT, R21, UR4, PT ;  /* 0x0000000415007c0c */ /* 0x000fda000bf06070 */
[----:B0-----:R-:W-:Y:S05]  /*04a0*/  @!P0 BRA `(.L_x_110) ;  /* 0xfffffca000008947 */ /* 0x001fea000383ffff */
[----:B------:R-:W-:Y:S05]  /*04b0*/  EXIT ;  /* 0x000000000000794d */ /* 0x000fea0003800000 */
.L_x_109:
[----:B------:R-:W-:Y:S01]  /*04c0*/  ULDC.64 UR4, c[0x0][0x170] ;  /* 0x00005c0000047ab9 */ /* 0x000fe20000000a00 */
[----:B------:R-:W-:Y:S01]  /*04d0*/  IMAD.SHL.U32 R0, R21, 0x4, RZ ;  /* 0x0000000415007824 */ /* 0x000fe200078e00ff */
[----:B------:R-:W-:-:S06]  /*04e0*/  UIMAD UR4, UR5, UR4, URZ ;  /* 0x00000004050472a4 */ /* 0x000fcc000f8e023f */
[----:B------:R-:W-:-:S13]  /*04f0*/  ISETP.GE.U32.AND P0, PT, R0, UR4, PT ;  /* 0x0000000400007c0c */ /* 0x000fda000bf06070 */
[----:B------:R-:W-:Y:S05]  /*0500*/  @P0 EXIT ;  /* 0x000000000000094d */ /* 0x000fea0003800000 */
.L_x_111:
[----:B------:R-:W-:-:S04]  /*0510*/  IMAD.MOV.U32 R2, RZ, RZ, 0x8 ;  /* 0x00000008ff027424 */ /* 0x000fc800078e00ff */
[----:B------:R-:W-:-:S06]  /*0520*/  IMAD.WIDE R4, R21, R2, c[0x0][0x168] ;  /* 0x00005a0015047625 */ /* 0x000fcc00078e0202 */
[----:B------:R-:W2:Y:S01]  /*0530*/  LDG.E.64 R4, [R4.64] ;  /* 0x0000000604047981 */ /* 0x000ea2000c1e1b00 */
[----:B------:R-:W-:-:S06]  /*0540*/  IMAD.WIDE R2, R21, R2, c[0x0][0x160] ;  /* 0x0000580015027625 */ /* 0x000fcc00078e0202 */
[----:B------:R-:W3:Y:S01]  /*0550*/  LDG.E.64 R2, [R2.64] ;  /* 0x0000000602027981 */ /* 0x000ee2000c1e1b00 */
[----:B------:R-:W-:Y:S02]  /*0560*/  SHF.R.S32.HI R8, RZ, 0x1f, R21 ;  /* 0x0000001fff087819 */ /* 0x000fe40000011415 */
[--C-:B--2---:R-:W-:Y:S01]  /*0570*/  SHF.R.U64 R0, R4, 0x10, R5.reuse ;  /* 0x0000001004007819 */ /* 0x104fe20000001205 */
[--C-:B------:R-:W-:Y:S01]  /*0580*/  IMAD.MOV.U32 R6, RZ, RZ, R5.reuse ;  /* 0x000000ffff067224 */ /* 0x100fe200078e0005 */
[----:B------:R-:W-:Y:S01]  /*0590*/  SHF.R.U32.HI R7, RZ, 0x10, R5 ;  /* 0x00000010ff077819 */ /* 0x000fe20000011605 */
[----:B------:R-:W-:Y:S02]  /*05a0*/  HADD2.F32 R4, -RZ, R4.H0_H0 ;  /* 0x20000004ff047230 */ /* 0x000fe40000004100 */
[----:B------:R-:W-:Y:S02]  /*05b0*/  HADD2.F32 R0, -RZ, R0.H0_H0 ;  /* 0x20000000ff007230 */ /* 0x000fe40000004100 */
[----:B------:R-:W-:Y:S01]  /*05c0*/  HADD2.F32 R6, -RZ, R6.H0_H0 ;  /* 0x20000006ff067230 */ /* 0x000fe20000004100 */
[----:B---3--:R-:W-:-:S02]  /*05d0*/  SHF.R.U64 R5, R2, 0x10, R3 ;  /* 0x0000001002057819 */ /* 0x008fc40000001203 */
[----:B------:R-:W-:Y:S01]  /*05e0*/  FSETP.GTU.FTZ.AND P1, PT, R0, RZ, PT ;  /* 0x000000ff0000720b */ /* 0x000fe20003f3c000 */
[----:B------:R-:W-:Y:S01]  /*05f0*/  HADD2.F32 R0, -RZ, R7.H0_H0 ;  /* 0x20000007ff007230 */ /* 0x000fe20000004100 */
[----:B------:R-:W-:Y:S02]  /*0600*/  FSETP.GTU.FTZ.AND P2, PT, R6, RZ, PT ;  /* 0x000000ff0600720b */ /* 0x000fe40003f5c000 */
[----:B------:R-:W-:Y:S01]  /*0610*/  FSETP.GTU.FTZ.AND P0, PT, R4, RZ, PT ;  /* 0x000000ff0400720b */ /* 0x000fe20003f1c000 */
[--C-:B------:R-:W-:Y:S01]  /*0620*/  IMAD.MOV.U32 R4, RZ, RZ, R3.reuse ;  /* 0x000000ffff047224 */ /* 0x100fe200078e0003 */
[----:B------:R-:W-:Y:S02]  /*0630*/  FSETP.GTU.FTZ.AND P3, PT, R0, RZ, PT ;  /* 0x000000ff0000720b */ /* 0x000fe40003f7c000 */
[----:B------:R-:W-:Y:S02]  /*0640*/  PRMT R0, R5, 0x7610, R0 ;  /* 0x0000761005007816 */ /* 0x000fe40000000000 */
[----:B------:R-:W-:-:S02]  /*0650*/  SHF.R.U32.HI R6, RZ, 0x10, R3 ;  /* 0x00000010ff067819 */ /* 0x000fc40000011603 */
[----:B------:R-:W-:Y:S02]  /*0660*/  PRMT R5, R4, 0x7610, R5 ;  /* 0x0000761004057816 */ /* 0x000fe40000000005 */
[----:B------:R-:W-:Y:S02]  /*0670*/  @!P1 PRMT R0, RZ, 0x7610, R0 ;  /* 0x00007610ff009816 */ /* 0x000fe40000000000 */
[----:B------:R-:W-:Y:S02]  /*0680*/  @!P2 PRMT R5, RZ, 0x7610, R5 ;  /* 0x00007610ff05a816 */ /* 0x000fe40000000005 */
[----:B------:R-:W-:Y:S02]  /*0690*/  LOP3.LUT R0, R0, 0xffff, RZ, 0xc0, !PT ;  /* 0x0000ffff00007812 */ /* 0x000fe400078ec0ff */
[----:B------:R-:W-:Y:S02]  /*06a0*/  @!P3 PRMT R6, RZ, 0x7610, R6 ;  /* 0x00007610ff06b816 */ /* 0x000fe40000000006 */
[----:B------:R-:W-:Y:S01]  /*06b0*/  PRMT R7, R2, 0x7610, R7 ;  /* 0x0000761002077816 */ /* 0x000fe20000000007 */
[----:B------:R-:W-:Y:S01]  /*06c0*/  IMAD.WIDE.U32 R2, R0, 0x10000, RZ ;  /* 0x0001000000027825 */ /* 0x000fe200078e00ff */
[----:B------:R-:W-:-:S02]  /*06d0*/  LEA R4, P1, R21, c[0x0][0x178], 0x3 ;  /* 0x00005e0015047a11 */ /* 0x000fc400078218ff */
[----:B------:R-:W-:Y:S01]  /*06e0*/  PRMT R9, R5, 0x5410, R6 ;  /* 0x0000541005097816 */ /* 0x000fe20000000006 */
[----:B------:R-:W-:Y:S01]  /*06f0*/  IMAD.MOV.U32 R0, RZ, RZ, c[0x0][0xc] ;  /* 0x00000300ff007624 */ /* 0x000fe200078e00ff */
[----:B------:R-:W-:Y:S02]  /*0700*/  @!P0 PRMT R7, RZ, 0x7610, R7 ;  /* 0x00007610ff078816 */ /* 0x000fe40000000007 */
[----:B------:R-:W-:Y:S01]  /*0710*/  LEA.HI.X R5, R21, c[0x0][0x17c], R8, 0x3, P1 ;  /* 0x00005f0015057a11 */ /* 0x000fe200008f1c08 */
[----:B------:R-:W-:Y:S01]  /*0720*/  IMAD R21, R0, c[0x0][0x0], R21 ;  /* 0x0000000000157a24 */ /* 0x000fe200078e0215 */
[----:B------:R-:W-:Y:S02]  /*0730*/  LOP3.LUT R3, R9, R3, RZ, 0xfc, !PT ;  /* 0x0000000309037212 */ /* 0x000fe400078efcff */
[----:B------:R-:W-:Y:S01]  /*0740*/  LOP3.LUT R2, R2, 0xffff, R7, 0xf8, !PT ;  /* 0x0000ffff02027812 */ /* 0x000fe200078ef807 */
[----:B------:R-:W-:-:S04]  /*0750*/  IMAD.SHL.U32 R0, R21, 0x4, RZ ;  /* 0x0000000415007824 */ /* 0x000fc800078e00ff */
[----:B------:R0:W-:Y:S01]  /*0760*/  STG.E.64 [R4.64], R2 ;  /* 0x0000000204007986 */ /* 0x0001e2000c101b06 */
[----:B------:R-:W-:-:S13]  /*0770*/  ISETP.GE.U32.AND P0, PT, R0, UR4, PT ;  /* 0x0000000400007c0c */ /* 0x000fda000bf06070 */
[----:B0-----:R-:W-:Y:S05]  /*0780*/  @!P0 BRA `(.L_x_111) ;  /* 0xfffffd8000008947 */ /* 0x001fea000383ffff */
[----:B------:R-:W-:Y:S05]  /*0790*/  EXIT ;  /* 0x000000000000794d */ /* 0x000fea0003800000 */
.L_x_112:
        /* <DEDUP_REMOVED lines=14> */
.L_x_332:


//--------------------- .text._Z13Sigmoid_bpropIN3c104HalfEEvPT_S3_jjS3_ --------------------------
	.section	.text._Z13Sigmoid_bpropIN3c104HalfEEvPT_S3_jjS3_,"ax",@progbits
	.sectioninfo	@"SHI_REGISTERS=31"
	.align	128
        .global         _Z13Sigmoid_bpropIN3c104HalfEEvPT_S3_jjS3_
        .type           _Z13Sigmoid_bpropIN3c104HalfEEvPT_S3_jjS3_,@function
        .size           _Z13Sigmoid_bpropIN3c104HalfEEvPT_S3_jjS3_,(.L_x_333 - _Z13Sigmoid_bpropIN3c104HalfEEvPT_S3_jjS3_)
        .other          _Z13Sigmoid_bpropIN3c104HalfEEvPT_S3_jjS3_,@"STO_CUDA_ENTRY STV_DEFAULT"
_Z13Sigmoid_bpropIN3c104HalfEEvPT_S3_jjS3_:
.text._Z13Sigmoid_bpropIN3c104HalfEEvPT_S3_jjS3_:
[----:B------:R-:W-:Y:S02]  /*0000*/  MOV R1, c[0x0][0x28] ;  /* 0x00000a0000017a02 */ /* 0x000fe40000000f00 */
[----:B------:R-:W-:Y:S01]  /*0010*/  HFMA2.MMA R0, -RZ, RZ, 0, 4.17232513427734375e-07 ;  /* 0x00000007ff007435 */ /* 0x000fe200000001ff */
[----:B------:R-:W0:Y:S01]  /*0020*/  S2R R21, SR_CTAID.X ;  /* 0x0000000000157919 */ /* 0x000e220000002500 */
[----:B------:R-:W-:-:S08]  /*0030*/  ULDC.64 UR6, c[0x0][0x118] ;  /* 0x0000460000067ab9 */ /* 0x000fd00000000a00 */
[C---:B------:R-:W-:Y:S02]  /*0040*/  LOP3.LUT P0, RZ, R0.reuse, c[0x0][0x160], RZ, 0xc0, !PT ;  /* 0x0000580000ff7a12 */ /* 0x040fe4000780c0ff */
[C---:B------:R-:W-:Y:S02]  /*0050*/  LOP3.LUT P1, RZ, R0.reuse, c[0x0][0x168], RZ, 0xc0, !PT ;  /* 0x00005a0000ff7a12 */ /* 0x040fe4000782c0ff */
[----:B------:R-:W-:Y:S02]  /*0060*/  LOP3.LUT P2, RZ, R0, c[0x0][0x178], RZ, 0xc0, !PT ;  /* 0x00005e0000ff7a12 */ /* 0x000fe4000784c0ff */
[----:B------:R-:W0:Y:S02]  /*0070*/  S2R R0, SR_TID.X ;  /* 0x0000000000007919 */ /* 0x000e240000002100 */
        /* <DEDUP_REMOVED lines=13> */
.L_x_114:
[C---:B------:R-:W-:Y:S02]  /*0150*/  IADD3 R25, R14.reuse, R21, RZ ;  /* 0x000000150e197210 */ /* 0x040fe40007ffe0ff */
[----:B------:R-:W-:Y:S02]  /*0160*/  ISETP.GE.U32.AND P0, PT, R21, UR4, PT ;  /* 0x0000000415007c0c */ /* 0x000fe4000bf06070 */
[C---:B------:R-:W-:Y:S02]  /*0170*/  IADD3 R23, R14.reuse, R25, RZ ;  /* 0x000000190e177210 */ /* 0x040fe40007ffe0ff */
[----:B------:R-:W-:Y:S02]  /*0180*/  ISETP.GE.U32.AND P1, PT, R25, UR4, PT ;  /* 0x0000000419007c0c */ /* 0x000fe4000bf26070 */
[----:B------:R-:W-:Y:S02]  /*0190*/  IADD3 R22, R14, R23, RZ ;  /* 0x000000170e167210 */ /* 0x000fe40007ffe0ff */
[----:B------:R-:W-:-:S02]  /*01a0*/  ISETP.GE.U32.AND P2, PT, R23, UR4, PT ;  /* 0x0000000417007c0c */ /* 0x000fc4000bf46070 */
[----:B------:R-:W-:-:S03]  /*01b0*/  ISETP.GE.U32.AND P3, PT, R22, UR4, PT ;  /* 0x0000000416007c0c */ /* 0x000fc6000bf66070 */
[----:B------:R-:W-:-:S04]  /*01c0*/  @!P0 MOV R2, 0x2 ;  /* 0x0000000200028802 */ /* 0x000fc80000000f00 */
[----:B------:R-:W-:Y:S01]  /*01d0*/  @!P1 MOV R6, 0x2 ;  /* 0x0000000200069802 */ /* 0x000fe20000000f00 */
[----:B------:R-:W-:-:S04]  /*01e0*/  @!P0 IMAD.WIDE R10, R21, R2, c[0x0][0x168] ;  /* 0x00005a00150a8625 */ /* 0x000fc800078e0202 */
[----:B------:R-:W-:Y:S01]  /*01f0*/  @!P2 IMAD.MOV.U32 R26, RZ, RZ, 0x2 ;  /* 0x00000002ff1aa424 */ /* 0x000fe200078e00ff */
[----:B------:R-:W-:Y:S01]  /*0200*/  @!P3 MOV R27, 0x2 ;  /* 0x00000002001bb802 */ /* 0x000fe20000000f00 */
[----:B------:R-:W-:Y:S01]  /*0210*/  @!P1 IMAD.WIDE R12, R25, R6, c[0x0][0x168] ;  /* 0x00005a00190c9625 */ /* 0x000fe200078e0206 */
[----:B------:R0:W2:Y:S03]  /*0220*/  @!P0 LDG.E.U16 R24, [R10.64] ;  /* 0x000000060a188981 */ /* 0x0000a6000c1e1500 */
[----:B------:R-:W-:Y:S01]  /*0230*/  @!P2 IMAD.WIDE R4, R23, R26, c[0x0][0x168] ;  /* 0x00005a001704a625 */ /* 0x000fe200078e021a */
[----:B------:R1:W3:Y:S03]  /*0240*/  @!P1 LDG.E.U16 R15, [R12.64] ;  /* 0x000000060c0f9981 */ /* 0x0002e6000c1e1500 */
[CC--:B------:R-:W-:Y:S01]  /*0250*/  @!P3 IMAD.WIDE R8, R22.reuse, R27.reuse, c[0x0][0x168] ;  /* 0x00005a001608b625 */ /* 0x0c0fe200078e021b */
[----:B------:R-:W4:Y:S03]  /*0260*/  @!P2 LDG.E.U16 R17, [R4.64] ;  /* 0x000000060411a981 */ /* 0x000f26000c1e1500 */
[----:B------:R-:W-:Y:S01]  /*0270*/  @!P0 IMAD.WIDE R2, R21, R2, c[0x0][0x160] ;  /* 0x0000580015028625 */ /* 0x000fe200078e0202 */
[----:B------:R5:W4:Y:S03]  /*0280*/  @!P3 LDG.E.U16 R19, [R8.64] ;  /* 0x000000060813b981 */ /* 0x000b26000c1e1500 */
[----:B------:R-:W-:Y:S01]  /*0290*/  @!P1 IMAD.WIDE R6, R25, R6, c[0x0][0x160] ;  /* 0x0000580019069625 */ /* 0x000fe200078e0206 */
[----:B------:R4:W4:Y:S03]  /*02a0*/  @!P0 LDG.E.U16 R16, [R2.64] ;  /* 0x0000000602108981 */ /* 0x000926000c1e1500 */
[----:B0-----:R-:W-:Y:S01]  /*02b0*/  @!P2 IMAD.WIDE R10, R23, R26, c[0x0][0x160] ;  /* 0x00005800170aa625 */ /* 0x001fe200078e021a */
[----:B------:R0:W4:Y:S03]  /*02c0*/  @!P1 LDG.E.U16 R18, [R6.64] ;  /* 0x0000000606129981 */ /* 0x000126000c1e1500 */
[----:B-1----:R-:W-:Y:S01]  /*02d0*/  @!P3 IMAD.WIDE R12, R22, R27, c[0x0][0x160] ;  /* 0x00005800160cb625 */ /* 0x002fe200078e021b */
[----:B------:R-:W4:Y:S04]  /*02e0*/  @!P2 LDG.E.U16 R20, [R10.64] ;  /* 0x000000060a14a981 */ /* 0x000f28000c1e1500 */
[----:B------:R-:W4:Y:S01]  /*02f0*/  @!P3 LDG.E.U16 R0, [R12.64] ;  /* 0x000000060c00b981 */ /* 0x000f22000c1e1500 */
[----:B0-----:R-:W-:Y:S01]  /*0300*/  @!P2 MOV R6, 0x2 ;  /* 0x000000020006a802 */ /* 0x001fe20000000f00 */
[----:B-----5:R-:W-:Y:S01]  /*0310*/  @!P3 IMAD.MOV.U32 R9, RZ, RZ, 0x2 ;  /* 0x00000002ff09b424 */ /* 0x020fe200078e00ff */
[----:B--2---:R-:W-:-:S02]  /*0320*/  HADD2.F32 R26, -RZ, R24.H0_H0 ;  /* 0x20000018ff1a7230 */ /* 0x004fc40000004100 */
[----:B---3--:R-:W-:Y:S02]  /*0330*/  HADD2.F32 R28, -RZ, R15.H0_H0 ;  /* 0x2000000fff1c7230 */ /* 0x008fe40000004100 */
[----:B----4-:R-:W-:Y:S02]  /*0340*/  HADD2.F32 R2, -RZ, R17.H0_H0 ;  /* 0x20000011ff027230 */ /* 0x010fe40000004100 */
[----:B------:R-:W-:Y:S01]  /*0350*/  HADD2.F32 R4, -RZ, R19.H0_H0 ;  /* 0x20000013ff047230 */ /* 0x000fe20000004100 */
[----:B------:R-:W-:Y:S02]  /*0360*/  FADD.FTZ R27, -R26, 1 ;  /* 0x3f8000001a1b7421 */ /* 0x000fe40000010100 */
[----:B------:R-:W-:Y:S02]  /*0370*/  FADD.FTZ R3, -R28, 1 ;  /* 0x3f8000001c037421 */ /* 0x000fe40000010100 */
[----:B------:R-:W-:Y:S02]  /*0380*/  FADD.FTZ R5, -R2, 1 ;  /* 0x3f80000002057421 */ /* 0x000fe40000010100 */
[----:B------:R-:W-:Y:S01]  /*0390*/  FADD.FTZ R7, -R4, 1 ;  /* 0x3f80000004077421 */ /* 0x000fe20000010100 */
[----:B------:R-:W-:Y:S01]  /*03a0*/  HADD2.F32 R16, -RZ, R16.H0_H0 ;  /* 0x20000010ff107230 */ /* 0x000fe20000004100 */
[----:B------:R-:W-:Y:S01]  /*03b0*/  FMUL.FTZ R27, R26, R27 ;  /* 0x0000001b1a1b7220 */ /* 0x000fe20000410000 */
[----:B------:R-:W-:Y:S01]  /*03c0*/  HADD2.F32 R18, -RZ, R18.H0_H0 ;  /* 0x20000012ff127230 */ /* 0x000fe20000004100 */
[----:B------:R-:W-:Y:S01]  /*03d0*/  FMUL.FTZ R3, R28, R3 ;  /* 0x000000031c037220 */ /* 0x000fe20000410000 */
[----:B------:R-:W-:Y:S01]  /*03e0*/  HADD2.F32 R20, -RZ, R20.H0_H0 ;  /* 0x20000014ff147230 */ /* 0x000fe20000004100 */
[----:B------:R-:W-:-:S02]  /*03f0*/  FMUL.FTZ R5, R2, R5 ;  /* 0x0000000502057220 */ /* 0x000fc40000410000 */
[----:B------:R-:W-:Y:S01]  /*0400*/  FMUL.FTZ R7, R4, R7 ;  /* 0x0000000704077220 */ /* 0x000fe20000410000 */
[----:B------:R-:W-:Y:S01]  /*0410*/  HADD2.F32 R0, -RZ, R0.H0_H0 ;  /* 0x20000000ff007230 */ /* 0x000fe20000004100 */
[----:B------:R-:W-:Y:S02]  /*0420*/  FMUL.FTZ R16, R16, R27 ;  /* 0x0000001b10107220 */ /* 0x000fe40000410000 */
[----:B------:R-:W-:Y:S02]  /*0430*/  FMUL.FTZ R3, R18, R3 ;  /* 0x0000000312037220 */ /* 0x000fe40000410000 */
[----:B------:R-:W-:Y:S02]  /*0440*/  FMUL.FTZ R5, R20, R5 ;  /* 0x0000000514057220 */ /* 0x000fe40000410000 */
[----:B------:R-:W-:Y:S01]  /*0450*/  FMUL.FTZ R0, R0, R7 ;  /* 0x0000000700007220 */ /* 0x000fe20000410000 */
[----:B------:R-:W-:Y:S02]  /*0460*/  @!P0 MOV R2, 0x2 ;  /* 0x0000000200028802 */ /* 0x000fe40000000f00 */
[----:B------:R-:W-:-:S02]  /*0470*/  @!P1 MOV R4, 0x2 ;  /* 0x0000000200049802 */ /* 0x000fc40000000f00 */
[----:B------:R-:W-:Y:S02]  /*0480*/  F2FP.PACK_AB R16, R3, R16 ;  /* 0x000000100310723e */ /* 0x000fe400000000ff */
[----:B------:R-:W-:Y:S01]  /*0490*/  F2FP.PACK_AB R0, R0, R5 ;  /* 0x000000050000723e */ /* 0x000fe200000000ff */
[----:B------:R-:W-:Y:S01]  /*04a0*/  @!P0 IMAD.WIDE R2, R21, R2, c[0x0][0x178] ;  /* 0x00005e0015028625 */ /* 0x000fe200078e0202 */
[----:B------:R-:W-:Y:S02]  /*04b0*/  PRMT R18, R16, 0x7632, R18 ;  /* 0x0000763210127816 */ /* 0x000fe40000000012 */
[C---:B------:R-:W-:Y:S01]  /*04c0*/  PRMT R20, R0.reuse, 0x7610, R20 ;  /* 0x0000761000147816 */ /* 0x040fe20000000014 */
[----:B------:R-:W-:Y:S01]  /*04d0*/  @!P1 IMAD.WIDE R4, R25, R4, c[0x0][0x178] ;  /* 0x00005e0019049625 */ /* 0x000fe200078e0204 */
[----:B------:R-:W-:-:S03]  /*04e0*/  PRMT R0, R0, 0x7632, R0 ;  /* 0x0000763200007816 */ /* 0x000fc60000000000 */
[----:B------:R-:W-:Y:S01]  /*04f0*/  @!P2 IMAD.WIDE R6, R23, R6, c[0x0][0x178] ;  /* 0x00005e001706a625 */ /* 0x000fe200078e0206 */
[----:B------:R0:W-:Y:S03]  /*0500*/  @!P0 STG.E.U16 [R2.64], R16 ;  /* 0x0000001002008986 */ /* 0x0001e6000c101506 */
[----:B------:R-:W-:Y:S01]  /*0510*/  @!P3 IMAD.WIDE R22, R22, R9, c[0x0][0x178] ;  /* 0x00005e001616b625 */ /* 0x000fe200078e0209 */
[----:B------:R0:W-:Y:S01]  /*0520*/  @!P1 STG.E.U16 [R4.64], R18 ;  /* 0x0000001204009986 */ /* 0x0001e2000c101506 */
[----:B------:R-:W-:-:S03]  /*0530*/  LEA R21, R14, R21, 0x2 ;  /* 0x000000150e157211 */ /* 0x000fc600078e10ff */
[----:B------:R0:W-:Y:S04]  /*0540*/  @!P2 STG.E.U16 [R6.64], R20 ;  /* 0x000000140600a986 */ /* 0x0001e8000c101506 */
[----:B------:R0:W-:Y:S01]  /*0550*/  @!P3 STG.E.U16 [R22.64], R0 ;  /* 0x000000001600b986 */ /* 0x0001e2000c101506 */
[----:B------:R-:W-:-:S13]  /*0560*/  ISETP.GE.U32.AND P0, PT, R21, UR4, PT ;  /* 0x0000000415007c0c */ /* 0x000fda000bf06070 */
[----:B0-----:R-:W-:Y:S05]  /*0570*/  @!P0 BRA `(.L_x_114) ;  /* 0xfffffbd000008947 */ /* 0x001fea000383ffff */
[----:B------:R-:W-:Y:S05]  /*0580*/  EXIT ;  /* 0x000000000000794d */ /* 0x000fea0003800000 */
.L_x_113:
[----:B------:R-:W-:Y:S01]  /*0590*/  ULDC.64 UR4, c[0x0][0x170] ;  /* 0x00005c0000047ab9 */ /* 0x000fe20000000a00 */
[----:B------:R-:W-:Y:S01]  /*05a0*/  SHF.L.U32 R0, R21, 0x2, RZ ;  /* 0x0000000215007819 */ /* 0x000fe200000006ff */
[----:B------:R-:W-:-:S06]  /*05b0*/  UIMAD UR4, UR5, UR4, URZ ;  /* 0x00000004050472a4 */ /* 0x000fcc000f8e023f */
[----:B------:R-:W-:-:S13]  /*05c0*/  ISETP.GE.U32.AND P0, PT, R0, UR4, PT ;  /* 0x0000000400007c0c */ /* 0x000fda000bf06070 */
[----:B------:R-:W-:Y:S05]  /*05d0*/  @P0 EXIT ;  /* 0x000000000000094d */ /* 0x000fea0003800000 */
.L_x_115:
[----:B------:R-:W-:-:S10]  /*05e0*/  HFMA2.MMA R0, -RZ, RZ, 0, 4.76837158203125e-07 ;  /* 0x00000008ff007435 */ /* 0x000fd400000001ff */
[----:B------:R-:W-:-:S04]  /*05f0*/  IMAD.WIDE R4, R0, R21, c[0x0][0x168] ;  /* 0x00005a0000047625 */ /* 0x000fc800078e0215 */
[----:B------:R-:W-:Y:S02]  /*0600*/  IMAD.WIDE R2, R0, R21, c[0x0][0x160] ;  /* 0x0000580000027625 */ /* 0x000fe400078e0215 */
[----:B------:R-:W2:Y:S04]  /*0610*/  LDG.E.64 R4, [R4.64] ;  /* 0x0000000604047981 */ /* 0x000ea8000c1e1b00 */
[----:B------:R-:W3:Y:S01]  /*0620*/  LDG.E.64 R2, [R2.64] ;  /* 0x0000000602027981 */ /* 0x000ee2000c1e1b00 */
[----:B--2---:R-:W-:Y:S01]  /*0630*/  HADD2.F32 R7, -RZ, R5.H0_H0 ;  /* 0x20000005ff077230 */ /* 0x004fe20000004100 */
[--C-:B------:R-:W-:Y:S02]  /*0640*/  SHF.R.U32.HI R9, RZ, 0x10, R5.reuse ;  /* 0x00000010ff097819 */ /* 0x100fe40000011605 */
[----:B------:R-:W-:Y:S01]  /*0650*/  SHF.R.U64 R10, R4, 0x10, R5 ;  /* 0x00000010040a7819 */ /* 0x000fe20000001205 */
[----:B---3--:R-:W-:Y:S01]  /*0660*/  HADD2.F32 R6, -RZ, R3.H0_H0 ;  /* 0x20000003ff067230 */ /* 0x008fe20000004100 */
[C---:B------:R-:W-:Y:S01]  /*0670*/  FADD.FTZ R8, -R7.reuse, 1 ;  /* 0x3f80000007087421 */ /* 0x040fe20000010100 */
[----:B------:R-:W-:Y:S01]  /*0680*/  HADD2.F32 R9, -RZ, R9.H0_H0 ;  /* 0x20000009ff097230 */ /* 0x000fe20000004100 */
[----:B------:R-:W-:Y:S01]  /*0690*/  SHF.R.U32.HI R11, RZ, 0x10, R3 ;  /* 0x00000010ff0b7819 */ /* 0x000fe20000011603 */
[----:B------:R-:W-:Y:S01]  /*06a0*/  HADD2.F32 R4, -RZ, R4.H0_H0 ;  /* 0x20000004ff047230 */ /* 0x000fe20000004100 */
[----:B------:R-:W-:-:S02]  /*06b0*/  FMUL.FTZ R7, R7, R8 ;  /* 0x0000000807077220 */ /* 0x000fc40000410000 */
[C---:B------:R-:W-:Y:S01]  /*06c0*/  FADD.FTZ R8, -R9.reuse, 1 ;  /* 0x3f80000009087421 */ /* 0x040fe20000010100 */
[----:B------:R-:W-:Y:S01]  /*06d0*/  HADD2.F32 R5, -RZ, R11.H0_H0 ;  /* 0x2000000bff057230 */ /* 0x000fe20000004100 */
[----:B------:R-:W-:Y:S01]  /*06e0*/  FMUL.FTZ R7, R6, R7 ;  /* 0x0000000706077220 */ /* 0x000fe20000410000 */
[----:B------:R-:W-:Y:S01]  /*06f0*/  HADD2.F32 R6, -RZ, R10.H0_H0 ;  /* 0x2000000aff067230 */ /* 0x000fe20000004100 */
[----:B------:R-:W-:Y:S01]  /*0700*/  FMUL.FTZ R8, R9, R8 ;  /* 0x0000000809087220 */ /* 0x000fe20000410000 */
[----:B------:R-:W-:Y:S01]  /*0710*/  SHF.R.U64 R11, R2, 0x10, R3 ;  /* 0x00000010020b7819 */ /* 0x000fe20000001203 */
[----:B------:R-:W-:Y:S01]  /*0720*/  HADD2.F32 R2, -RZ, R2.H0_H0 ;  /* 0x20000002ff027230 */ /* 0x000fe20000004100 */
[----:B------:R-:W-:Y:S01]  /*0730*/  F2F.F16.F32 R9, R7 ;  /* 0x0000000700097304 */ /* 0x000fe20000200800 */
[C---:B------:R-:W-:Y:S02]  /*0740*/  FADD.FTZ R3, -R6.reuse, 1 ;  /* 0x3f80000006037421 */ /* 0x040fe40000010100 */
[----:B------:R-:W-:Y:S01]  /*0750*/  FMUL.FTZ R10, R5, R8 ;  /* 0x00000008050a7220 */ /* 0x000fe20000410000 */
[----:B------:R-:W-:Y:S01]  /*0760*/  HADD2.F32 R5, -RZ, R11.H0_H0 ;  /* 0x2000000bff057230 */ /* 0x000fe20000004100 */
[----:B------:R-:W-:-:S02]  /*0770*/  FMUL.FTZ R6, R6, R3 ;  /* 0x0000000306067220 */ /* 0x000fc40000410000 */
[C---:B------:R-:W-:Y:S02]  /*0780*/  FADD.FTZ R3, -R4.reuse, 1 ;  /* 0x3f80000004037421 */ /* 0x040fe40000010100 */
[----:B------:R-:W-:Y:S01]  /*0790*/  FMUL.FTZ R8, R5, R6 ;  /* 0x0000000605087220 */ /* 0x000fe20000410000 */
[----:B------:R-:W0:Y:S01]  /*07a0*/  F2F.F16.F32 R10, R10 ;  /* 0x0000000a000a7304 */ /* 0x000e220000200800 */
[----:B------:R-:W-:-:S04]  /*07b0*/  FMUL.FTZ R3, R4, R3 ;  /* 0x0000000304037220 */ /* 0x000fc80000410000 */
[----:B------:R-:W-:-:S03]  /*07c0*/  FMUL.FTZ R6, R2, R3 ;  /* 0x0000000302067220 */ /* 0x000fc60000410000 */
[----:B------:R-:W1:Y:S08]  /*07d0*/  F2F.F16.F32 R8, R8 ;  /* 0x0000000800087304 */ /* 0x000e700000200800 */
[----:B------:R-:W2:Y:S01]  /*07e0*/  F2F.F16.F32 R7, R6 ;  /* 0x0000000600077304 */ /* 0x000ea20000200800 */
[----:B0-----:R-:W-:Y:S01]  /*07f0*/  PRMT R9, R9, 0x5410, R10 ;  /* 0x0000541009097816 */ /* 0x001fe2000000000a */
[----:B-1----:R-:W-:-:S05]  /*0800*/  IMAD.WIDE.U32 R2, R8, 0x10000, RZ ;  /* 0x0001000008027825 */ /* 0x002fca00078e00ff */
[----:B------:R-:W-:Y:S02]  /*0810*/  LOP3.LUT R5, R9, R3, RZ, 0xfc, !PT ;  /* 0x0000000309057212 */ /* 0x000fe400078efcff */
[----:B--2---:R-:W-:Y:S01]  /*0820*/  LOP3.LUT R4, R2, R7, RZ, 0xfc, !PT ;  /* 0x0000000702047212 */ /* 0x004fe200078efcff */
[----:B------:R-:W-:Y:S01]  /*0830*/  IMAD.WIDE R2, R0, R21, c[0x0][0x178] ;  /* 0x00005e0000027625 */ /* 0x000fe200078e0215 */
[----:B------:R-:W-:-:S04]  /*0840*/  MOV R0, c[0x0][0xc] ;  /* 0x0000030000007a02 */ /* 0x000fc80000000f00 */
[----:B------:R0:W-:Y:S01]  /*0850*/  STG.E.64 [R2.64], R4 ;  /* 0x0000000402007986 */ /* 0x0001e2000c101b06 */
[----:B------:R-:W-:-:S05]  /*0860*/  IMAD R21, R0, c[0x0][0x0], R21 ;  /* 0x0000000000157a24 */ /* 0x000fca00078e0215 */
[----:B------:R-:W-:-:S04]  /*0870*/  SHF.L.U32 R0, R21, 0x2, RZ ;  /* 0x0000000215007819 */ /* 0x000fc800000006ff */
[----:B------:R-:W-:-:S13]  /*0880*/  ISETP.GE.U32.AND P0, PT, R0, UR4, PT ;  /* 0x0000000400007c0c */ /* 0x000fda000bf06070 */
[----:B0-----:R-:W-:Y:S05]  /*0890*/  @!P0 BRA `(.L_x_115) ;  /* 0xfffffd4000008947 */ /* 0x001fea000383ffff */
[----:B------:R-:W-:Y:S05]  /*08a0*/  EXIT ;  /* 0x000000000000794d */ /* 0x000fea0003800000 */
.L_x_116:
        /* <DEDUP_REMOVED lines=13> */
.L_x_333:


//--------------------- .text._Z17biasAddRelu_bpropIN3c104HalfELi4EEvPT_S3_iiS3_PVfPiS3_ --------------------------
	.section	.text._Z17biasAddRelu_bpropIN3c104HalfELi4EEvPT_S3_iiS3_PVfPiS3_,"ax",@progbits
	.sectioninfo	@"SHI_REGISTERS=32"
	.align	128
        .global         _Z17biasAddRelu_bpropIN3c104HalfELi4EEvPT_S3_iiS3_PVfPiS3_
        .type           _Z17biasAddRelu_bpropIN3c104HalfELi4EEvPT_S3_iiS3_PVfPiS3_,@function
        .size           _Z17biasAddRelu_bpropIN3c104HalfELi4EEvPT_S3_iiS3_PVfPiS3_,(.L_x_334 - _Z17biasAddRelu_bpropIN3c104HalfELi4EEvPT_S3_iiS3_PVfPiS3_)
        .other          _Z17biasAddRelu_bpropIN3c104HalfELi4EEvPT_S3_iiS3_PVfPiS3_,@"STO_CUDA_ENTRY STV_DEFAULT"
_Z17biasAddRelu_bpropIN3c104HalfELi4EEvPT_S3_iiS3_PVfPiS3_:
.text._Z17biasAddRelu_bpropIN3c104HalfELi4EEvPT_S3_iiS3_PVfPiS3_:
[----:B------:R-:W-:Y:S02]  /*0000*/  MOV R1, c[0x0][0x28] ;  /* 0x00000a0000017a02 */ /* 0x000fe40000000f00 */
[----:B------:R-:W0:Y:S01]  /*0010*/  I2F.U32.RP R4, c[0x0][0x10] ;  /* 0x0000040000047b06 */ /* 0x000e220000209000 */
[----:B------:R-:W-:Y:S01]  /*0020*/  MOV R0, c[0x0][0x10] ;  /* 0x0000040000007a02 */ /* 0x000fe20000000f00 */
[----:B------:R-:W-:Y:S01]  /*0030*/  ULDC.64 UR6, c[0x0][0x118] ;  /* 0x0000460000067ab9 */ /* 0x000fe20000000a00 */
[----:B------:R-:W-:Y:S01]  /*0040*/  ISETP.NE.U32.AND P2, PT, RZ, c[0x0][0x10], PT ;  /* 0x00000400ff007a0c */ /* 0x000fe20003f45070 */
[----:B------:R-:W-:Y:S01]  /*0050*/  BSSY B0, `(.L_x_117) ;  /* 0x0000091000007945 */ /* 0x000fe20003800000 */
[----:B------:R-:W-:-:S03]  /*0060*/  IADD3 R0, R0, c[0x0][0x174], RZ ;  /* 0x00005d0000007a10 */ /* 0x000fc60007ffe0ff */
[----:B------:R-:W1:Y:S01]  /*0070*/  I2F.U32.RP R5, c[0x0][0x4] ;  /* 0x0000010000057b06 */ /* 0x000e620000209000 */
[----:B------:R-:W-:-:S07]  /*0080*/  IADD3 R0, R0, -0x1, RZ ;  /* 0xffffffff00007810 */ /* 0x000fce0007ffe0ff */
[----:B0-----:R-:W0:Y:S08]  /*0090*/  MUFU.RCP R4, R4 ;  /* 0x0000000400047308 */ /* 0x001e300000001000 */
[----:B-1----:R-:W-:Y:S01]  /*00a0*/  MUFU.RCP R5, R5 ;  /* 0x0000000500057308 */ /* 0x002fe20000001000 */
[----:B0-----:R-:W-:Y:S02]  /*00b0*/  IADD3 R2, R4, 0xffffffe, RZ ;  /* 0x0ffffffe04027810 */ /* 0x001fe40007ffe0ff */
[----:B------:R-:W0:Y:S05]  /*00c0*/  S2R R4, SR_TID.Y ;  /* 0x0000000000047919 */ /* 0x000e2a0000002200 */
[----:B------:R1:W2:Y:S02]  /*00d0*/  F2I.FTZ.U32.TRUNC.NTZ R3, R2 ;  /* 0x0000000200037305 */ /* 0x0002a4000021f000 */
[----:B-1----:R-:W-:-:S02]  /*00e0*/  IMAD.MOV.U32 R2, RZ, RZ, RZ ;  /* 0x000000ffff027224 */ /* 0x002fc400078e00ff */
[----:B--2---:R-:W-:-:S04]  /*00f0*/  IMAD.MOV R7, RZ, RZ, -R3 ;  /* 0x000000ffff077224 */ /* 0x004fc800078e0a03 */
[----:B------:R-:W-:-:S04]  /*0100*/  IMAD R7, R7, c[0x0][0x10], RZ ;  /* 0x0000040007077a24 */ /* 0x000fc800078e02ff */
[----:B------:R-:W-:Y:S01]  /*0110*/  IMAD.HI.U32 R3, R3, R7, R2 ;  /* 0x0000000703037227 */ /* 0x000fe200078e0002 */
[----:B------:R-:W-:-:S05]  /*0120*/  IADD3 R2, R5, 0xffffffe, RZ ;  /* 0x0ffffffe05027810 */ /* 0x000fca0007ffe0ff */
[----:B------:R-:W-:-:S05]  /*0130*/  IMAD.HI.U32 R7, R3, R0, RZ ;  /* 0x0000000003077227 */ /* 0x000fca00078e00ff */
[----:B------:R-:W-:-:S05]  /*0140*/  IADD3 R3, -R7, RZ, RZ ;  /* 0x000000ff07037210 */ /* 0x000fca0007ffe1ff */
[----:B------:R-:W-:Y:S02]  /*0150*/  IMAD R0, R3, c[0x0][0x10], R0 ;  /* 0x0000040003007a24 */ /* 0x000fe400078e0200 */
[----:B------:R1:W2:Y:S03]  /*0160*/  F2I.FTZ.U32.TRUNC.NTZ R3, R2 ;  /* 0x0000000200037305 */ /* 0x0002a6000021f000 */
[----:B------:R-:W-:Y:S01]  /*0170*/  ISETP.GE.U32.AND P0, PT, R0, c[0x0][0x10], PT ;  /* 0x0000040000007a0c */ /* 0x000fe20003f06070 */
[----:B-1----:R-:W-:-:S12]  /*0180*/  HFMA2.MMA R2, -RZ, RZ, 0, 0 ;  /* 0x00000000ff027435 */ /* 0x002fd800000001ff */
[----:B------:R-:W-:Y:S01]  /*0190*/  @P0 IADD3 R0, R0, -c[0x0][0x10], RZ ;  /* 0x8000040000000a10 */ /* 0x000fe20007ffe0ff */
[----:B--2---:R-:W-:Y:S01]  /*01a0*/  IMAD.MOV R5, RZ, RZ, -R3 ;  /* 0x000000ffff057224 */ /* 0x004fe200078e0a03 */
[----:B------:R-:W-:Y:S02]  /*01b0*/  @P0 IADD3 R7, R7, 0x1, RZ ;  /* 0x0000000107070810 */ /* 0x000fe40007ffe0ff */
[----:B------:R-:W-:Y:S01]  /*01c0*/  ISETP.GE.U32.AND P1, PT, R0, c[0x0][0x10], PT ;  /* 0x0000040000007a0c */ /* 0x000fe20003f26070 */
[----:B------:R-:W-:-:S04]  /*01d0*/  IMAD R5, R5, c[0x0][0x4], RZ ;  /* 0x0000010005057a24 */ /* 0x000fc800078e02ff */
[----:B------:R-:W-:Y:S02]  /*01e0*/  IMAD.HI.U32 R3, R3, R5, R2 ;  /* 0x0000000503037227 */ /* 0x000fe400078e0002 */
[----:B------:R-:W1:Y:S06]  /*01f0*/  S2R R2, SR_CTAID.X ;  /* 0x0000000000027919 */ /* 0x000e6c0000002500 */
[----:B------:R-:W-:Y:S02]  /*0200*/  @P1 IADD3 R7, R7, 0x1, RZ ;  /* 0x0000000107071810 */ /* 0x000fe40007ffe0ff */
[----:B------:R-:W-:-:S02]  /*0210*/  @!P2 LOP3.LUT R7, RZ, c[0x0][0x10], RZ, 0x33, !PT ;  /* 0x00000400ff07aa12 */ /* 0x000fc400078e33ff */
[----:B------:R-:W-:Y:S02]  /*0220*/  ISETP.NE.U32.AND P2, PT, RZ, c[0x0][0x4], PT ;  /* 0x00000100ff007a0c */ /* 0x000fe40003f45070 */
[----:B------:R-:W-:-:S04]  /*0230*/  IADD3 R0, R7, c[0x0][0x4], RZ ;  /* 0x0000010007007a10 */ /* 0x000fc80007ffe0ff */
[----:B------:R-:W-:-:S05]  /*0240*/  IADD3 R0, R0, -0x1, RZ ;  /* 0xffffffff00007810 */ /* 0x000fca0007ffe0ff */
[----:B------:R-:W-:Y:S02]  /*0250*/  IMAD.HI.U32 R9, R3, R0, RZ ;  /* 0x0000000003097227 */ /* 0x000fe400078e00ff */
[----:B------:R-:W1:Y:S02]  /*0260*/  S2R R3, SR_TID.X ;  /* 0x0000000000037919 */ /* 0x000e640000002100 */
[----:B------:R-:W-:-:S04]  /*0270*/  IMAD.MOV R5, RZ, RZ, -R9 ;  /* 0x000000ffff057224 */ /* 0x000fc800078e0a09 */
[----:B------:R-:W-:Y:S02]  /*0280*/  IMAD R5, R5, c[0x0][0x4], R0 ;  /* 0x0000010005057a24 */ /* 0x000fe400078e0200 */
[----:B------:R-:W2:Y:S03]  /*0290*/  S2R R0, SR_CTAID.Y ;  /* 0x0000000000007919 */ /* 0x000ea60000002600 */
[----:B------:R-:W-:-:S13]  /*02a0*/  ISETP.GE.U32.AND P0, PT, R5, c[0x0][0x4], PT ;  /* 0x0000010005007a0c */ /* 0x000fda0003f06070 */
[----:B------:R-:W-:Y:S02]  /*02b0*/  @P0 IADD3 R5, R5, -c[0x0][0x4], RZ ;  /* 0x8000010005050a10 */ /* 0x000fe40007ffe0ff */
[----:B------:R-:W-:Y:S02]  /*02c0*/  @P0 IADD3 R9, R9, 0x1, RZ ;  /* 0x0000000109090810 */ /* 0x000fe40007ffe0ff */
[----:B------:R-:W-:Y:S01]  /*02d0*/  ISETP.GE.U32.AND P1, PT, R5, c[0x0][0x4], PT ;  /* 0x0000010005007a0c */ /* 0x000fe20003f26070 */
[----:B-1----:R-:W-:Y:S02]  /*02e0*/  IMAD R5, R2, c[0x0][0x0], R3 ;  /* 0x0000000002057a24 */ /* 0x002fe400078e0203 */
[----:B--2---:R-:W-:-:S05]  /*02f0*/  IMAD R6, R7, R0, RZ ;  /* 0x0000000007067224 */ /* 0x004fca00078e02ff */
[----:B------:R-:W-:-:S05]  /*0300*/  IADD3 R7, R7, R6, RZ ;  /* 0x0000000607077210 */ /* 0x000fca0007ffe0ff */
[----:B------:R-:W-:Y:S02]  /*0310*/  @P1 IADD3 R9, R9, 0x1, RZ ;  /* 0x0000000109091810 */ /* 0x000fe40007ffe0ff */
[----:B------:R-:W-:Y:S02]  /*0320*/  ISETP.GE.AND P1, PT, R5, c[0x0][0x170], PT ;  /* 0x00005c0005007a0c */ /* 0x000fe40003f26270 */
[----:B------:R-:W-:Y:S02]  /*0330*/  @!P2 LOP3.LUT R9, RZ, c[0x0][0x4], RZ, 0x33, !PT ;  /* 0x00000100ff09aa12 */ /* 0x000fe400078e33ff */
[----:B------:R-:W-:Y:S02]  /*0340*/  IMNMX R8, R7, c[0x0][0x174], PT ;  /* 0x00005d0007087a17 */ /* 0x000fe40003800200 */
[----:B------:R-:W-:Y:S01]  /*0350*/  MOV R7, RZ ;  /* 0x000000ff00077202 */ /* 0x000fe20000000f00 */
[----:B0-----:R-:W-:-:S04]  /*0360*/  IMAD R6, R9, R4, R6 ;  /* 0x0000000409067224 */ /* 0x001fc800078e0206 */
[----:B------:R-:W-:-:S05]  /*0370*/  IMAD.IADD R9, R9, 0x1, R6 ;  /* 0x0000000109097824 */ /* 0x000fca00078e0206 */
[----:B------:R-:W-:Y:S01]  /*0380*/  IMNMX R9, R8, R9, PT ;  /* 0x0000000908097217 */ /* 0x000fe20003800200 */
[----:B------:R-:W-:Y:S05]  /*0390*/  @P1 BRA `(.L_x_118) ;  /* 0x000005c000001947 */ /* 0x000fea0003800000 */
[----:B------:R-:W-:Y:S01]  /*03a0*/  IMAD.IADD R8, R9, 0x1, -R6 ;  /* 0x0000000109087824 */ /* 0x000fe200078e0a06 */
[----:B------:R-:W-:Y:S01]  /*03b0*/  BSSY B1, `(.L_x_119) ;  /* 0x000001e000017945 */ /* 0x000fe20003800000 */
[----:B------:R-:W-:-:S03]  /*03c0*/  IMAD.MOV.U32 R9, RZ, RZ, RZ ;  /* 0x000000ffff097224 */ /* 0x000fc600078e00ff */
[----:B------:R-:W-:-:S04]  /*03d0*/  SHF.R.S32.HI R7, RZ, 0x1f, R8 ;  /* 0x0000001fff077819 */ /* 0x000fc80000011408 */
[----:B------:R-:W-:-:S04]  /*03e0*/  LEA.HI R7, R7, R8, RZ, 0x2 ;  /* 0x0000000807077211 */ /* 0x000fc800078f10ff */
[----:B------:R-:W-:-:S04]  /*03f0*/  LOP3.LUT R7, R7, 0xfffffffc, RZ, 0xc0, !PT ;  /* 0xfffffffc07077812 */ /* 0x000fc800078ec0ff */
[----:B------:R-:W-:Y:S02]  /*0400*/  IADD3 R16, R8, -R7, RZ ;  /* 0x8000000708107210 */ /* 0x000fe40007ffe0ff */
[----:B------:R-:W-:Y:S02]  /*0410*/  MOV R7, RZ ;  /* 0x000000ff00077202 */ /* 0x000fe40000000f00 */
[----:B------:R-:W-:-:S13]  /*0420*/  ISETP.GE.AND P0, PT, R16, 0x1, PT ;  /* 0x000000011000780c */ /* 0x000fda0003f06270 */
[----:B------:R-:W-:Y:S05]  /*0430*/  @!P0 BRA `(.L_x_120) ;  /* 0x0000015000008947 */ /* 0x000fea0003800000 */
[----:B------:R-:W-:Y:S01]  /*0440*/  HFMA2.MMA R9, -RZ, RZ, 0, 0 ;  /* 0x00000000ff097435 */ /* 0x000fe200000001ff */
[----:B------:R-:W-:-:S09]  /*0450*/  IMAD.MOV.U32 R7, RZ, RZ, RZ ;  /* 0x000000ffff077224 */ /* 0x000fd200078e00ff */
.L_x_121:
[----:B------:R-:W-:Y:S01]  /*0460*/  IMAD.IADD R10, R6, 0x1, R9 ;  /* 0x00000001060a7824 */ /* 0x000fe200078e0209 */
[----:B------:R-:W-:-:S03]  /*0470*/  MOV R12, 0x2 ;  /* 0x00000002000c7802 */ /* 0x000fc60000000f00 */
[----:B0-----:R-:W-:-:S04]  /*0480*/  IMAD R15, R10, c[0x0][0x170], R5 ;  /* 0x00005c000a0f7a24 */ /* 0x001fc800078e0205 */
[----:B------:R-:W-:-:S06]  /*0490*/  IMAD.WIDE R10, R15, R12, c[0x0][0x160] ;  /* 0x000058000f0a7625 */ /* 0x000fcc00078e020c */
[----:B------:R-:W2:Y:S01]  /*04a0*/  LDG.E.U16 R10, [R10.64] ;  /* 0x000000060a0a7981 */ /* 0x000ea2000c1e1500 */
[----:B------:R-:W-:-:S05]  /*04b0*/  IMAD.WIDE R12, R15, R12, c[0x0][0x168] ;  /* 0x00005a000f0c7625 */ /* 0x000fca00078e020c */
[----:B------:R-:W3:Y:S01]  /*04c0*/  LDG.E.U16 R17, [R12.64] ;  /* 0x000000060c117981 */ /* 0x000ee2000c1e1500 */
[----:B------:R-:W-:Y:S02]  /*04d0*/  SHF.R.S32.HI R18, RZ, 0x1f, R15 ;  /* 0x0000001fff127819 */ /* 0x000fe4000001140f */
[----:B------:R-:W-:Y:S01]  /*04e0*/  IADD3 R9, R9, 0x1, RZ ;  /* 0x0000000109097810 */ /* 0x000fe20007ffe0ff */
[----:B--2---:R-:W-:-:S05]  /*04f0*/  HADD2.F32 R14, -RZ, R10.H0_H0 ;  /* 0x2000000aff0e7230 */ /* 0x004fca0000004100 */
[----:B------:R-:W-:Y:S02]  /*0500*/  FSETP.GT.FTZ.AND P0, PT, R14, RZ, PT ;  /* 0x000000ff0e00720b */ /* 0x000fe40003f14000 */
[----:B------:R-:W-:-:S04]  /*0510*/  LEA R14, P2, R15, c[0x0][0x178], 0x1 ;  /* 0x00005e000f0e7a11 */ /* 0x000fc800078408ff */
[----:B------:R-:W-:-:S07]  /*0520*/  LEA.HI.X R15, R15, c[0x0][0x17c], R18, 0x1, P2 ;  /* 0x00005f000f0f7a11 */ /* 0x000fce00010f0c12 */
[----:B---3--:R-:W-:Y:S02]  /*0530*/  @!P0 PRMT R17, RZ, 0x7610, R17 ;  /* 0x00007610ff118816 */ /* 0x008fe40000000011 */
[----:B------:R-:W-:-:S03]  /*0540*/  ISETP.GE.AND P0, PT, R9, R16, PT ;  /* 0x000000100900720c */ /* 0x000fc60003f06270 */
[----:B------:R0:W-:Y:S01]  /*0550*/  STG.E.U16 [R14.64], R17 ;  /* 0x000000110e007986 */ /* 0x0001e2000c101506 */
[----:B------:R-:W-:-:S05]  /*0560*/  HADD2.F32 R10, -RZ, R17.H0_H0 ;  /* 0x20000011ff0a7230 */ /* 0x000fca0000004100 */
[----:B------:R-:W-:-:S04]  /*0570*/  FADD.FTZ R7, R10, R7 ;  /* 0x000000070a077221 */ /* 0x000fc80000010000 */
[----:B------:R-:W-:Y:S05]  /*0580*/  @!P0 BRA `(.L_x_121) ;  /* 0xfffffed000008947 */ /* 0x000fea000383ffff */
.L_x_120:
[----:B------:R-:W-:Y:S05]  /*0590*/  BSYNC B1 ;  /* 0x0000000000017941 */ /* 0x000fea0003800000 */
.L_x_119:
[----:B------:R-:W-:Y:S01]  /*05a0*/  IADD3 R11, R9, 0x3, RZ ;  /* 0x00000003090b7810 */ /* 0x000fe20007ffe0ff */
[----:B------:R-:W-:Y:S01]  /*05b0*/  BSSY B1, `(.L_x_122) ;  /* 0x0000039000017945 */ /* 0x000fe20003800000 */
[----:B------:R-:W-:Y:S02]  /*05c0*/  IMAD R10, R4, c[0x0][0x0], R3 ;  /* 0x00000000040a7a24 */ /* 0x000fe400078e0203 */
[----:B------:R-:W-:-:S13]  /*05d0*/  ISETP.GE.AND P0, PT, R11, R8, PT ;  /* 0x000000080b00720c */ /* 0x000fda0003f06270 */
[----:B------:R-:W-:Y:S05]  /*05e0*/  @P0 BRA `(.L_x_123) ;  /* 0x0000035000000947 */ /* 0x000fea0003800000 */
.L_x_124:
[----:B------:R-:W-:Y:S01]  /*05f0*/  IMAD.IADD R12, R6, 0x1, R9 ;  /* 0x00000001060c7824 */ /* 0x000fe200078e0209 */
[----:B------:R-:W-:-:S03]  /*0600*/  MOV R11, 0x2 ;  /* 0x00000002000b7802 */ /* 0x000fc60000000f00 */
[----:B0-----:R-:W-:-:S04]  /*0610*/  IMAD R18, R12, c[0x0][0x170], R5 ;  /* 0x00005c000c127a24 */ /* 0x001fc800078e0205 */
[----:B------:R-:W-:-:S05]  /*0620*/  IMAD.WIDE R12, R18, R11, c[0x0][0x160] ;  /* 0x00005800120c7625 */ /* 0x000fca00078e020b */
[----:B------:R-:W2:Y:S01]  /*0630*/  LDG.E.U16 R16, [R12.64] ;  /* 0x000000060c107981 */ /* 0x000ea2000c1e1500 */
[----:B0-----:R-:W-:-:S05]  /*0640*/  IMAD.WIDE R14, R18, R11, c[0x0][0x168] ;  /* 0x00005a00120e7625 */ /* 0x001fca00078e020b */
[----:B------:R-:W3:Y:S01]  /*0650*/  LDG.E.U16 R23, [R14.64] ;  /* 0x000000060e177981 */ /* 0x000ee2000c1e1500 */
[----:B------:R-:W-:Y:S02]  /*0660*/  SHF.R.S32.HI R17, RZ, 0x1f, R18 ;  /* 0x0000001fff117819 */ /* 0x000fe40000011412 */
[----:B------:R-:W-:-:S04]  /*0670*/  LEA R20, P2, R18, c[0x0][0x178], 0x1 ;  /* 0x00005e0012147a11 */ /* 0x000fc800078408ff */
[----:B------:R-:W-:Y:S01]  /*0680*/  LEA.HI.X R21, R18, c[0x0][0x17c], R17, 0x1, P2 ;  /* 0x00005f0012157a11 */ /* 0x000fe200010f0c11 */
[----:B--2---:R-:W-:-:S05]  /*0690*/  HADD2.F32 R16, -RZ, R16.H0_H0 ;  /* 0x20000010ff107230 */ /* 0x004fca0000004100 */
[----:B------:R-:W-:Y:S01]  /*06a0*/  FSETP.GT.FTZ.AND P0, PT, R16, RZ, PT ;  /* 0x000000ff1000720b */ /* 0x000fe20003f14000 */
[----:B------:R-:W-:-:S12]  /*06b0*/  IMAD.WIDE R16, R11, c[0x0][0x170], R12 ;  /* 0x00005c000b107a25 */ /* 0x000fd800078e020c */
[----:B---3--:R-:W-:-:S05]  /*06c0*/  @!P0 PRMT R23, RZ, 0x7610, R23 ;  /* 0x00007610ff178816 */ /* 0x008fca0000000017 */
[----:B------:R0:W-:Y:S04]  /*06d0*/  STG.E.U16 [R20.64], R23 ;  /* 0x0000001714007986 */ /* 0x0001e8000c101506 */
[----:B------:R-:W2:Y:S01]  /*06e0*/  LDG.E.U16 R18, [R16.64] ;  /* 0x0000000610127981 */ /* 0x000ea2000c1e1500 */
[----:B------:R-:W-:-:S05]  /*06f0*/  IMAD.WIDE R12, R11, c[0x0][0x170], R14 ;  /* 0x00005c000b0c7a25 */ /* 0x000fca00078e020e */
[----:B------:R-:W3:Y:S01]  /*0700*/  LDG.E.U16 R25, [R12.64] ;  /* 0x000000060c197981 */ /* 0x000ee2000c1e1500 */
[----:B------:R-:W-:-:S04]  /*0710*/  IMAD.WIDE R14, R11, c[0x0][0x170], R20 ;  /* 0x00005c000b0e7a25 */ /* 0x000fc800078e0214 */
[----:B0-----:R-:W-:Y:S01]  /*0720*/  IMAD.WIDE R20, R11, c[0x0][0x170], R12 ;  /* 0x00005c000b147a25 */ /* 0x001fe200078e020c */
[----:B--2---:R-:W-:-:S05]  /*0730*/  HADD2.F32 R18, -RZ, R18.H0_H0 ;  /* 0x20000012ff127230 */ /* 0x004fca0000004100 */
[----:B------:R-:W-:Y:S01]  /*0740*/  FSETP.GT.FTZ.AND P0, PT, R18, RZ, PT ;  /* 0x000000ff1200720b */ /* 0x000fe20003f14000 */
[----:B------:R-:W-:-:S12]  /*0750*/  IMAD.WIDE R18, R11, c[0x0][0x170], R16 ;  /* 0x00005c000b127a25 */ /* 0x000fd800078e0210 */
[----:B---3--:R-:W-:-:S05]  /*0760*/  @!P0 PRMT R25, RZ, 0x7610, R25 ;  /* 0x00007610ff198816 */ /* 0x008fca0000000019 */
[----:B------:R0:W-:Y:S04]  /*0770*/  STG.E.U16 [R14.64], R25 ;  /* 0x000000190e007986 */ /* 0x0001e8000c101506 */
[----:B------:R-:W2:Y:S04]  /*0780*/  LDG.E.U16 R22, [R18.64] ;  /* 0x0000000612167981 */ /* 0x000ea8000c1e1500 */
[----:B------:R-:W3:Y:S01]  /*0790*/  LDG.E.U16 R27, [R20.64] ;  /* 0x00000006141b7981 */ /* 0x000ee2000c1e1500 */
[----:B------:R-:W-:-:S04]  /*07a0*/  IMAD.WIDE R12, R11, c[0x0][0x170], R14 ;  /* 0x00005c000b0c7a25 */ /* 0x000fc800078e020e */
[----:B------:R-:W-:-:S04]  /*07b0*/  IMAD.WIDE R16, R11, c[0x0][0x170], R18 ;  /* 0x00005c000b107a25 */ /* 0x000fc800078e0212 */
[----:B0-----:R-:W-:Y:S01]  /*07c0*/  IMAD.WIDE R14, R11, c[0x0][0x170], R20 ;  /* 0x00005c000b0e7a25 */ /* 0x001fe200078e0214 */
[----:B--2---:R-:W-:-:S05]  /*07d0*/  HADD2.F32 R22, -RZ, R22.H0_H0 ;  /* 0x20000016ff167230 */ /* 0x004fca0000004100 */
[----:B------:R-:W-:-:S13]  /*07e0*/  FSETP.GT.FTZ.AND P0, PT, R22, RZ, PT ;  /* 0x000000ff1600720b */ /* 0x000fda0003f14000 */
[----:B---3--:R-:W-:-:S05]  /*07f0*/  @!P0 PRMT R27, RZ, 0x7610, R27 ;  /* 0x00007610ff1b8816 */ /* 0x008fca000000001b */
[----:B------:R0:W-:Y:S04]  /*0800*/  STG.E.U16 [R12.64], R27 ;  /* 0x0000001b0c007986 */ /* 0x0001e8000c101506 */
[----:B------:R-:W2:Y:S04]  /*0810*/  LDG.E.U16 R16, [R16.64] ;  /* 0x0000000610107981 */ /* 0x000ea8000c1e1500 */
[----:B------:R-:W3:Y:S01]  /*0820*/  LDG.E.U16 R29, [R14.64] ;  /* 0x000000060e1d7981 */ /* 0x000ee2000c1e1500 */
[----:B------:R-:W-:Y:S02]  /*0830*/  HADD2.F32 R20, -RZ, R23.H0_H0 ;  /* 0x20000017ff147230 */ /* 0x000fe40000004100 */
[----:B------:R-:W-:-:S02]  /*0840*/  HADD2.F32 R25, -RZ, R25.H0_H0 ;  /* 0x20000019ff197230 */ /* 0x000fc40000004100 */
[----:B0-----:R-:W-:Y:S01]  /*0850*/  HADD2.F32 R27, -RZ, R27.H0_H0 ;  /* 0x2000001bff1b7230 */ /* 0x001fe20000004100 */
[----:B------:R-:W-:Y:S01]  /*0860*/  FADD.FTZ R20, R20, R7 ;  /* 0x0000000714147221 */ /* 0x000fe20000010000 */
[C---:B------:R-:W-:Y:S02]  /*0870*/  IADD3 R7, R9.reuse, 0x7, RZ ;  /* 0x0000000709077810 */ /* 0x040fe40007ffe0ff */
[----:B------:R-:W-:Y:S01]  /*0880*/  IADD3 R9, R9, 0x4, RZ ;  /* 0x0000000409097810 */ /* 0x000fe20007ffe0ff */
[----:B------:R-:W-:-:S04]  /*0890*/  FADD.FTZ R20, R20, R25 ;  /* 0x0000001914147221 */ /* 0x000fc80000010000 */
[----:B------:R-:W-:Y:S01]  /*08a0*/  FADD.FTZ R20, R20, R27 ;  /* 0x0000001b14147221 */ /* 0x000fe20000010000 */
[----:B--2---:R-:W-:-:S05]  /*08b0*/  HADD2.F32 R18, -RZ, R16.H0_H0 ;  /* 0x20000010ff127230 */ /* 0x004fca0000004100 */
[----:B------:R-:W-:Y:S01]  /*08c0*/  FSETP.GT.FTZ.AND P0, PT, R18, RZ, PT ;  /* 0x000000ff1200720b */ /* 0x000fe20003f14000 */
[----:B------:R-:W-:-:S12]  /*08d0*/  IMAD.WIDE R18, R11, c[0x0][0x170], R12 ;  /* 0x00005c000b127a25 */ /* 0x000fd800078e020c */
[----:B---3--:R-:W-:Y:S02]  /*08e0*/  @!P0 PRMT R29, RZ, 0x7610, R29 ;  /* 0x00007610ff1d8816 */ /* 0x008fe4000000001d */
[----:B------:R-:W-:-:S03]  /*08f0*/  ISETP.GE.AND P0, PT, R7, R8, PT ;  /* 0x000000080700720c */ /* 0x000fc60003f06270 */
[----:B------:R0:W-:Y:S01]  /*0900*/  STG.E.U16 [R18.64], R29 ;  /* 0x0000001d12007986 */ /* 0x0001e2000c101506 */
[----:B------:R-:W-:-:S05]  /*0910*/  HADD2.F32 R7, -RZ, R29.H0_H0 ;  /* 0x2000001dff077230 */ /* 0x000fca0000004100 */
[----:B------:R-:W-:-:S04]  /*0920*/  FADD.FTZ R7, R20, R7 ;  /* 0x0000000714077221 */ /* 0x000fc80000010000 */
[----:B------:R-:W-:Y:S05]  /*0930*/  @!P0 BRA `(.L_x_124) ;  /* 0xfffffcb000008947 */ /* 0x000fea000383ffff */
.L_x_123:
[----:B------:R-:W-:Y:S05]  /*0940*/  BSYNC B1 ;  /* 0x0000000000017941 */ /* 0x000fea0003800000 */
.L_x_122:
[----:B------:R1:W-:Y:S02]  /*0950*/  STS [R10.X4+0x4], R7 ;  /* 0x000004070a007388 */ /* 0x0003e40000004800 */
.L_x_118:
[----:B------:R-:W-:Y:S05]  /*0960*/  BSYNC B0 ;  /* 0x0000000000007941 */ /* 0x000fea0003800000 */
.L_x_117:
[----:B------:R-:W-:Y:S01]  /*0970*/  BAR.SYNC.DEFER_BLOCKING 0x0 ;  /* 0x0000000000007b1d */ /* 0x000fe20000010000 */
[----:B------:R-:W-:-:S05]  /*0980*/  ISETP.NE.OR P0, PT, R4, RZ, P1 ;  /* 0x000000ff0400720c */ /* 0x000fca0000f05670 */
[----:B------:R-:W-:Y:S08]  /*0990*/  BSSY B0, `(.L_x_125) ;  /* 0x000008f000007945 */ /* 0x000ff00003800000 */
[----:B------:R-:W-:Y:S05]  /*09a0*/  @P0 BRA `(.L_x_126) ;  /* 0x000008d000000947 */ /* 0x000fea0003800000 */
[----:B------:R-:W-:-:S05]  /*09b0*/  IMAD.MOV.U32 R6, RZ, RZ, 0x2 ;  /* 0x00000002ff067424 */ /* 0x000fca00078e00ff */
[----:B------:R-:W-:-:S13]  /*09c0*/  ISETP.LE.U32.AND P0, PT, R6, c[0x0][0x4], PT ;  /* 0x0000010006007a0c */ /* 0x000fda0003f03070 */
[----:B------:R-:W-:Y:S05]  /*09d0*/  @!P0 BRA `(.L_x_127) ;  /* 0x0000084000008947 */ /* 0x000fea0003800000 */
[----:B------:R-:W-:Y:S01]  /*09e0*/  HFMA2.MMA R6, -RZ, RZ, 0, 1.1920928955078125e-07 ;  /* 0x00000002ff067435 */ /* 0x000fe200000001ff */
[----:B------:R-:W-:Y:S02]  /*09f0*/  ULDC UR4, c[0x0][0x4] ;  /* 0x0000010000047ab9 */ /* 0x000fe40000000800 */
[----:B------:R-:W-:-:S04]  /*0a00*/  UIADD3 UR4, UR4, -0x1, URZ ;  /* 0xffffffff04047890 */ /* 0x000fc8000fffe03f */
[----:B------:R-:W-:-:S03]  /*0a10*/  ULOP3.LUT UR5, UR4, 0x3, URZ, 0xc0, !UPT ;  /* 0x0000000304057892 */ /* 0x000fc6000f8ec03f */
[----:B------:R-:W-:-:S04]  /*0a20*/  IADD3 R6, -R6, c[0x0][0x4], RZ ;  /* 0x0000010006067a10 */ /* 0x000fc80007ffe1ff */
[----:B------:R-:W-:Y:S01]  /*0a30*/  ISETP.GE.U32.AND P0, PT, R6, 0x3, PT ;  /* 0x000000030600780c */ /* 0x000fe20003f06070 */
[----:B------:R-:W-:-:S12]  /*0a40*/  HFMA2.MMA R6, -RZ, RZ, 0, 5.9604644775390625e-08 ;  /* 0x00000001ff067435 */ /* 0x000fd800000001ff */
[----:B------:R-:W-:Y:S05]  /*0a50*/  @!P0 BRA `(.L_x_128) ;  /* 0x0000071000008947 */ /* 0x000fea0003800000 */
[----:B------:R-:W-:Y:S01]  /*0a60*/  UIADD3 UR4, UR4, -UR5, URZ ;  /* 0x8000000504047290 */ /* 0x000fe2000fffe03f */
[----:B------:R-:W-:Y:S01]  /*0a70*/  IADD3 R8, R3, c[0x0][0x0], RZ ;  /* 0x0000000003087a10 */ /* 0x000fe20007ffe0ff */
[----:B------:R-:W-:-:S03]  /*0a80*/  IMAD.MOV.U32 R6, RZ, RZ, 0x1 ;  /* 0x00000001ff067424 */ /* 0x000fc600078e00ff */
[----:B------:R-:W-:Y:S02]  /*0a90*/  LEA R20, R8, 0x4, 0x2 ;  /* 0x0000000408147811 */ /* 0x000fe400078e10ff */
[----:B------:R-:W-:Y:S02]  /*0aa0*/  ISETP.LT.AND P0, PT, RZ, UR4, PT ;  /* 0x00000004ff007c0c */ /* 0x000fe4000bf01270 */
[----:B------:R-:W-:-:S11]  /*0ab0*/  MOV R8, UR4 ;  /* 0x0000000400087c02 */ /* 0x000fd60008000f00 */
[----:B------:R-:W-:Y:S05]  /*0ac0*/  @!P0 BRA `(.L_x_129) ;  /* 0x0000059000008947 */ /* 0x000fea0003800000 */
[----:B------:R-:W-:Y:S02]  /*0ad0*/  ISETP.GT.AND P2, PT, R8, 0xc, PT ;  /* 0x0000000c0800780c */ /* 0x000fe40003f44270 */
[----:B------:R-:W-:-:S11]  /*0ae0*/  PLOP3.LUT P0, PT, PT, PT, PT, 0x80, 0x0 ;  /* 0x000000000000781c */ /* 0x000fd60003f0f070 */
[----:B------:R-:W-:Y:S05]  /*0af0*/  @!P2 BRA `(.L_x_130) ;  /* 0x000003600000a947 */ /* 0x000fea0003800000 */
[----:B------:R-:W-:Y:S02]  /*0b00*/  PLOP3.LUT P0, PT, PT, PT, PT, 0x8, 0x0 ;  /* 0x000000000000781c */ /* 0x000fe40003f0e170 */
.L_x_131:
[----:B------:R-:W-:Y:S02]  /*0b10*/  MOV R9, c[0x0][0x0] ;  /* 0x0000000000097a02 */ /* 0x000fe40000000f00 */
[----:B------:R-:W-:Y:S02]  /*0b20*/  IADD3 R8, R8, -0x10, RZ ;  /* 0xfffffff008087810 */ /* 0x000fe40007ffe0ff */
[----:B------:R-:W-:Y:S01]  /*0b30*/  IADD3 R6, R6, 0x10, RZ ;  /* 0x0000001006067810 */ /* 0x000fe20007ffe0ff */
[C---:B------:R-:W-:Y:S01]  /*0b40*/  IMAD R12, R9.reuse, 0x4, R20 ;  /* 0x00000004090c7824 */ /* 0x040fe200078e0214 */
[----:B------:R-:W-:Y:S01]  /*0b50*/  ISETP.GT.AND P2, PT, R8, 0xc, PT ;  /* 0x0000000c0800780c */ /* 0x000fe20003f44270 */
[----:B------:R-:W2:Y:S03]  /*0b60*/  LDS R20, [R20] ;  /* 0x0000000014147984 */ /* 0x000ea60000000800 */
[C---:B0-----:R-:W-:Y:S01]  /*0b70*/  LEA R18, R9.reuse, R12, 0x2 ;  /* 0x0000000c09127211 */ /* 0x041fe200078e10ff */
[----:B------:R0:W3:Y:S03]  /*0b80*/  LDS R17, [R12] ;  /* 0x000000000c117984 */ /* 0x0000e60000000800 */
[----:B------:R-:W-:-:S02]  /*0b90*/  LEA R16, R9, R18, 0x2 ;  /* 0x0000001209107211 */ /* 0x000fc400078e10ff */
[----:B------:R-:W4:Y:S03]  /*0ba0*/  LDS R18, [R18] ;  /* 0x0000000012127984 */ /* 0x000f260000000800 */
[C---:B------:R-:W-:Y:S02]  /*0bb0*/  IMAD R22, R9.reuse, 0x4, R16 ;  /* 0x0000000409167824 */ /* 0x040fe400078e0210 */
[----:B------:R-:W5:Y:S03]  /*0bc0*/  LDS R16, [R16] ;  /* 0x0000000010107984 */ /* 0x000f660000000800 */
[C---:B------:R-:W-:Y:S01]  /*0bd0*/  LEA R24, R9.reuse, R22, 0x2 ;  /* 0x0000001609187211 */ /* 0x040fe200078e10ff */
[----:B------:R1:W5:Y:S03]  /*0be0*/  LDS R15, [R22] ;  /* 0x00000000160f7984 */ /* 0x0003660000000800 */
[C---:B-1----:R-:W-:Y:S01]  /*0bf0*/  LEA R10, R9.reuse, R24, 0x2 ;  /* 0x00000018090a7211 */ /* 0x042fe200078e10ff */
[----:B------:R1:W5:Y:S04]  /*0c00*/  LDS R14, [R24] ;  /* 0x00000000180e7984 */ /* 0x0003680000000800 */
[----:B------:R-:W-:-:S02]  /*0c10*/  IMAD R26, R9, 0x4, R10 ;  /* 0x00000004091a7824 */ /* 0x000fc400078e020a */
[----:B------:R-:W5:Y:S03]  /*0c20*/  LDS R10, [R10] ;  /* 0x000000000a0a7984 */ /* 0x000f660000000800 */
[C---:B0-----:R-:W-:Y:S01]  /*0c30*/  LEA R12, R9.reuse, R26, 0x2 ;  /* 0x0000001a090c7211 */ /* 0x041fe200078e10ff */
[----:B------:R0:W5:Y:S03]  /*0c40*/  LDS R13, [R26] ;  /* 0x000000001a0d7984 */ /* 0x0001660000000800 */
[C---:B------:R-:W-:Y:S02]  /*0c50*/  LEA R28, R9.reuse, R12, 0x2 ;  /* 0x0000000c091c7211 */ /* 0x040fe400078e10ff */
[----:B------:R-:W5:Y:S03]  /*0c60*/  LDS R12, [R12] ;  /* 0x000000000c0c7984 */ /* 0x000f660000000800 */
[----:B------:R-:W-:Y:S01]  /*0c70*/  IMAD R21, R9, 0x4, R28 ;  /* 0x0000000409157824 */ /* 0x000fe200078e021c */
[----:B------:R0:W5:Y:S01]  /*0c80*/  LDS R11, [R28] ;  /* 0x000000001c0b7984 */ /* 0x0001620000000800 */
[----:B--2---:R-:W-:-:S03]  /*0c90*/  FADD.FTZ R20, R20, R7 ;  /* 0x0000000714147221 */ /* 0x004fc60000010000 */
[C---:B------:R-:W-:Y:S01]  /*0ca0*/  LEA R22, R9.reuse, R21, 0x2 ;  /* 0x0000001509167211 */ /* 0x040fe200078e10ff */
[----:B------:R-:W2:Y:S01]  /*0cb0*/  LDS R7, [R21] ;  /* 0x0000000015077984 */ /* 0x000ea20000000800 */
[----:B---3--:R-:W-:Y:S02]  /*0cc0*/  FADD.FTZ R19, R20, R17 ;  /* 0x0000001114137221 */ /* 0x008fe40000010000 */
[----:B-1----:R-:W-:Y:S01]  /*0cd0*/  LEA R24, R9, R22, 0x2 ;  /* 0x0000001609187211 */ /* 0x002fe200078e10ff */
[----:B------:R-:W1:Y:S01]  /*0ce0*/  LDS R17, [R22] ;  /* 0x0000000016117984 */ /* 0x000e620000000800 */
[----:B----4-:R-:W-:-:S03]  /*0cf0*/  FADD.FTZ R19, R19, R18 ;  /* 0x0000001213137221 */ /* 0x010fc60000010000 */
[----:B0-----:R-:W-:Y:S01]  /*0d00*/  IMAD R26, R9, 0x4, R24 ;  /* 0x00000004091a7824 */ /* 0x001fe200078e0218 */
[----:B------:R-:W0:Y:S01]  /*0d10*/  LDS R18, [R24] ;  /* 0x0000000018127984 */ /* 0x000e220000000800 */
[----:B-----5:R-:W-:-:S03]  /*0d20*/  FADD.FTZ R20, R19, R16 ;  /* 0x0000001013147221 */ /* 0x020fc60000010000 */
[C---:B------:R-:W-:Y:S01]  /*0d30*/  LEA R28, R9.reuse, R26, 0x2 ;  /* 0x0000001a091c7211 */ /* 0x040fe200078e10ff */
[----:B------:R-:W3:Y:S01]  /*0d40*/  LDS R16, [R26] ;  /* 0x000000001a107984 */ /* 0x000ee20000000800 */
[----:B------:R-:W-:Y:S02]  /*0d50*/  FADD.FTZ R19, R20, R15 ;  /* 0x0000000f14137221 */ /* 0x000fe40000010000 */
[----:B------:R-:W-:Y:S01]  /*0d60*/  LEA R20, R9, R28, 0x2 ;  /* 0x0000001c09147211 */ /* 0x000fe200078e10ff */
[----:B------:R-:W4:Y:S01]  /*0d70*/  LDS R15, [R28] ;  /* 0x000000001c0f7984 */ /* 0x000f220000000800 */
[----:B------:R-:W-:-:S03]  /*0d80*/  FADD.FTZ R19, R19, R14 ;  /* 0x0000000e13137221 */ /* 0x000fc60000010000 */
[----:B------:R5:W4:Y:S01]  /*0d90*/  LDS R14, [R20] ;  /* 0x00000000140e7984 */ /* 0x000b220000000800 */
[----:B------:R-:W-:-:S04]  /*0da0*/  FADD.FTZ R10, R19, R10 ;  /* 0x0000000a130a7221 */ /* 0x000fc80000010000 */
[----:B------:R-:W-:Y:S02]  /*0db0*/  FADD.FTZ R13, R10, R13 ;  /* 0x0000000d0a0d7221 */ /* 0x000fe40000010000 */
[----:B-----5:R-:W-:Y:S02]  /*0dc0*/  IMAD R20, R9, 0x4, R20 ;  /* 0x0000000409147824 */ /* 0x020fe400078e0214 */
[----:B------:R-:W-:-:S04]  /*0dd0*/  FADD.FTZ R12, R13, R12 ;  /* 0x0000000c0d0c7221 */ /* 0x000fc80000010000 */
[----:B------:R-:W-:-:S04]  /*0de0*/  FADD.FTZ R12, R12, R11 ;  /* 0x0000000b0c0c7221 */ /* 0x000fc80000010000 */
[----:B--2---:R-:W-:-:S04]  /*0df0*/  FADD.FTZ R12, R12, R7 ;  /* 0x000000070c0c7221 */ /* 0x004fc80000010000 */
[----:B-1----:R-:W-:-:S04]  /*0e00*/  FADD.FTZ R17, R12, R17 ;  /* 0x000000110c117221 */ /* 0x002fc80000010000 */
[----:B0-----:R-:W-:-:S04]  /*0e10*/  FADD.FTZ R17, R17, R18 ;  /* 0x0000001211117221 */ /* 0x001fc80000010000 */
[----:B---3--:R-:W-:-:S04]  /*0e20*/  FADD.FTZ R16, R17, R16 ;  /* 0x0000001011107221 */ /* 0x008fc80000010000 */
[----:B----4-:R-:W-:-:S04]  /*0e30*/  FADD.FTZ R15, R16, R15 ;  /* 0x0000000f100f7221 */ /* 0x010fc80000010000 */
[----:B------:R-:W-:Y:S01]  /*0e40*/  FADD.FTZ R7, R15, R14 ;  /* 0x0000000e0f077221 */ /* 0x000fe20000010000 */
[----:B------:R-:W-:Y:S05]  /*0e50*/  @P2 BRA `(.L_x_131) ;  /* 0xfffffcb000002947 */ /* 0x000fea000383ffff */
.L_x_130:
[----:B------:R-:W-:-:S13]  /*0e60*/  ISETP.GT.AND P2, PT, R8, 0x4, PT ;  /* 0x000000040800780c */ /* 0x000fda0003f44270 */
[----:B------:R-:W-:Y:S05]  /*0e70*/  @!P2 BRA `(.L_x_132) ;  /* 0x000001c00000a947 */ /* 0x000fea0003800000 */
[----:B------:R-:W-:Y:S02]  /*0e80*/  MOV R9, c[0x0][0x0] ;  /* 0x0000000000097a02 */ /* 0x000fe40000000f00 */
[----:B------:R-:W-:Y:S02]  /*0e90*/  PLOP3.LUT P0, PT, PT, PT, PT, 0x8, 0x0 ;  /* 0x000000000000781c */ /* 0x000fe40003f0e170 */
[C---:B-1----:R-:W-:Y:S02]  /*0ea0*/  LEA R10, R9.reuse, R20, 0x2 ;  /* 0x00000014090a7211 */ /* 0x042fe400078e10ff */
[----:B------:R-:W1:Y:S01]  /*0eb0*/  LDS R20, [R20] ;  /* 0x0000000014147984 */ /* 0x000e620000000800 */
[----:B------:R-:W-:Y:S02]  /*0ec0*/  IADD3 R6, R6, 0x8, RZ ;  /* 0x0000000806067810 */ /* 0x000fe40007ffe0ff */
[----:B------:R-:W-:Y:S01]  /*0ed0*/  IMAD R12, R9, 0x4, R10 ;  /* 0x00000004090c7824 */ /* 0x000fe200078e020a */
[----:B------:R-:W2:Y:S01]  /*0ee0*/  LDS R11, [R10] ;  /* 0x000000000a0b7984 */ /* 0x000ea20000000800 */
[----:B------:R-:W-:-:S03]  /*0ef0*/  IADD3 R8, R8, -0x8, RZ ;  /* 0xfffffff808087810 */ /* 0x000fc60007ffe0ff */
[C---:B0-----:R-:W-:Y:S02]  /*0f00*/  LEA R14, R9.reuse, R12, 0x2 ;  /* 0x0000000c090e7211 */ /* 0x041fe400078e10ff */
[----:B------:R-:W0:Y:S02]  /*0f10*/  LDS R12, [R12] ;  /* 0x000000000c0c7984 */ /* 0x000e240000000800 */
[C---:B------:R-:W-:Y:S02]  /*0f20*/  LEA R16, R9.reuse, R14, 0x2 ;  /* 0x0000000e09107211 */ /* 0x040fe400078e10ff */
[----:B------:R-:W3:Y:S03]  /*0f30*/  LDS R14, [R14] ;  /* 0x000000000e0e7984 */ /* 0x000ee60000000800 */
[C---:B------:R-:W-:Y:S02]  /*0f40*/  IMAD R18, R9.reuse, 0x4, R16 ;  /* 0x0000000409127824 */ /* 0x040fe400078e0210 */
[----:B------:R-:W4:Y:S03]  /*0f50*/  LDS R16, [R16] ;  /* 0x0000000010107984 */ /* 0x000f260000000800 */
[----:B------:R-:W-:-:S02]  /*0f60*/  LEA R22, R9, R18, 0x2 ;  /* 0x0000001209167211 */ /* 0x000fc400078e10ff */
[----:B------:R-:W5:Y:S02]  /*0f70*/  LDS R18, [R18] ;  /* 0x0000000012127984 */ /* 0x000f640000000800 */
[----:B------:R-:W-:Y:S02]  /*0f80*/  LEA R24, R9, R22, 0x2 ;  /* 0x0000001609187211 */ /* 0x000fe400078e10ff */
[----:B------:R-:W5:Y:S04]  /*0f90*/  LDS R22, [R22] ;  /* 0x0000000016167984 */ /* 0x000f680000000800 */
[----:B------:R-:W5:Y:S01]  /*0fa0*/  LDS R10, [R24] ;  /* 0x00000000180a7984 */ /* 0x000f620000000800 */
[----:B-1----:R-:W-:-:S04]  /*0fb0*/  FADD.FTZ R20, R7, R20 ;  /* 0x0000001407147221 */ /* 0x002fc80000010000 */
[----:B--2---:R-:W-:Y:S02]  /*0fc0*/  FADD.FTZ R11, R20, R11 ;  /* 0x0000000b140b7221 */ /* 0x004fe40000010000 */
[----:B------:R-:W-:Y:S02]  /*0fd0*/  IMAD R20, R9, 0x4, R24 ;  /* 0x0000000409147824 */ /* 0x000fe400078e0218 */
[----:B0-----:R-:W-:-:S04]  /*0fe0*/  FADD.FTZ R11, R11, R12 ;  /* 0x0000000c0b0b7221 */ /* 0x001fc80000010000 */
[----:B---3--:R-:W-:-:S04]  /*0ff0*/  FADD.FTZ R11, R11, R14 ;  /* 0x0000000e0b0b7221 */ /* 0x008fc80000010000 */
[----:B----4-:R-:W-:-:S04]  /*1000*/  FADD.FTZ R11, R11, R16 ;  /* 0x000000100b0b7221 */ /* 0x010fc80000010000 */
[----:B-----5:R-:W-:-:S04]  /*1010*/  FADD.FTZ R11, R11, R18 ;  /* 0x000000120b0b7221 */ /* 0x020fc80000010000 */
[----:B------:R-:W-:-:S04]  /*1020*/  FADD.FTZ R11, R11, R22 ;  /* 0x000000160b0b7221 */ /* 0x000fc80000010000 */
[----:B------:R-:W-:Y:S02]  /*1030*/  FADD.FTZ R7, R11, R10 ;  /* 0x0000000a0b077221 */ /* 0x000fe40000010000 */
.L_x_132:
[----:B------:R-:W-:-:S13]  /*1040*/  ISETP.NE.OR P0, PT, R8, RZ, P0 ;  /* 0x000000ff0800720c */ /* 0x000fda0000705670 */
[----:B------:R-:W-:Y:S05]  /*1050*/  @!P0 BRA `(.L_x_128) ;  /* 0x0000011000008947 */ /* 0x000fea0003800000 */
.L_x_129:
[----:B------:R-:W-:-:S04]  /*1060*/  MOV R9, c[0x0][0x0] ;  /* 0x0000000000097a02 */ /* 0x000fc80000000f00 */
.L_x_133:
[C---:B-1----:R-:W-:Y:S02]  /*1070*/  LEA R10, R9.reuse, R20, 0x2 ;  /* 0x00000014090a7211 */ /* 0x042fe400078e10ff */
[----:B------:R-:W1:Y:S01]  /*1080*/  LDS R20, [R20] ;  /* 0x0000000014147984 */ /* 0x000e620000000800 */
[----:B------:R-:W-:Y:S02]  /*1090*/  IADD3 R8, R8, -0x4, RZ ;  /* 0xfffffffc08087810 */ /* 0x000fe40007ffe0ff */
[C---:B------:R-:W-:Y:S01]  /*10a0*/  IMAD R12, R9.reuse, 0x4, R10 ;  /* 0x00000004090c7824 */ /* 0x040fe200078e020a */
[----:B------:R-:W-:Y:S01]  /*10b0*/  IADD3 R6, R6, 0x4, RZ ;  /* 0x0000000406067810 */ /* 0x000fe20007ffe0ff */
[----:B------:R-:W2:Y:S01]  /*10c0*/  LDS R10, [R10] ;  /* 0x000000000a0a7984 */ /* 0x000ea20000000800 */
[----:B------:R-:W-:Y:S02]  /*10d0*/  ISETP.NE.AND P0, PT, R8, RZ, PT ;  /* 0x000000ff0800720c */ /* 0x000fe40003f05270 */
[----:B------:R-:W-:-:S02]  /*10e0*/  LEA R16, R9, R12, 0x2 ;  /* 0x0000000c09107211 */ /* 0x000fc400078e10ff */
[----:B------:R-:W3:Y:S04]  /*10f0*/  LDS R12, [R12] ;  /* 0x000000000c0c7984 */ /* 0x000ee80000000800 */
[----:B0-----:R-:W0:Y:S01]  /*1100*/  LDS R14, [R16] ;  /* 0x00000000100e7984 */ /* 0x001e220000000800 */
[----:B-1----:R-:W-:Y:S01]  /*1110*/  FADD.FTZ R7, R20, R7 ;  /* 0x0000000714077221 */ /* 0x002fe20000010000 */
[----:B------:R-:W-:-:S03]  /*1120*/  LEA R20, R9, R16, 0x2 ;  /* 0x0000001009147211 */ /* 0x000fc600078e10ff */
[----:B--2---:R-:W-:-:S04]  /*1130*/  FADD.FTZ R7, R7, R10 ;  /* 0x0000000a07077221 */ /* 0x004fc80000010000 */
[----:B---3--:R-:W-:-:S04]  /*1140*/  FADD.FTZ R7, R7, R12 ;  /* 0x0000000c07077221 */ /* 0x008fc80000010000 */
[----:B0-----:R-:W-:Y:S01]  /*1150*/  FADD.FTZ R7, R7, R14 ;  /* 0x0000000e07077221 */ /* 0x001fe20000010000 */
[----:B------:R-:W-:Y:S05]  /*1160*/  @P0 BRA `(.L_x_133) ;  /* 0xffffff0000000947 */ /* 0x000fea000383ffff */
.L_x_128:
[----:B------:R-:W-:-:S13]  /*1170*/  ISETP.NE.AND P0, PT, RZ, UR5, PT ;  /* 0x00000005ff007c0c */ /* 0x000fda000bf05270 */
[----:B------:R-:W-:Y:S05]  /*1180*/  @!P0 BRA `(.L_x_127) ;  /* 0x0000009000008947 */ /* 0x000fea0003800000 */
[----:B------:R-:W-:Y:S02]  /*1190*/  IMAD R6, R6, c[0x0][0x0], R3 ;  /* 0x0000000006067a24 */ /* 0x000fe400078e0203 */
[----:B------:R-:W-:-:S03]  /*11a0*/  IMAD.MOV.U32 R9, RZ, RZ, c[0x0][0x0] ;  /* 0x00000000ff097624 */ /* 0x000fc600078e00ff */
[----:B------:R-:W-:-:S05]  /*11b0*/  LEA R6, R6, 0x4, 0x2 ;  /* 0x0000000406067811 */ /* 0x000fca00078e10ff */
.L_x_134:
[----:B------:R2:W3:Y:S01]  /*11c0*/  LDS R8, [R6] ;  /* 0x0000000006087984 */ /* 0x0004e20000000800 */
[----:B------:R-:W-:-:S06]  /*11d0*/  UIADD3 UR5, UR5, -0x1, URZ ;  /* 0xffffffff05057890 */ /* 0x000fcc000fffe03f */
[----:B------:R-:W-:Y:S02]  /*11e0*/  ISETP.NE.AND P0, PT, RZ, UR5, PT ;  /* 0x00000005ff007c0c */ /* 0x000fe4000bf05270 */
[----:B--2---:R-:W-:Y:S01]  /*11f0*/  LEA R6, R9, R6, 0x2 ;  /* 0x0000000609067211 */ /* 0x004fe200078e10ff */
[----:B-1-3--:R-:W-:-:S10]  /*1200*/  FADD.FTZ R7, R8, R7 ;  /* 0x0000000708077221 */ /* 0x00afd40000010000 */
[----:B------:R-:W-:Y:S05]  /*1210*/  @P0 BRA `(.L_x_134) ;  /* 0xffffffa000000947 */ /* 0x000fea000383ffff */
.L_x_127:
[----:B------:R-:W-:-:S05]  /*1220*/  IMAD R0, R0, c[0x0][0x170], RZ ;  /* 0x00005c0000007a24 */ /* 0x000fca00078e02ff */
[----:B------:R-:W-:-:S04]  /*1230*/  IADD3 R0, P0, R0, R5, RZ ;  /* 0x0000000500007210 */ /* 0x000fc80007f1e0ff */
[----:B------:R-:W-:Y:S02]  /*1240*/  LEA.HI.X.SX32 R9, R5, RZ, 0x1, P0 ;  /* 0x000000ff05097211 */ /* 0x000fe400000f0eff */
[----:B------:R-:W-:-:S04]  /*1250*/  LEA R8, P0, R0, c[0x0][0x180], 0x2 ;  /* 0x0000600000087a11 */ /* 0x000fc800078010ff */
[----:B------:R-:W-:-:S05]  /*1260*/  LEA.HI.X R9, R0, c[0x0][0x184], R9, 0x2, P0 ;  /* 0x0000610000097a11 */ /* 0x000fca00000f1409 */
[----:B------:R2:W-:Y:S04]  /*1270*/  STG.E.STRONG.SYS [R8.64], R7 ;  /* 0x0000000708007986 */ /* 0x0005e8000c115906 */
.L_x_126:
[----:B------:R-:W-:Y:S05]  /*1280*/  BSYNC B0 ;  /* 0x0000000000007941 */ /* 0x000fea0003800000 */
.L_x_125:
        /* <DEDUP_REMOVED lines=8> */
[----:B------:R-:W3:Y:S01]  /*1310*/  S2R R3, SR_LANEID ;  /* 0x0000000000037919 */ /* 0x000ee20000000000 */
[----:B------:R-:W-:Y:S02]  /*1320*/  VOTEU.ANY UR4, UPT, PT ;  /* 0x0000000000047886 */ /* 0x000fe400038e0100 */
[----:B------:R-:W3:Y:S08]  /*1330*/  FLO.U32 R6, UR4 ;  /* 0x0000000400067d00 */ /* 0x000ef000080e0000 */
[----:B-12---:R-:W1:Y:S01]  /*1340*/  POPC R7, UR4 ;  /* 0x0000000400077d09 */ /* 0x006e620008000000 */
[----:B---3--:R-:W-:Y:S01]  /*1350*/  ISETP.EQ.U32.AND P0, PT, R6, R3, PT ;  /* 0x000000030600720c */ /* 0x008fe20003f02070 */
[----:B------:R-:W-:-:S10]  /*1360*/  HFMA2.MMA R3, -RZ, RZ, 0, 2.384185791015625e-07 ;  /* 0x00000004ff037435 */ /* 0x000fd400000001ff */
[----:B------:R-:W-:-:S06]  /*1370*/  IMAD.WIDE.U32 R2, R2, R3, c[0x0][0x188] ;  /* 0x0000620002027625 */ /* 0x000fcc00078e0003 */
[----:B-1----:R-:W2:Y:S01]  /*1380*/  @P0 ATOMG.E.ADD.STRONG.GPU PT, R3, [R2.64], R7 ;  /* 0x00000007020309a8 */ /* 0x002ea200081ee1c6 */
[----:B------:R-:W-:-:S03]  /*1390*/  ULDC UR5, c[0x0][0x10] ;  /* 0x0000040000057ab9 */ /* 0x000fc60000000800 */
[----:B------:R-:W1:Y:S02]  /*13a0*/  S2R R8, SR_LTMASK ;  /* 0x0000000000087919 */ /* 0x000e640000003900 */
[----:B-1----:R-:W-:Y:S01]  /*13b0*/  LOP3.LUT R8, R8, UR4, RZ, 0xc0, !PT ;  /* 0x0000000408087c12 */ /* 0x002fe2000f8ec0ff */
[----:B------:R-:W-:Y:S02]  /*13c0*/  UMOV UR4, 0x1 ;  /* 0x0000000100047882 */ /* 0x000fe40000000000 */
[----:B------:R-:W-:Y:S01]  /*13d0*/  UIADD3 UR4, -UR4, UR5, URZ ;  /* 0x0000000504047290 */ /* 0x000fe2000fffe13f */
[----:B------:R-:W1:Y:S01]  /*13e0*/  POPC R9, R8 ;  /* 0x0000000800097309 */ /* 0x000e620000000000 */
[----:B--2---:R-:W1:Y:S02]  /*13f0*/  SHFL.IDX PT, R0, R3, R6, 0x1f ;  /* 0x00001f0603007589 */ /* 0x004e6400000e0000 */
[----:B-1----:R-:W-:-:S05]  /*1400*/  IMAD.IADD R0, R0, 0x1, R9 ;  /* 0x0000000100007824 */ /* 0x002fca00078e0209 */
[----:B------:R-:W-:-:S04]  /*1410*/  ISETP.NE.AND P0, PT, R0, UR4, PT ;  /* 0x0000000400007c0c */ /* 0x000fc8000bf05270 */
[----:B------:R-:W-:-:S05]  /*1420*/  SEL R0, RZ, 0x1, P0 ;  /* 0x00000001ff007807 */ /* 0x000fca0000000000 */
[----:B------:R1:W-:Y:S04]  /*1430*/  STS.U8 [RZ], R0 ;  /* 0x00000000ff007388 */ /* 0x0003e80000000000 */
.L_x_136:
[----:B------:R-:W-:Y:S05]  /*1440*/  BSYNC B0 ;  /* 0x0000000000007941 */ /* 0x000fea0003800000 */
.L_x_135:
[----:B------:R-:W-:Y:S06]  /*1450*/  BAR.SYNC.DEFER_BLOCKING 0x0 ;  /* 0x0000000000007b1d */ /* 0x000fec0000010000 */
[----:B-1----:R-:W1:Y:S02]  /*1460*/  LDS.U8 R0, [RZ] ;  /* 0x00000000ff007984 */ /* 0x002e640000000000 */
[----:B-1----:R-:W-:-:S04]  /*1470*/  ISETP.EQ.OR P1, PT, R0, RZ, P1 ;  /* 0x000000ff0000720c */ /* 0x002fc80000f22670 */
[----:B------:R-:W-:-:S13]  /*1480*/  ISETP.NE.OR P1, PT, R4, RZ, P1 ;  /* 0x000000ff0400720c */ /* 0x000fda0000f25670 */
[----:B------:R-:W-:Y:S05]  /*1490*/  @P1 EXIT ;  /* 0x000000000000194d */ /* 0x000fea0003800000 */
[----:B------:R-:W-:Y:S01]  /*14a0*/  ISETP.NE.AND P0, PT, RZ, c[0x0][0x10], PT ;  /* 0x00000400ff007a0c */ /* 0x000fe20003f05270 */
[----:B------:R-:W-:-:S12]  /*14b0*/  HFMA2.MMA R2, -RZ, RZ, 0, 0 ;  /* 0x00000000ff027435 */ /* 0x000fd800000001ff */
[----:B------:R-:W-:Y:S05]  /*14c0*/  @!P0 BRA `(.L_x_137) ;  /* 0x000008c000008947 */ /* 0x000fea0003800000 */
[----:B------:R-:W-:Y:S01]  /*14d0*/  MOV R3, c[0x0][0x10] ;  /* 0x0000040000037a02 */ /* 0x000fe20000000f00 */
[----:B------:R-:W-:Y:S01]  /*14e0*/  IMAD.MOV.U32 R2, RZ, RZ, RZ ;  /* 0x000000ffff027224 */ /* 0x000fe200078e00ff */
[----:B------:R-:W-:Y:S02]  /*14f0*/  MOV R4, RZ ;  /* 0x000000ff00047202 */ /* 0x000fe40000000f00 */
[C---:B------:R-:W-:Y:S02]  /*1500*/  IADD3 R0, R3.reuse, -0x1, RZ ;  /* 0xffffffff03007810 */ /* 0x040fe40007ffe0ff */
[----:B------:R-:W-:Y:S02]  /*1510*/  LOP3.LUT R3, R3, 0x3, RZ, 0xc0, !PT ;  /* 0x0000000303037812 */ /* 0x000fe400078ec0ff */
[----:B------:R-:W-:-:S13]  /*1520*/  ISETP.GE.U32.AND P0, PT, R0, 0x3, PT ;  /* 0x000000030000780c */ /* 0x000fda0003f06070 */
[----:B------:R-:W-:Y:S05]  /*1530*/  @!P0 BRA `(.L_x_138) ;  /* 0x000007a000008947 */ /* 0x000fea0003800000 */
[----:B------:R-:W-:Y:S01]  /*1540*/  IADD3 R6, -R3, c[0x0][0x10], RZ ;  /* 0x0000040003067a10 */ /* 0x000fe20007ffe1ff */
        /* <DEDUP_REMOVED lines=8> */
.L_x_141:
[----:B------:R-:W-:Y:S01]  /*15d0*/  HFMA2.MMA R0, -RZ, RZ, 0, 2.384185791015625e-07 ;  /* 0x00000004ff007435 */ /* 0x000fe200000001ff */
[C---:B0-----:R-:W-:Y:S01]  /*15e0*/  IMAD R17, R4.reuse, c[0x0][0x170], R5 ;  /* 0x00005c0004117a24 */ /* 0x041fe200078e0205 */
[----:B--2---:R-:W-:-:S05]  /*15f0*/  IADD3 R8, R4, 0x4, RZ ;  /* 0x0000000404087810 */ /* 0x004fca0007ffe0ff */
        /* <DEDUP_REMOVED lines=10> */
[----:B------:R-:W-:Y:S02]  /*16a0*/  IMAD.WIDE R14, R0, c[0x0][0x170], R12 ;  /* 0x00005c00000e7a25 */ /* 0x000fe400078e020c */
        /* <DEDUP_REMOVED lines=9> */
[----:B-1----:R-:W-:Y:S01]  /*1740*/  IMAD.WIDE R18, R0, c[0x0][0x170], R20 ;  /* 0x00005c0000127a25 */ /* 0x002fe200078e0214 */
        /* <DEDUP_REMOVED lines=36> */
.L_x_140:
[----:B------:R-:W-:-:S13]  /*1990*/  ISETP.GT.AND P1, PT, R6, 0x4, PT ;  /* 0x000000040600780c */ /* 0x000fda0003f24270 */
[----:B------:R-:W-:Y:S05]  /*19a0*/  @!P1 BRA `(.L_x_142) ;  /* 0x000001f000009947 */ /* 0x000fea0003800000 */
[----:B------:R-:W-:Y:S01]  /*19b0*/  MOV R23, 0x4 ;  /* 0x0000000400177802 */ /* 0x000fe20000000f00 */
[C---:B------:R-:W-:Y:S01]  /*19c0*/  IMAD R12, R4.reuse, c[0x0][0x170], R5 ;  /* 0x00005c00040c7a24 */ /* 0x040fe200078e0205 */
[----:B------:R-:W-:-:S03]  /*19d0*/  IADD3 R0, R4, 0x4, RZ ;  /* 0x0000000404007810 */ /* 0x000fc60007ffe0ff */
[----:B------:R-:W-:-:S04]  /*19e0*/  IMAD.WIDE R12, R12, R23, c[0x0][0x180] ;  /* 0x000060000c0c7625 */ /* 0x000fc800078e0217 */
[----:B------:R-:W-:Y:S01]  /*19f0*/  IMAD R0, R0, c[0x0][0x170], R5 ;  /* 0x00005c0000007a24 */ /* 0x000fe200078e0205 */
[----:B--2---:R1:W2:Y:S01]  /*1a00*/  LDG.E.STRONG.SYS R7, [R12.64] ;  /* 0x000000060c077981 */ /* 0x0042a2000c1f5900 */
[----:B0-----:R-:W-:-:S06]  /*1a10*/  IMAD.WIDE R14, R23, c[0x0][0x170], R12 ;  /* 0x00005c00170e7a25 */ /* 0x001fcc00078e020c */
        /* <DEDUP_REMOVED lines=10> */
[----:B-1----:R-:W-:Y:S02]  /*1ac0*/  IMAD.WIDE R12, R23, c[0x0][0x170], R10 ;  /* 0x00005c00170c7a25 */ /* 0x002fe400078e020a */
        /* <DEDUP_REMOVED lines=13> */
.L_x_142:
[----:B------:R-:W-:-:S13]  /*1ba0*/  ISETP.NE.OR P0, PT, R6, RZ, P0 ;  /* 0x000000ff0600720c */ /* 0x000fda0000705670 */
[----:B------:R-:W-:Y:S05]  /*1bb0*/  @!P0 BRA `(.L_x_138) ;  /* 0x0000012000008947 */ /* 0x000fea0003800000 */
.L_x_139:
[----:B0-----:R-:W-:Y:S02]  /*1bc0*/  IMAD.MOV.U32 R15, RZ, RZ, 0x4 ;  /* 0x00000004ff0f7424 */ /* 0x001fe400078e00ff */
[----:B--2---:R-:W-:-:S04]  /*1bd0*/  IMAD R8, R4, c[0x0][0x170], R5 ;  /* 0x00005c0004087a24 */ /* 0x004fc800078e0205 */
        /* <DEDUP_REMOVED lines=16> */
.L_x_138:
[----:B------:R-:W-:-:S13]  /*1ce0*/  ISETP.NE.AND P0, PT, R3, RZ, PT ;  /* 0x000000ff0300720c */ /* 0x000fda0003f05270 */
[----:B------:R-:W-:Y:S05]  /*1cf0*/  @!P0 BRA `(.L_x_137) ;  /* 0x0000009000008947 */ /* 0x000fea0003800000 */
[----:B------:R-:W-:Y:S01]  /*1d00*/  HFMA2.MMA R11, -RZ, RZ, 0, 2.384185791015625e-07 ;  /* 0x00000004ff0b7435 */ /* 0x000fe200000001ff */
[----:B------:R-:W-:-:S09]  /*1d10*/  IMAD R4, R4, c[0x0][0x170], R5 ;  /* 0x00005c0004047a24 */ /* 0x000fd200078e0205 */
[----:B--2---:R-:W-:-:S05]  /*1d20*/  IMAD.WIDE R6, R4, R11, c[0x0][0x180] ;  /* 0x0000600004067625 */ /* 0x004fca00078e020b */
.L_x_143:
[----:B------:R1:W2:Y:S01]  /*1d30*/  LDG.E.STRONG.SYS R9, [R6.64] ;  /* 0x0000000606097981 */ /* 0x0002a2000c1f5900 */
[----:B------:R-:W-:-:S04]  /*1d40*/  IADD3 R3, R3, -0x1, RZ ;  /* 0xffffffff03037810 */ /* 0x000fc80007ffe0ff */
[----:B------:R-:W-:Y:S01]  /*1d50*/  ISETP.NE.AND P0, PT, R3, RZ, PT ;  /* 0x000000ff0300720c */ /* 0x000fe20003f05270 */
[----:B-1----:R-:W-:-:S04]  /*1d60*/  IMAD.WIDE R6, R11, c[0x0][0x170], R6 ;  /* 0x00005c000b067a25 */ /* 0x002fc800078e0206 */
[----:B--2---:R-:W-:-:S08]  /*1d70*/  FADD.FTZ R2, R9, R2 ;  /* 0x0000000209027221 */ /* 0x004fd00000010000 */
[----:B------:R-:W-:Y:S05]  /*1d80*/  @P0 BRA `(.L_x_143) ;  /* 0xffffffa000000947 */ /* 0x000fea000383ffff */
.L_x_137:
[----:B------:R-:W-:Y:S02]  /*1d90*/  F2FP.PACK_AB R2, RZ, R2 ;  /* 0x00000002ff02723e */ /* 0x000fe400000000ff */
[----:B------:R-:W-:Y:S02]  /*1da0*/  MOV R0, 0x2 ;  /* 0x0000000200007802 */ /* 0x000fe40000000f00 */
[----:B------:R-:W-:-:S03]  /*1db0*/  PRMT R4, R2, 0x7610, R4 ;  /* 0x0000761002047816 */ /* 0x000fc60000000004 */
[----:B------:R-:W-:-:S05]  /*1dc0*/  IMAD.WIDE R2, R5, R0, c[0x0][0x190] ;  /* 0x0000640005027625 */ /* 0x000fca00078e0200 */
[----:B------:R-:W-:Y:S01]  /*1dd0*/  STG.E.U16 [R2.64], R4 ;  /* 0x0000000402007986 */ /* 0x000fe2000c101506 */
[----:B------:R-:W-:Y:S05]  /*1de0*/  EXIT ;  /* 0x000000000000794d */ /* 0x000fea0003800000 */
.L_x_144:
        /* <DEDUP_REMOVED lines=9> */
.L_x_334:


//--------------------- .text._Z25biasAddRelu_bprop_alignedIN3c104HalfELi4EEvPT_S3_iiS3_PVfPiS3_ --------------------------
	.section	.text._Z25biasAddRelu_bprop_alignedIN3c104HalfELi4EEvPT_S3_iiS3_PVfPiS3_,"ax",@progbits
	.sectioninfo	@"SHI_REGISTERS=32"
	.align	128
        .global         _Z25biasAddRelu_bprop_alignedIN3c104HalfELi4EEvPT_S3_iiS3_PVfPiS3_
        .type           _Z25biasAddRelu_bprop_alignedIN3c104HalfELi4EEvPT_S3_iiS3_PVfPiS3_,@function
        .size           _Z25biasAddRelu_bprop_alignedIN3c104HalfELi4EEvPT_S3_iiS3_PVfPiS3_,(.L_x_335 - _Z25biasAddRelu_bprop_alignedIN3c104HalfELi4EEvPT_S3_iiS3_PVfPiS3_)
        .other          _Z25biasAddRelu_bprop_alignedIN3c104HalfELi4EEvPT_S3_iiS3_PVfPiS3_,@"STO_CUDA_ENTRY STV_DEFAULT"
_Z25biasAddRelu_bprop_alignedIN3c104HalfELi4EEvPT_S3_iiS3_PVfPiS3_:
.text._Z25biasAddRelu_bprop_alignedIN3c104HalfELi4EEvPT_S3_iiS3_PVfPiS3_:
[----:B------:R-:W-:Y:S02]  /*0000*/  IMAD.MOV.U32 R1, RZ, RZ, c[0x0][0x28] ;  /* 0x00000a00ff017624 */ /* 0x000fe400078e00ff */
[----:B------:R-:W0:Y:S01]  /*0010*/  I2F.U32.RP R4, c[0x0][0x10] ;  /* 0x0000040000047b06 */ /* 0x000e220000209000 */
[----:B------:R-:W-:Y:S01]  /*0020*/  MOV R0, c[0x0][0x10] ;  /* 0x0000040000007a02 */ /* 0x000fe20000000f00 */
[----:B------:R-:W-:Y:S01]  /*0030*/  ULDC.64 UR6, c[0x0][0x118] ;  /* 0x0000460000067ab9 */ /* 0x000fe20000000a00 */
[----:B------:R-:W-:Y:S01]  /*0040*/  ISETP.NE.U32.AND P2, PT, RZ, c[0x0][0x10], PT ;  /* 0x00000400ff007a0c */ /* 0x000fe20003f45070 */
[----:B------:R-:W-:Y:S01]  /*0050*/  BSSY B0, `(.L_x_145) ;  /* 0x0000072000007945 */ /* 0x000fe20003800000 */
[----:B------:R-:W-:Y:S01]  /*0060*/  IADD3 R0, R0, c[0x0][0x174], RZ ;  /* 0x00005d0000007a10 */ /* 0x000fe20007ffe0ff */
[----:B------:R-:W-:Y:S01]  /*0070*/  HFMA2.MMA R21, -RZ, RZ, 0, 0 ;  /* 0x00000000ff157435 */ /* 0x000fe200000001ff */
[----:B------:R-:W-:Y:S01]  /*0080*/  CS2R R12, SRZ ;  /* 0x00000000000c7805 */ /* 0x000fe2000001ff00 */
[----:B------:R-:W1:Y:S01]  /*0090*/  I2F.U32.RP R5, c[0x0][0x4] ;  /* 0x0000010000057b06 */ /* 0x000e620000209000 */
[----:B------:R-:W-:Y:S01]  /*00a0*/  IADD3 R0, R0, -0x1, RZ ;  /* 0xffffffff00007810 */ /* 0x000fe20007ffe0ff */
[----:B------:R-:W-:Y:S01]  /*00b0*/  IMAD.MOV.U32 R8, RZ, RZ, RZ ;  /* 0x000000ffff087224 */ /* 0x000fe200078e00ff */
[----:B------:R-:W-:-:S05]  /*00c0*/  MOV R11, RZ ;  /* 0x000000ff000b7202 */ /* 0x000fca0000000f00 */
        /* <DEDUP_REMOVED lines=9> */
[----:B------:R-:W-:-:S04]  /*0160*/  IMAD.HI.U32 R4, R3, R0, RZ ;  /* 0x0000000003047227 */ /* 0x000fc800078e00ff */
[----:B------:R-:W-:-:S04]  /*0170*/  IMAD.MOV R3, RZ, RZ, -R4 ;  /* 0x000000ffff037224 */ /* 0x000fc800078e0a04 */
[----:B------:R-:W-:Y:S02]  /*0180*/  IMAD R0, R3, c[0x0][0x10], R0 ;  /* 0x0000040003007a24 */ /* 0x000fe400078e0200 */
[----:B------:R0:W1:Y:S03]  /*0190*/  F2I.FTZ.U32.TRUNC.NTZ R3, R2 ;  /* 0x0000000200037305 */ /* 0x000066000021f000 */
[----:B------:R-:W-:Y:S01]  /*01a0*/  ISETP.GE.U32.AND P0, PT, R0, c[0x0][0x10], PT ;  /* 0x0000040000007a0c */ /* 0x000fe20003f06070 */
[----:B0-----:R-:W-:-:S12]  /*01b0*/  IMAD.MOV.U32 R2, RZ, RZ, RZ ;  /* 0x000000ffff027224 */ /* 0x001fd800078e00ff */
[----:B------:R-:W-:Y:S02]  /*01c0*/  @P0 IADD3 R0, R0, -c[0x0][0x10], RZ ;  /* 0x8000040000000a10 */ /* 0x000fe40007ffe0ff */
[----:B------:R-:W-:Y:S02]  /*01d0*/  @P0 IADD3 R4, R4, 0x1, RZ ;  /* 0x0000000104040810 */ /* 0x000fe40007ffe0ff */
[----:B------:R-:W-:Y:S02]  /*01e0*/  ISETP.GE.U32.AND P1, PT, R0, c[0x0][0x10], PT ;  /* 0x0000040000007a0c */ /* 0x000fe40003f26070 */
[----:B-1----:R-:W-:-:S05]  /*01f0*/  IADD3 R5, RZ, -R3, RZ ;  /* 0x80000003ff057210 */ /* 0x002fca0007ffe0ff */
[----:B------:R-:W-:-:S04]  /*0200*/  IMAD R5, R5, c[0x0][0x4], RZ ;  /* 0x0000010005057a24 */ /* 0x000fc800078e02ff */
[----:B------:R-:W-:Y:S02]  /*0210*/  IMAD.HI.U32 R3, R3, R5, R2 ;  /* 0x0000000503037227 */ /* 0x000fe400078e0002 */
[----:B------:R-:W-:Y:S01]  /*0220*/  @P1 IADD3 R4, R4, 0x1, RZ ;  /* 0x0000000104041810 */ /* 0x000fe20007ffe0ff */
[----:B------:R-:W0:Y:S01]  /*0230*/  S2R R5, SR_CTAID.Y ;  /* 0x0000000000057919 */ /* 0x000e220000002600 */
[----:B------:R-:W-:Y:S02]  /*0240*/  @!P2 LOP3.LUT R4, RZ, c[0x0][0x10], RZ, 0x33, !PT ;  /* 0x00000400ff04aa12 */ /* 0x000fe400078e33ff */
[----:B------:R-:W-:Y:S02]  /*0250*/  ISETP.NE.U32.AND P2, PT, RZ, c[0x0][0x4], PT ;  /* 0x00000100ff007a0c */ /* 0x000fe40003f45070 */
[----:B------:R-:W-:-:S04]  /*0260*/  IADD3 R0, R4, c[0x0][0x4], RZ ;  /* 0x0000010004007a10 */ /* 0x000fc80007ffe0ff */
[----:B------:R-:W-:-:S05]  /*0270*/  IADD3 R0, R0, -0x1, RZ ;  /* 0xffffffff00007810 */ /* 0x000fca0007ffe0ff */
[----:B------:R-:W-:-:S04]  /*0280*/  IMAD.HI.U32 R7, R3, R0, RZ ;  /* 0x0000000003077227 */ /* 0x000fc800078e00ff */
[----:B------:R-:W-:-:S04]  /*0290*/  IMAD.MOV R3, RZ, RZ, -R7 ;  /* 0x000000ffff037224 */ /* 0x000fc800078e0a07 */
[----:B------:R-:W-:Y:S02]  /*02a0*/  IMAD R2, R3, c[0x0][0x4], R0 ;  /* 0x0000010003027a24 */ /* 0x000fe400078e0200 */
[----:B------:R-:W1:Y:S01]  /*02b0*/  S2R R0, SR_TID.Y ;  /* 0x0000000000007919 */ /* 0x000e620000002200 */
[----:B0-----:R-:W-:Y:S02]  /*02c0*/  IMAD R3, R4, R5, RZ ;  /* 0x0000000504037224 */ /* 0x001fe400078e02ff */
[----:B------:R-:W-:-:S03]  /*02d0*/  ISETP.GE.U32.AND P0, PT, R2, c[0x0][0x4], PT ;  /* 0x0000010002007a0c */ /* 0x000fc60003f06070 */
[----:B------:R-:W-:-:S04]  /*02e0*/  IADD3 R4, R4, R3, RZ ;  /* 0x0000000304047210 */ /* 0x000fc80007ffe0ff */
[----:B------:R-:W-:-:S06]  /*02f0*/  IMNMX R4, R4, c[0x0][0x174], PT ;  /* 0x00005d0004047a17 */ /* 0x000fcc0003800200 */
[----:B------:R-:W-:Y:S02]  /*0300*/  @P0 IADD3 R2, R2, -c[0x0][0x4], RZ ;  /* 0x8000010002020a10 */ /* 0x000fe40007ffe0ff */
[----:B------:R-:W-:Y:S02]  /*0310*/  @P0 IADD3 R7, R7, 0x1, RZ ;  /* 0x0000000107070810 */ /* 0x000fe40007ffe0ff */
[----:B------:R-:W-:Y:S02]  /*0320*/  ISETP.GE.U32.AND P1, PT, R2, c[0x0][0x4], PT ;  /* 0x0000010002007a0c */ /* 0x000fe40003f26070 */
[----:B------:R-:W0:Y:S11]  /*0330*/  S2R R2, SR_CTAID.X ;  /* 0x0000000000027919 */ /* 0x000e360000002500 */
[----:B------:R-:W-:-:S02]  /*0340*/  @P1 IADD3 R7, R7, 0x1, RZ ;  /* 0x0000000107071810 */ /* 0x000fc40007ffe0ff */
[----:B------:R-:W-:-:S05]  /*0350*/  @!P2 LOP3.LUT R7, RZ, c[0x0][0x4], RZ, 0x33, !PT ;  /* 0x00000100ff07aa12 */ /* 0x000fca00078e33ff */
[C---:B-1----:R-:W-:Y:S02]  /*0360*/  IMAD R6, R7.reuse, R0, R3 ;  /* 0x0000000007067224 */ /* 0x042fe400078e0203 */
[----:B------:R-:W0:Y:S02]  /*0370*/  S2R R3, SR_TID.X ;  /* 0x0000000000037919 */ /* 0x000e240000002100 */
[----:B------:R-:W-:-:S05]  /*0380*/  IMAD.IADD R7, R7, 0x1, R6 ;  /* 0x0000000107077824 */ /* 0x000fca00078e0206 */
[----:B------:R-:W-:-:S04]  /*0390*/  IMNMX R7, R4, R7, PT ;  /* 0x0000000704077217 */ /* 0x000fc80003800200 */
[----:B------:R-:W-:-:S04]  /*03a0*/  IADD3 R7, -R6, R7, RZ ;  /* 0x0000000706077210 */ /* 0x000fc80007ffe1ff */
[----:B------:R-:W-:-:S04]  /*03b0*/  SHF.R.S32.HI R4, RZ, 0x1f, R7 ;  /* 0x0000001fff047819 */ /* 0x000fc80000011407 */
[----:B------:R-:W-:-:S04]  /*03c0*/  LEA.HI R4, R4, R7, RZ, 0x2 ;  /* 0x0000000704047211 */ /* 0x000fc800078f10ff */
[----:B------:R-:W-:-:S05]  /*03d0*/  LOP3.LUT R4, R4, 0xfffffffc, RZ, 0xc0, !PT ;  /* 0xfffffffc04047812 */ /* 0x000fca00078ec0ff */
[----:B------:R-:W-:Y:S02]  /*03e0*/  IMAD.IADD R10, R7, 0x1, -R4 ;  /* 0x00000001070a7824 */ /* 0x000fe400078e0a04 */
[----:B0-----:R-:W-:-:S03]  /*03f0*/  IMAD R4, R2, c[0x0][0x0], R3 ;  /* 0x0000000002047a24 */ /* 0x001fc600078e0203 */
[----:B------:R-:W-:-:S13]  /*0400*/  ISETP.GE.AND P0, PT, R10, 0x1, PT ;  /* 0x000000010a00780c */ /* 0x000fda0003f06270 */
[----:B------:R-:W-:Y:S05]  /*0410*/  @!P0 BRA `(.L_x_146) ;  /* 0x0000035000008947 */ /* 0x000fea0003800000 */
[----:B------:R-:W-:Y:S01]  /*0420*/  IMAD.MOV.U32 R21, RZ, RZ, RZ ;  /* 0x000000ffff157224 */ /* 0x000fe200078e00ff */
[----:B------:R-:W-:-:S03]  /*0430*/  MOV R12, RZ ;  /* 0x000000ff000c7202 */ /* 0x000fc60000000f00 */
.L_x_147:
[----:B------:R-:W-:Y:S01]  /*0440*/  IMAD.IADD R9, R6, 0x1, R21 ;  /* 0x0000000106097824 */ /* 0x000fe200078e0215 */
[----:B0-----:R-:W-:-:S03]  /*0450*/  HFMA2.MMA R16, -RZ, RZ, 0, 4.76837158203125e-07 ;  /* 0x00000008ff107435 */ /* 0x001fc600000001ff */
[----:B------:R-:W-:-:S05]  /*0460*/  IMAD R9, R9, c[0x0][0x170], RZ ;  /* 0x00005c0009097a24 */ /* 0x000fca00078e02ff */
[----:B------:R-:W-:-:S04]  /*0470*/  SHF.R.S32.HI R14, RZ, 0x1f, R9 ;  /* 0x0000001fff0e7819 */ /* 0x000fc80000011409 */
[----:B------:R-:W-:-:S04]  /*0480*/  LEA.HI R9, R14, R9, RZ, 0x2 ;  /* 0x000000090e097211 */ /* 0x000fc800078f10ff */
[----:B------:R-:W-:-:S05]  /*0490*/  LEA.HI.SX32 R9, R9, R4, 0x1e ;  /* 0x0000000409097211 */ /* 0x000fca00078ff2ff */
[----:B------:R-:W-:-:S06]  /*04a0*/  IMAD.WIDE R14, R9, R16, c[0x0][0x160] ;  /* 0x00005800090e7625 */ /* 0x000fcc00078e0210 */
[----:B------:R-:W2:Y:S01]  /*04b0*/  LDG.E.64 R14, [R14.64] ;  /* 0x000000060e0e7981 */ /* 0x000ea2000c1e1b00 */
[----:B------:R-:W-:-:S06]  /*04c0*/  IMAD.WIDE R16, R9, R16, c[0x0][0x168] ;  /* 0x00005a0009107625 */ /* 0x000fcc00078e0210 */
[----:B------:R-:W3:Y:S01]  /*04d0*/  LDG.E.64 R16, [R16.64] ;  /* 0x0000000610107981 */ /* 0x000ee2000c1e1b00 */
[----:B------:R-:W-:Y:S02]  /*04e0*/  SHF.R.S32.HI R22, RZ, 0x1f, R9 ;  /* 0x0000001fff167819 */ /* 0x000fe40000011409 */
[----:B------:R-:W-:Y:S02]  /*04f0*/  IADD3 R21, R21, 0x1, RZ ;  /* 0x0000000115157810 */ /* 0x000fe40007ffe0ff */
[--C-:B--2---:R-:W-:Y:S01]  /*0500*/  SHF.R.U64 R18, R14, 0x10, R15.reuse ;  /* 0x000000100e127819 */ /* 0x104fe2000000120f */
[--C-:B------:R-:W-:Y:S01]  /*0510*/  IMAD.MOV.U32 R19, RZ, RZ, R15.reuse ;  /* 0x000000ffff137224 */ /* 0x100fe200078e000f */
[----:B------:R-:W-:Y:S01]  /*0520*/  SHF.R.U32.HI R20, RZ, 0x10, R15 ;  /* 0x00000010ff147819 */ /* 0x000fe2000001160f */
[----:B------:R-:W-:Y:S02]  /*0530*/  HADD2.F32 R14, -RZ, R14.H0_H0 ;  /* 0x2000000eff0e7230 */ /* 0x000fe40000004100 */
[----:B------:R-:W-:-:S02]  /*0540*/  HADD2.F32 R18, -RZ, R18.H0_H0 ;  /* 0x20000012ff127230 */ /* 0x000fc40000004100 */
[----:B------:R-:W-:Y:S01]  /*0550*/  HADD2.F32 R19, -RZ, R19.H0_H0 ;  /* 0x20000013ff137230 */ /* 0x000fe20000004100 */
[----:B---3--:R-:W-:Y:S02]  /*0560*/  SHF.R.U64 R15, R16, 0x10, R17 ;  /* 0x00000010100f7819 */ /* 0x008fe40000001211 */
[----:B------:R-:W-:Y:S01]  /*0570*/  FSETP.GTU.FTZ.AND P1, PT, R18, RZ, PT ;  /* 0x000000ff1200720b */ /* 0x000fe20003f3c000 */
[----:B------:R-:W-:Y:S01]  /*0580*/  HADD2.F32 R18, -RZ, R20.H0_H0 ;  /* 0x20000014ff127230 */ /* 0x000fe20000004100 */
[----:B------:R-:W-:Y:S02]  /*0590*/  FSETP.GTU.FTZ.AND P2, PT, R19, RZ, PT ;  /* 0x000000ff1300720b */ /* 0x000fe40003f5c000 */
[----:B------:R-:W-:Y:S02]  /*05a0*/  FSETP.GTU.FTZ.AND P0, PT, R14, RZ, PT ;  /* 0x000000ff0e00720b */ /* 0x000fe40003f1c000 */
[----:B------:R-:W-:Y:S02]  /*05b0*/  FSETP.GTU.FTZ.AND P3, PT, R18, RZ, PT ;  /* 0x000000ff1200720b */ /* 0x000fe40003f7c000 */
[----:B------:R-:W-:-:S02]  /*05c0*/  PRMT R18, R15, 0x7610, R18 ;  /* 0x000076100f127816 */ /* 0x000fc40000000012 */
[----:B------:R-:W-:Y:S02]  /*05d0*/  MOV R14, R17 ;  /* 0x00000011000e7202 */ /* 0x000fe40000000f00 */
[----:B------:R-:W-:Y:S02]  /*05e0*/  SHF.R.U32.HI R19, RZ, 0x10, R17 ;  /* 0x00000010ff137819 */ /* 0x000fe40000011611 */
[----:B------:R-:W-:Y:S02]  /*05f0*/  @!P1 PRMT R18, RZ, 0x7610, R18 ;  /* 0x00007610ff129816 */ /* 0x000fe40000000012 */
[----:B------:R-:W-:Y:S02]  /*0600*/  PRMT R20, R14, 0x7610, R20 ;  /* 0x000076100e147816 */ /* 0x000fe40000000014 */
[----:B------:R-:W-:Y:S02]  /*0610*/  LOP3.LUT R17, R18, 0xffff, RZ, 0xc0, !PT ;  /* 0x0000ffff12117812 */ /* 0x000fe400078ec0ff */
[----:B------:R-:W-:-:S02]  /*0620*/  @!P2 PRMT R20, RZ, 0x7610, R20 ;  /* 0x00007610ff14a816 */ /* 0x000fc40000000014 */
[----:B------:R-:W-:Y:S02]  /*0630*/  @!P3 PRMT R19, RZ, 0x7610, R19 ;  /* 0x00007610ff13b816 */ /* 0x000fe40000000013 */
[----:B------:R-:W-:Y:S01]  /*0640*/  PRMT R23, R16, 0x7610, R23 ;  /* 0x0000761010177816 */ /* 0x000fe20000000017 */
[----:B------:R-:W-:Y:S01]  /*0650*/  IMAD.WIDE.U32 R16, R17, 0x10000, RZ ;  /* 0x0001000011107825 */ /* 0x000fe200078e00ff */
[C---:B------:R-:W-:Y:S02]  /*0660*/  LEA R14, P1, R9.reuse, c[0x0][0x178], 0x3 ;  /* 0x00005e00090e7a11 */ /* 0x040fe400078218ff */
[----:B------:R-:W-:Y:S01]  /*0670*/  PRMT R25, R20, 0x5410, R19 ;  /* 0x0000541014197816 */ /* 0x000fe20000000013 */
[----:B------:R-:W-:Y:S01]  /*0680*/  HADD2.F32 R20, -RZ, R20.H0_H0 ;  /* 0x20000014ff147230 */ /* 0x000fe20000004100 */
[----:B------:R-:W-:Y:S02]  /*0690*/  @!P0 PRMT R23, RZ, 0x7610, R23 ;  /* 0x00007610ff178816 */ /* 0x000fe40000000017 */
[----:B------:R-:W-:Y:S01]  /*06a0*/  LEA.HI.X R15, R9, c[0x0][0x17c], R22, 0x3, P1 ;  /* 0x00005f00090f7a11 */ /* 0x000fe200008f1c16 */
[----:B------:R-:W-:Y:S01]  /*06b0*/  HADD2.F32 R9, -RZ, R18.H0_H0 ;  /* 0x20000012ff097230 */ /* 0x000fe20000004100 */
[----:B------:R-:W-:Y:S01]  /*06c0*/  LOP3.LUT R17, R25, R17, RZ, 0xfc, !PT ;  /* 0x0000001119117212 */ /* 0x000fe200078efcff */
[----:B------:R-:W-:Y:S01]  /*06d0*/  HADD2.F32 R18, -RZ, R19.H0_H0 ;  /* 0x20000013ff127230 */ /* 0x000fe20000004100 */
[----:B------:R-:W-:Y:S01]  /*06e0*/  LOP3.LUT R16, R16, 0xffff, R23, 0xf8, !PT ;  /* 0x0000ffff10107812 */ /* 0x000fe200078ef817 */
[----:B------:R-:W-:Y:S01]  /*06f0*/  HADD2.F32 R23, -RZ, R23.H0_H0 ;  /* 0x20000017ff177230 */ /* 0x000fe20000004100 */
[----:B------:R-:W-:Y:S01]  /*0700*/  ISETP.GE.AND P0, PT, R21, R10, PT ;  /* 0x0000000a1500720c */ /* 0x000fe20003f06270 */
[----:B------:R-:W-:-:S02]  /*0710*/  FADD.FTZ R13, R20, R13 ;  /* 0x0000000d140d7221 */ /* 0x000fc40000010000 */
[----:B------:R0:W-:Y:S01]  /*0720*/  STG.E.64 [R14.64], R16 ;  /* 0x000000100e007986 */ /* 0x0001e2000c101b06 */
[----:B------:R-:W-:Y:S02]  /*0730*/  FADD.FTZ R12, R9, R12 ;  /* 0x0000000c090c7221 */ /* 0x000fe40000010000 */
[----:B------:R-:W-:Y:S02]  /*0740*/  FADD.FTZ R11, R18, R11 ;  /* 0x0000000b120b7221 */ /* 0x000fe40000010000 */
[----:B------:R-:W-:-:S05]  /*0750*/  FADD.FTZ R8, R23, R8 ;  /* 0x0000000817087221 */ /* 0x000fca0000010000 */
[----:B------:R-:W-:Y:S05]  /*0760*/  @!P0 BRA `(.L_x_147) ;  /* 0xfffffcd000008947 */ /* 0x000fea000383ffff */
.L_x_146:
[----:B------:R-:W-:Y:S05]  /*0770*/  BSYNC B0 ;  /* 0x0000000000007941 */ /* 0x000fea0003800000 */
.L_x_145:
[----:B------:R-:W-:Y:S01]  /*0780*/  IADD3 R10, R21, 0x3, RZ ;  /* 0x00000003150a7810 */ /* 0x000fe20007ffe0ff */
[----:B------:R-:W-:Y:S03]  /*0790*/  BSSY B0, `(.L_x_148) ;  /* 0x00000ae000007945 */ /* 0x000fe60003800000 */
[----:B------:R-:W-:-:S13]  /*07a0*/  ISETP.GE.AND P0, PT, R10, R7, PT ;  /* 0x000000070a00720c */ /* 0x000fda0003f06270 */
[----:B------:R-:W-:Y:S05]  /*07b0*/  @P0 BRA `(.L_x_149) ;  /* 0x00000ab000000947 */ /* 0x000fea0003800000 */
[----:B------:R-:W-:-:S05]  /*07c0*/  IMAD.MOV.U32 R9, RZ, RZ, c[0x0][0x170] ;  /* 0x00005c00ff097624 */ /* 0x000fca00078e00ff */
[----:B------:R-:W-:-:S04]  /*07d0*/  SHF.R.S32.HI R9, RZ, 0x1f, R9 ;  /* 0x0000001fff097819 */ /* 0x000fc80000011409 */
[----:B------:R-:W-:-:S04]  /*07e0*/  LEA.HI R9, R9, c[0x0][0x170], RZ, 0x2 ;  /* 0x00005c0009097a11 */ /* 0x000fc800078f10ff */
[----:B------:R-:W-:Y:S02]  /*07f0*/  SHF.R.S32.HI R9, RZ, 0x2, R9 ;  /* 0x00000002ff097819 */ /* 0x000fe40000011409 */
.L_x_150:
[----:B------:R-:W-:Y:S01]  /*0800*/  IADD3 R10, R6, R21, RZ ;  /* 0x00000015060a7210 */ /* 0x000fe20007ffe0ff */
[----:B------:R-:W-:-:S04]  /*0810*/  IMAD.MOV.U32 R19, RZ, RZ, 0x8 ;  /* 0x00000008ff137424 */ /* 0x000fc800078e00ff */
[----:B------:R-:W-:-:S05]  /*0820*/  IMAD R10, R10, c[0x0][0x170], RZ ;  /* 0x00005c000a0a7a24 */ /* 0x000fca00078e02ff */
[----:B0-----:R-:W-:-:S04]  /*0830*/  SHF.R.S32.HI R15, RZ, 0x1f, R10 ;  /* 0x0000001fff0f7819 */ /* 0x001fc8000001140a */
[----:B------:R-:W-:-:S04]  /*0840*/  LEA.HI R15, R15, R10, RZ, 0x2 ;  /* 0x0000000a0f0f7211 */ /* 0x000fc800078f10ff */
[----:B------:R-:W-:-:S05]  /*0850*/  LEA.HI.SX32 R26, R15, R4, 0x1e ;  /* 0x000000040f1a7211 */ /* 0x000fca00078ff2ff */
[----:B------:R-:W-:-:S05]  /*0860*/  IMAD.WIDE R16, R26, R19, c[0x0][0x160] ;  /* 0x000058001a107625 */ /* 0x000fca00078e0213 */
[----:B------:R0:W2:Y:S01]  /*0870*/  LDG.E.64 R22, [R16.64] ;  /* 0x0000000610167981 */ /* 0x0000a2000c1e1b00 */
[----:B------:R-:W-:-:S05]  /*0880*/  IMAD.WIDE R18, R26, R19, c[0x0][0x168] ;  /* 0x00005a001a127625 */ /* 0x000fca00078e0213 */
[----:B------:R1:W3:Y:S01]  /*0890*/  LDG.E.64 R14, [R18.64] ;  /* 0x00000006120e7981 */ /* 0x0002e2000c1e1b00 */
[----:B0-----:R-:W-:-:S04]  /*08a0*/  IMAD.WIDE R16, R9, 0x8, R16 ;  /* 0x0000000809107825 */ /* 0x001fc800078e0210 */
[----:B-1----:R-:W-:Y:S01]  /*08b0*/  IMAD.WIDE R18, R9, 0x8, R18 ;  /* 0x0000000809127825 */ /* 0x002fe200078e0212 */
[--C-:B--2---:R-:W-:Y:S01]  /*08c0*/  SHF.R.U64 R10, R22, 0x10, R23.reuse ;  /* 0x00000010160a7819 */ /* 0x104fe20000001217 */
[----:B------:R-:W-:Y:S01]  /*08d0*/  HADD2.F32 R22, -RZ, R22.H0_H0 ;  /* 0x20000016ff167230 */ /* 0x000fe20000004100 */
[----:B------:R-:W-:Y:S02]  /*08e0*/  MOV R20, R23 ;  /* 0x0000001700147202 */ /* 0x000fe40000000f00 */
[----:B------:R-:W-:Y:S01]  /*08f0*/  SHF.R.U32.HI R23, RZ, 0x10, R23 ;  /* 0x00000010ff177819 */ /* 0x000fe20000011617 */
[----:B------:R-:W-:Y:S01]  /*0900*/  HADD2.F32 R10, -RZ, R10.H0_H0 ;  /* 0x2000000aff0a7230 */ /* 0x000fe20000004100 */
[----:B------:R-:W-:Y:S01]  /*0910*/  FSETP.GTU.FTZ.AND P0, PT, R22, RZ, PT ;  /* 0x000000ff1600720b */ /* 0x000fe20003f1c000 */
[----:B------:R-:W-:Y:S01]  /*0920*/  HADD2.F32 R20, -RZ, R20.H0_H0 ;  /* 0x20000014ff147230 */ /* 0x000fe20000004100 */
[----:B---3--:R-:W-:Y:S01]  /*0930*/  MOV R25, R15 ;  /* 0x0000000f00197202 */ /* 0x008fe20000000f00 */
[----:B------:R-:W-:Y:S01]  /*0940*/  IMAD.MOV.U32 R24, RZ, RZ, R14 ;  /* 0x000000ffff187224 */ /* 0x000fe200078e000e */
[----:B------:R-:W-:Y:S01]  /*0950*/  FSETP.GTU.FTZ.AND P1, PT, R10, RZ, PT ;  /* 0x000000ff0a00720b */ /* 0x000fe20003f3c000 */
[----:B------:R-:W-:Y:S01]  /*0960*/  HADD2.F32 R10, -RZ, R23.H0_H0 ;  /* 0x20000017ff0a7230 */ /* 0x000fe20000004100 */
[----:B------:R-:W-:-:S02]  /*0970*/  FSETP.GTU.FTZ.AND P2, PT, R20, RZ, PT ;  /* 0x000000ff1400720b */ /* 0x000fc40003f5c000 */
[--C-:B------:R-:W-:Y:S02]  /*0980*/  SHF.R.U64 R20, R14, 0x10, R15.reuse ;  /* 0x000000100e147819 */ /* 0x100fe4000000120f */
[----:B------:R-:W-:Y:S02]  /*0990*/  FSETP.GTU.FTZ.AND P3, PT, R10, RZ, PT ;  /* 0x000000ff0a00720b */ /* 0x000fe40003f7c000 */
[----:B------:R-:W-:Y:S02]  /*09a0*/  PRMT R10, R20, 0x7610, R10 ;  /* 0x00007610140a7816 */ /* 0x000fe4000000000a */
[----:B------:R-:W-:Y:S02]  /*09b0*/  SHF.R.U32.HI R20, RZ, 0x10, R15 ;  /* 0x00000010ff147819 */ /* 0x000fe4000001160f */
[----:B------:R-:W-:Y:S02]  /*09c0*/  SHF.R.S32.HI R15, RZ, 0x1f, R26 ;  /* 0x0000001fff0f7819 */ /* 0x000fe4000001141a */
[----:B------:R-:W-:-:S02]  /*09d0*/  @!P1 PRMT R10, RZ, 0x7610, R10 ;  /* 0x00007610ff0a9816 */ /* 0x000fc4000000000a */
[----:B------:R-:W-:Y:S02]  /*09e0*/  @!P2 PRMT R25, RZ, 0x7610, R25 ;  /* 0x00007610ff19a816 */ /* 0x000fe40000000019 */
[----:B------:R-:W-:Y:S02]  /*09f0*/  LOP3.LUT R22, R10, 0xffff, RZ, 0xc0, !PT ;  /* 0x0000ffff0a167812 */ /* 0x000fe400078ec0ff */
[----:B------:R-:W-:Y:S02]  /*0a00*/  @!P3 PRMT R20, RZ, 0x7610, R20 ;  /* 0x00007610ff14b816 */ /* 0x000fe40000000014 */
[----:B------:R-:W-:Y:S01]  /*0a10*/  LEA R14, P4, R26, c[0x0][0x178], 0x3 ;  /* 0x00005e001a0e7a11 */ /* 0x000fe200078818ff */
[----:B------:R-:W-:Y:S01]  /*0a20*/  IMAD.WIDE.U32 R22, R22, 0x10000, RZ ;  /* 0x0001000016167825 */ /* 0x000fe200078e00ff */
[----:B------:R-:W-:Y:S02]  /*0a30*/  @!P0 PRMT R24, RZ, 0x7610, R24 ;  /* 0x00007610ff188816 */ /* 0x000fe40000000018 */
[----:B------:R-:W-:-:S02]  /*0a40*/  PRMT R29, R25, 0x5410, R20 ;  /* 0x00005410191d7816 */ /* 0x000fc40000000014 */
[----:B------:R-:W-:Y:S02]  /*0a50*/  LEA.HI.X R15, R26, c[0x0][0x17c], R15, 0x3, P4 ;  /* 0x00005f001a0f7a11 */ /* 0x000fe400020f1c0f */
[----:B------:R-:W-:Y:S02]  /*0a60*/  LOP3.LUT R29, R29, R23, RZ, 0xfc, !PT ;  /* 0x000000171d1d7212 */ /* 0x000fe400078efcff */
[----:B------:R-:W-:-:S05]  /*0a70*/  LOP3.LUT R28, R22, 0xffff, R24, 0xf8, !PT ;  /* 0x0000ffff161c7812 */ /* 0x000fca00078ef818 */
[----:B------:R0:W-:Y:S04]  /*0a80*/  STG.E.64 [R14.64], R28 ;  /* 0x0000001c0e007986 */ /* 0x0001e8000c101b06 */
[----:B------:R1:W2:Y:S04]  /*0a90*/  LDG.E.64 R26, [R16.64] ;  /* 0x00000006101a7981 */ /* 0x0002a8000c1e1b00 */
[----:B------:R-:W3:Y:S01]  /*0aa0*/  LDG.E.64 R22, [R18.64] ;  /* 0x0000000612167981 */ /* 0x000ee2000c1e1b00 */
[----:B------:R-:W-:Y:S02]  /*0ab0*/  HADD2.F32 R20, -RZ, R20.H0_H0 ;  /* 0x20000014ff147230 */ /* 0x000fe40000004100 */
[----:B------:R-:W-:-:S03]  /*0ac0*/  HADD2.F32 R25, -RZ, R25.H0_H0 ;  /* 0x20000019ff197230 */ /* 0x000fc60000004100 */
[----:B------:R-:W-:Y:S01]  /*0ad0*/  FADD.FTZ R20, R20, R11 ;  /* 0x0000000b14147221 */ /* 0x000fe20000010000 */
[----:B------:R-:W-:Y:S01]  /*0ae0*/  HADD2.F32 R11, -RZ, R10.H0_H0 ;  /* 0x2000000aff0b7230 */ /* 0x000fe20000004100 */
[----:B------:R-:W-:Y:S01]  /*0af0*/  FADD.FTZ R13, R25, R13 ;  /* 0x0000000d190d7221 */ /* 0x000fe20000010000 */
[----:B------:R-:W-:Y:S01]  /*0b00*/  HADD2.F32 R25, -RZ, R24.H0_H0 ;  /* 0x20000018ff197230 */ /* 0x000fe20000004100 */
[----:B0-----:R-:W-:-:S04]  /*0b10*/  IMAD.WIDE R14, R9, 0x8, R14 ;  /* 0x00000008090e7825 */ /* 0x001fc800078e020e */
[----:B------:R-:W-:Y:S02]  /*0b20*/  FADD.FTZ R24, R11, R12 ;  /* 0x0000000c0b187221 */ /* 0x000fe40000010000 */
[----:B------:R-:W-:Y:S02]  /*0b30*/  FADD.FTZ R8, R25, R8 ;  /* 0x0000000819087221 */ /* 0x000fe40000010000 */
[----:B-1----:R-:W-:-:S04]  /*0b40*/  IMAD.WIDE R16, R9, 0x8, R16 ;  /* 0x0000000809107825 */ /* 0x002fc800078e0210 */
[----:B------:R-:W-:Y:S01]  /*0b50*/  IMAD.WIDE R28, R9, 0x8, R18 ;  /* 0x00000008091c7825 */ /* 0x000fe200078e0212 */
[----:B--2---:R-:W-:-:S03]  /*0b60*/  SHF.R.U64 R10, R26, 0x10, R27 ;  /* 0x000000101a0a7819 */ /* 0x004fc6000000121b */
[--C-:B------:R-:W-:Y:S01]  /*0b70*/  IMAD.MOV.U32 R11, RZ, RZ, R27.reuse ;  /* 0x000000ffff0b7224 */ /* 0x100fe200078e001b */
[----:B------:R-:W-:Y:S01]  /*0b80*/  SHF.R.U32.HI R12, RZ, 0x10, R27 ;  /* 0x00000010ff0c7819 */ /* 0x000fe2000001161b */
[----:B------:R-:W-:Y:S01]  /*0b90*/  HADD2.F32 R26, -RZ, R26.H0_H0 ;  /* 0x2000001aff1a7230 */ /* 0x000fe20000004100 */
[----:B---3--:R-:W-:Y:S01]  /*0ba0*/  SHF.R.U64 R25, R22, 0x10, R23 ;  /* 0x0000001016197819 */ /* 0x008fe20000001217 */
[----:B------:R-:W-:Y:S02]  /*0bb0*/  HADD2.F32 R10, -RZ, R10.H0_H0 ;  /* 0x2000000aff0a7230 */ /* 0x000fe40000004100 */
[----:B------:R-:W-:Y:S01]  /*0bc0*/  HADD2.F32 R11, -RZ, R11.H0_H0 ;  /* 0x2000000bff0b7230 */ /* 0x000fe20000004100 */
[----:B------:R-:W-:Y:S02]  /*0bd0*/  FSETP.GTU.FTZ.AND P0, PT, R26, RZ, PT ;  /* 0x000000ff1a00720b */ /* 0x000fe40003f1c000 */
[----:B------:R-:W-:Y:S01]  /*0be0*/  FSETP.GTU.FTZ.AND P1, PT, R10, RZ, PT ;  /* 0x000000ff0a00720b */ /* 0x000fe20003f3c000 */
[----:B------:R-:W-:Y:S01]  /*0bf0*/  HADD2.F32 R10, -RZ, R12.H0_H0 ;  /* 0x2000000cff0a7230 */ /* 0x000fe20000004100 */
[----:B------:R-:W-:-:S02]  /*0c00*/  FSETP.GTU.FTZ.AND P2, PT, R11, RZ, PT ;  /* 0x000000ff0b00720b */ /* 0x000fc40003f5c000 */
[----:B------:R-:W-:Y:S02]  /*0c10*/  SHF.R.U32.HI R12, RZ, 0x10, R23 ;  /* 0x00000010ff0c7819 */ /* 0x000fe40000011617 */
[----:B------:R-:W-:Y:S02]  /*0c20*/  FSETP.GTU.FTZ.AND P3, PT, R10, RZ, PT ;  /* 0x000000ff0a00720b */ /* 0x000fe40003f7c000 */
[----:B------:R-:W-:-:S03]  /*0c30*/  MOV R10, R23 ;  /* 0x00000017000a7202 */ /* 0x000fc60000000f00 */
[----:B------:R-:W-:Y:S02]  /*0c40*/  @!P0 PRMT R22, RZ, 0x7610, R22 ;  /* 0x00007610ff168816 */ /* 0x000fe40000000016 */
[----:B------:R-:W-:Y:S02]  /*0c50*/  @!P1 PRMT R25, RZ, 0x7610, R25 ;  /* 0x00007610ff199816 */ /* 0x000fe40000000019 */
[----:B------:R-:W-:Y:S02]  /*0c60*/  PRMT R23, R10, 0x7610, R23 ;  /* 0x000076100a177816 */ /* 0x000fe40000000017 */
[----:B------:R-:W-:Y:S02]  /*0c70*/  LOP3.LUT R10, R25, 0xffff, RZ, 0xc0, !PT ;  /* 0x0000ffff190a7812 */ /* 0x000fe400078ec0ff */
[----:B------:R-:W-:Y:S02]  /*0c80*/  @!P2 PRMT R23, RZ, 0x7610, R23 ;  /* 0x00007610ff17a816 */ /* 0x000fe40000000017 */
[----:B------:R-:W-:Y:S01]  /*0c90*/  @!P3 PRMT R12, RZ, 0x7610, R12 ;  /* 0x00007610ff0cb816 */ /* 0x000fe2000000000c */
[----:B------:R-:W-:-:S03]  /*0ca0*/  IMAD.WIDE.U32 R10, R10, 0x10000, RZ ;  /* 0x000100000a0a7825 */ /* 0x000fc600078e00ff */
[----:B------:R-:W-:Y:S02]  /*0cb0*/  PRMT R27, R23, 0x5410, R12 ;  /* 0x00005410171b7816 */ /* 0x000fe4000000000c */
[----:B------:R-:W-:Y:S02]  /*0cc0*/  LOP3.LUT R10, R10, 0xffff, R22, 0xf8, !PT ;  /* 0x0000ffff0a0a7812 */ /* 0x000fe400078ef816 */
[----:B------:R-:W-:-:S05]  /*0cd0*/  LOP3.LUT R11, R27, R11, RZ, 0xfc, !PT ;  /* 0x0000000b1b0b7212 */ /* 0x000fca00078efcff */
[----:B------:R0:W-:Y:S04]  /*0ce0*/  STG.E.64 [R14.64], R10 ;  /* 0x0000000a0e007986 */ /* 0x0001e8000c101b06 */
[----:B------:R1:W2:Y:S04]  /*0cf0*/  LDG.E.64 R26, [R16.64] ;  /* 0x00000006101a7981 */ /* 0x0002a8000c1e1b00 */
[----:B------:R-:W3:Y:S01]  /*0d00*/  LDG.E.64 R18, [R28.64] ;  /* 0x000000061c127981 */ /* 0x000ee2000c1e1b00 */
[----:B------:R-:W-:Y:S02]  /*0d10*/  HADD2.F32 R12, -RZ, R12.H0_H0 ;  /* 0x2000000cff0c7230 */ /* 0x000fe40000004100 */
[----:B------:R-:W-:-:S02]  /*0d20*/  HADD2.F32 R23, -RZ, R23.H0_H0 ;  /* 0x20000017ff177230 */ /* 0x000fc40000004100 */
[----:B------:R-:W-:Y:S01]  /*0d30*/  HADD2.F32 R25, -RZ, R25.H0_H0 ;  /* 0x20000019ff197230 */ /* 0x000fe20000004100 */
[----:B------:R-:W-:Y:S02]  /*0d40*/  FADD.FTZ R20, R20, R12 ;  /* 0x0000000c14147221 */ /* 0x000fe40000010000 */
[----:B------:R-:W-:Y:S01]  /*0d50*/  FADD.FTZ R13, R13, R23 ;  /* 0x000000170d0d7221 */ /* 0x000fe20000010000 */
[----:B------:R-:W-:Y:S01]  /*0d60*/  HADD2.F32 R23, -RZ, R22.H0_H0 ;  /* 0x20000016ff177230 */ /* 0x000fe20000004100 */
[----:B------:R-:W-:Y:S02]  /*0d70*/  FADD.FTZ R24, R24, R25 ;  /* 0x0000001918187221 */ /* 0x000fe40000010000 */
[----:B0-----:R-:W-:-:S04]  /*0d80*/  IMAD.WIDE R14, R9, 0x8, R14 ;  /* 0x00000008090e7825 */ /* 0x001fc800078e020e */
[----:B------:R-:W-:Y:S02]  /*0d90*/  FADD.FTZ R8, R8, R23 ;  /* 0x0000001708087221 */ /* 0x000fe40000010000 */
[----:B-1----:R-:W-:Y:S01]  /*0da0*/  IMAD.WIDE R16, R9, 0x8, R16 ;  /* 0x0000000809107825 */ /* 0x002fe200078e0210 */
[----:B--2---:R-:W-:-:S03]  /*0db0*/  SHF.R.U64 R10, R26, 0x10, R27 ;  /* 0x000000101a0a7819 */ /* 0x004fc6000000121b */
[--C-:B------:R-:W-:Y:S01]  /*0dc0*/  IMAD.MOV.U32 R11, RZ, RZ, R27.reuse ;  /* 0x000000ffff0b7224 */ /* 0x100fe200078e001b */
[----:B------:R-:W-:Y:S01]  /*0dd0*/  SHF.R.U32.HI R12, RZ, 0x10, R27 ;  /* 0x00000010ff0c7819 */ /* 0x000fe2000001161b */
[----:B------:R-:W-:Y:S01]  /*0de0*/  HADD2.F32 R26, -RZ, R26.H0_H0 ;  /* 0x2000001aff1a7230 */ /* 0x000fe20000004100 */
[----:B---3--:R-:W-:Y:S01]  /*0df0*/  IMAD.MOV.U32 R23, RZ, RZ, R19 ;  /* 0x000000ffff177224 */ /* 0x008fe200078e0013 */
[----:B------:R-:W-:Y:S02]  /*0e00*/  HADD2.F32 R10, -RZ, R10.H0_H0 ;  /* 0x2000000aff0a7230 */ /* 0x000fe40000004100 */
[----:B------:R-:W-:Y:S01]  /*0e10*/  HADD2.F32 R11, -RZ, R11.H0_H0 ;  /* 0x2000000bff0b7230 */ /* 0x000fe20000004100 */
[----:B------:R-:W-:Y:S02]  /*0e20*/  FSETP.GTU.FTZ.AND P0, PT, R26, RZ, PT ;  /* 0x000000ff1a00720b */ /* 0x000fe40003f1c000 */
[----:B------:R-:W-:Y:S01]  /*0e30*/  FSETP.GTU.FTZ.AND P1, PT, R10, RZ, PT ;  /* 0x000000ff0a00720b */ /* 0x000fe20003f3c000 */
[----:B------:R-:W-:Y:S01]  /*0e40*/  HADD2.F32 R10, -RZ, R12.H0_H0 ;  /* 0x2000000cff0a7230 */ /* 0x000fe20000004100 */
[----:B------:R-:W-:-:S02]  /*0e50*/  FSETP.GTU.FTZ.AND P2, PT, R11, RZ, PT ;  /* 0x000000ff0b00720b */ /* 0x000fc40003f5c000 */
[--C-:B------:R-:W-:Y:S02]  /*0e60*/  SHF.R.U64 R12, R18, 0x10, R19.reuse ;  /* 0x00000010120c7819 */ /* 0x100fe40000001213 */
[----:B------:R-:W-:Y:S02]  /*0e70*/  FSETP.GTU.FTZ.AND P3, PT, R10, RZ, PT ;  /* 0x000000ff0a00720b */ /* 0x000fe40003f7c000 */
[----:B------:R-:W-:Y:S02]  /*0e80*/  MOV R10, R18 ;  /* 0x00000012000a7202 */ /* 0x000fe40000000f00 */
[--C-:B------:R-:W-:Y:S02]  /*0e90*/  SHF.R.U32.HI R18, RZ, 0x10, R19.reuse ;  /* 0x00000010ff127819 */ /* 0x100fe40000011613 */
[----:B------:R-:W-:Y:S02]  /*0ea0*/  PRMT R19, R10, 0x7610, R19 ;  /* 0x000076100a137816 */ /* 0x000fe40000000013 */
[----:B------:R-:W-:-:S02]  /*0eb0*/  @!P1 PRMT R12, RZ, 0x7610, R12 ;  /* 0x00007610ff0c9816 */ /* 0x000fc4000000000c */
[----:B------:R-:W-:Y:S02]  /*0ec0*/  @!P2 PRMT R23, RZ, 0x7610, R23 ;  /* 0x00007610ff17a816 */ /* 0x000fe40000000017 */
[----:B------:R-:W-:Y:S02]  /*0ed0*/  LOP3.LUT R10, R12, 0xffff, RZ, 0xc0, !PT ;  /* 0x0000ffff0c0a7812 */ /* 0x000fe400078ec0ff */
[----:B------:R-:W-:Y:S02]  /*0ee0*/  @!P3 PRMT R18, RZ, 0x7610, R18 ;  /* 0x00007610ff12b816 */ /* 0x000fe40000000012 */
[----:B------:R-:W-:Y:S01]  /*0ef0*/  @!P0 PRMT R19, RZ, 0x7610, R19 ;  /* 0x00007610ff138816 */ /* 0x000fe20000000013 */
[----:B------:R-:W-:Y:S01]  /*0f00*/  IMAD.WIDE.U32 R10, R10, 0x10000, RZ ;  /* 0x000100000a0a7825 */ /* 0x000fe200078e00ff */
[----:B------:R-:W-:-:S04]  /*0f10*/  PRMT R25, R23, 0x5410, R18 ;  /* 0x0000541017197816 */ /* 0x000fc80000000012 */
[----:B------:R-:W-:Y:S02]  /*0f20*/  LOP3.LUT R11, R25, R11, RZ, 0xfc, !PT ;  /* 0x0000000b190b7212 */ /* 0x000fe400078efcff */
[----:B------:R-:W-:-:S05]  /*0f30*/  LOP3.LUT R10, R10, 0xffff, R19, 0xf8, !PT ;  /* 0x0000ffff0a0a7812 */ /* 0x000fca00078ef813 */
[----:B------:R0:W-:Y:S04]  /*0f40*/  STG.E.64 [R14.64], R10 ;  /* 0x0000000a0e007986 */ /* 0x0001e8000c101b06 */
[----:B------:R-:W2:Y:S01]  /*0f50*/  LDG.E.64 R16, [R16.64] ;  /* 0x0000000610107981 */ /* 0x000ea2000c1e1b00 */
[----:B------:R-:W-:-:S06]  /*0f60*/  IMAD.WIDE R26, R9, 0x8, R28 ;  /* 0x00000008091a7825 */ /* 0x000fcc00078e021c */
[----:B------:R-:W3:Y:S01]  /*0f70*/  LDG.E.64 R26, [R26.64] ;  /* 0x000000061a1a7981 */ /* 0x000ee2000c1e1b00 */
[----:B------:R-:W-:Y:S01]  /*0f80*/  HADD2.F32 R19, -RZ, R19.H0_H0 ;  /* 0x20000013ff137230 */ /* 0x000fe20000004100 */
[----:B0-----:R-:W-:-:S04]  /*0f90*/  IMAD.WIDE R14, R9, 0x8, R14 ;  /* 0x00000008090e7825 */ /* 0x001fc800078e020e */
[----:B------:R-:W-:Y:S01]  /*0fa0*/  FADD.FTZ R19, R8, R19 ;  /* 0x0000001308137221 */ /* 0x000fe20000010000 */
[--C-:B--2---:R-:W-:Y:S01]  /*0fb0*/  SHF.R.U64 R22, R16, 0x10, R17.reuse ;  /* 0x0000001010167819 */ /* 0x104fe20000001211 */
[----:B------:R-:W-:Y:S01]  /*0fc0*/  HADD2.F32 R16, -RZ, R16.H0_H0 ;  /* 0x20000010ff107230 */ /* 0x000fe20000004100 */
[----:B------:R-:W-:Y:S02]  /*0fd0*/  MOV R25, R17 ;  /* 0x0000001100197202 */ /* 0x000fe40000000f00 */
[----:B------:R-:W-:Y:S01]  /*0fe0*/  SHF.R.U32.HI R28, RZ, 0x10, R17 ;  /* 0x00000010ff1c7819 */ /* 0x000fe20000011611 */
[----:B------:R-:W-:Y:S01]  /*0ff0*/  HADD2.F32 R22, -RZ, R22.H0_H0 ;  /* 0x20000016ff167230 */ /* 0x000fe20000004100 */
[----:B------:R-:W-:Y:S01]  /*1000*/  FSETP.GTU.FTZ.AND P0, PT, R16, RZ, PT ;  /* 0x000000ff1000720b */ /* 0x000fe20003f1c000 */
[----:B------:R-:W-:Y:S01]  /*1010*/  HADD2.F32 R25, -RZ, R25.H0_H0 ;  /* 0x20000019ff197230 */ /* 0x000fe20000004100 */
[----:B---3--:R-:W-:Y:S01]  /*1020*/  SHF.R.U64 R11, R26, 0x10, R27 ;  /* 0x000000101a0b7819 */ /* 0x008fe2000000121b */
[----:B------:R-:W-:Y:S01]  /*1030*/  HADD2.F32 R10, -RZ, R28.H0_H0 ;  /* 0x2000001cff0a7230 */ /* 0x000fe20000004100 */
[----:B------:R-:W-:-:S02]  /*1040*/  FSETP.GTU.FTZ.AND P1, PT, R22, RZ, PT ;  /* 0x000000ff1600720b */ /* 0x000fc40003f3c000 */
[----:B------:R-:W-:Y:S01]  /*1050*/  FSETP.GTU.FTZ.AND P2, PT, R25, RZ, PT ;  /* 0x000000ff1900720b */ /* 0x000fe20003f5c000 */
[----:B------:R-:W-:Y:S01]  /*1060*/  IMAD.MOV.U32 R25, RZ, RZ, R27 ;  /* 0x000000ffff197224 */ /* 0x000fe200078e001b */
[----:B------:R-:W-:Y:S02]  /*1070*/  FSETP.GTU.FTZ.AND P3, PT, R10, RZ, PT ;  /* 0x000000ff0a00720b */ /* 0x000fe40003f7c000 */
[----:B------:R-:W-:Y:S02]  /*1080*/  PRMT R16, R11, 0x7610, R16 ;  /* 0x000076100b107816 */ /* 0x000fe40000000010 */
[----:B------:R-:W-:Y:S01]  /*1090*/  PRMT R17, R26, 0x7610, R17 ;  /* 0x000076101a117816 */ /* 0x000fe20000000011 */
[----:B------:R-:W-:Y:S01]  /*10a0*/  HADD2.F32 R26, -RZ, R23.H0_H0 ;  /* 0x20000017ff1a7230 */ /* 0x000fe20000004100 */
[----:B------:R-:W-:Y:S01]  /*10b0*/  SHF.R.U32.HI R22, RZ, 0x10, R27 ;  /* 0x00000010ff167819 */ /* 0x000fe2000001161b */
[----:B------:R-:W-:Y:S01]  /*10c0*/  HADD2.F32 R23, -RZ, R12.H0_H0 ;  /* 0x2000000cff177230 */ /* 0x000fe20000004100 */
[----:B------:R-:W-:-:S02]  /*10d0*/  @!P0 PRMT R17, RZ, 0x7610, R17 ;  /* 0x00007610ff118816 */ /* 0x000fc40000000011 */
[----:B------:R-:W-:Y:S01]  /*10e0*/  @!P1 PRMT R16, RZ, 0x7610, R16 ;  /* 0x00007610ff109816 */ /* 0x000fe20000000010 */
[----:B------:R-:W-:Y:S01]  /*10f0*/  FADD.FTZ R13, R13, R26 ;  /* 0x0000001a0d0d7221 */ /* 0x000fe20000010000 */
[----:B------:R-:W-:Y:S01]  /*1100*/  @!P2 PRMT R25, RZ, 0x7610, R25 ;  /* 0x00007610ff19a816 */ /* 0x000fe20000000019 */
[----:B------:R-:W-:Y:S01]  /*1110*/  HADD2.F32 R8, -RZ, R17.H0_H0 ;  /* 0x20000011ff087230 */ /* 0x000fe20000004100 */
[----:B------:R-:W-:Y:S01]  /*1120*/  LOP3.LUT R10, R16, 0xffff, RZ, 0xc0, !PT ;  /* 0x0000ffff100a7812 */ /* 0x000fe200078ec0ff */
[----:B------:R-:W-:Y:S01]  /*1130*/  HADD2.F32 R12, -RZ, R16.H0_H0 ;  /* 0x20000010ff0c7230 */ /* 0x000fe20000004100 */
[----:B------:R-:W-:Y:S01]  /*1140*/  @!P3 PRMT R22, RZ, 0x7610, R22 ;  /* 0x00007610ff16b816 */ /* 0x000fe20000000016 */
[----:B------:R-:W-:Y:S01]  /*1150*/  FADD.FTZ R23, R24, R23 ;  /* 0x0000001718177221 */ /* 0x000fe20000010000 */
[----:B------:R-:W-:Y:S01]  /*1160*/  IADD3 R26, R21, 0x7, RZ ;  /* 0x00000007151a7810 */ /* 0x000fe20007ffe0ff */
[----:B------:R-:W-:Y:S01]  /*1170*/  IMAD.WIDE.U32 R10, R10, 0x10000, RZ ;  /* 0x000100000a0a7825 */ /* 0x000fe200078e00ff */
[----:B------:R-:W-:-:S02]  /*1180*/  PRMT R27, R25, 0x5410, R22 ;  /* 0x00005410191b7816 */ /* 0x000fc40000000016 */
[----:B------:R-:W-:Y:S01]  /*1190*/  ISETP.GE.AND P0, PT, R26, R7, PT ;  /* 0x000000071a00720c */ /* 0x000fe20003f06270 */
[----:B------:R-:W-:Y:S01]  /*11a0*/  FADD.FTZ R12, R23, R12 ;  /* 0x0000000c170c7221 */ /* 0x000fe20000010000 */
[----:B------:R-:W-:Y:S01]  /*11b0*/  LOP3.LUT R11, R27, R11, RZ, 0xfc, !PT ;  /* 0x0000000b1b0b7212 */ /* 0x000fe200078efcff */
[----:B------:R-:W-:Y:S01]  /*11c0*/  HADD2.F32 R27, -RZ, R18.H0_H0 ;  /* 0x20000012ff1b7230 */ /* 0x000fe20000004100 */
[----:B------:R-:W-:Y:S01]  /*11d0*/  LOP3.LUT R10, R10, 0xffff, R17, 0xf8, !PT ;  /* 0x0000ffff0a0a7812 */ /* 0x000fe200078ef811 */
[----:B------:R-:W-:Y:S01]  /*11e0*/  HADD2.F32 R18, -RZ, R25.H0_H0 ;  /* 0x20000019ff127230 */ /* 0x000fe20000004100 */
[----:B------:R-:W-:Y:S01]  /*11f0*/  IADD3 R21, R21, 0x4, RZ ;  /* 0x0000000415157810 */ /* 0x000fe20007ffe0ff */
[----:B------:R-:W-:Y:S02]  /*1200*/  FADD.FTZ R8, R19, R8 ;  /* 0x0000000813087221 */ /* 0x000fe40000010000 */
[----:B------:R0:W-:Y:S01]  /*1210*/  STG.E.64 [R14.64], R10 ;  /* 0x0000000a0e007986 */ /* 0x0001e2000c101b06 */
[----:B------:R-:W-:-:S02]  /*1220*/  FADD.FTZ R20, R20, R27 ;  /* 0x0000001b14147221 */ /* 0x000fc40000010000 */
[----:B------:R-:W-:Y:S01]  /*1230*/  FADD.FTZ R13, R13, R18 ;  /* 0x000000120d0d7221 */ /* 0x000fe20000010000 */
[----:B0-----:R-:W-:-:S05]  /*1240*/  HADD2.F32 R11, -RZ, R22.H0_H0 ;  /* 0x20000016ff0b7230 */ /* 0x001fca0000004100 */
[----:B------:R-:W-:Y:S01]  /*1250*/  FADD.FTZ R11, R20, R11 ;  /* 0x0000000b140b7221 */ /* 0x000fe20000010000 */
[----:B------:R-:W-:Y:S05]  /*1260*/  @!P0 BRA `(.L_x_150) ;  /* 0xfffff59000008947 */ /* 0x000fea000383ffff */
.L_x_149:
[----:B------:R-:W-:Y:S05]  /*1270*/  BSYNC B0 ;  /* 0x0000000000007941 */ /* 0x000fea0003800000 */
.L_x_148:
[C---:B------:R-:W-:Y:S01]  /*1280*/  ISETP.NE.AND P0, PT, R0.reuse, RZ, PT ;  /* 0x000000ff0000720c */ /* 0x040fe20003f05270 */
[----:B------:R-:W-:Y:S01]  /*1290*/  HFMA2.MMA R7, -RZ, RZ, 0, 4.76837158203125e-07 ;  /* 0x00000008ff077435 */ /* 0x000fe200000001ff */
[----:B------:R-:W-:Y:S01]  /*12a0*/  IMAD R9, R0, c[0x0][0x0], R3 ;  /* 0x0000000000097a24 */ /* 0x000fe200078e0203 */
[----:B------:R-:W-:Y:S04]  /*12b0*/  BSSY B0, `(.L_x_151) ;  /* 0x0000145000007945 */ /* 0x000fe80003800000 */
[----:B------:R1:W-:Y:S04]  /*12c0*/  STS [R9.X16+0x4], R8 ;  /* 0x0000040809007388 */ /* 0x0003e8000000c800 */
[----:B------:R1:W-:Y:S01]  /*12d0*/  STS.64 [R9.X16+0x8], R12 ;  /* 0x0000080c09007388 */ /* 0x0003e2000000ca00 */
[----:B------:R-:W-:-:S03]  /*12e0*/  IMAD.WIDE R6, R4, R7, c[0x0][0x190] ;  /* 0x0000640004067625 */ /* 0x000fc600078e0207 */
[----:B------:R1:W-:Y:S04]  /*12f0*/  STS [R9.X16+0x10], R11 ;  /* 0x0000100b09007388 */ /* 0x0003e8000000c800 */
[----:B------:R-:W-:Y:S06]  /*1300*/  BAR.SYNC.DEFER_BLOCKING 0x0 ;  /* 0x0000000000007b1d */ /* 0x000fec0000010000 */
[----:B------:R-:W-:Y:S05]  /*1310*/  @P0 BRA `(.L_x_152) ;  /* 0x000013e000000947 */ /* 0x000fea0003800000 */
[----:B-1----:R-:W-:-:S05]  /*1320*/  IMAD.MOV.U32 R9, RZ, RZ, c[0x0][0x4] ;  /* 0x00000100ff097624 */ /* 0x002fca00078e00ff */
[----:B------:R-:W-:-:S13]  /*1330*/  ISETP.GE.U32.AND P0, PT, R9, 0x2, PT ;  /* 0x000000020900780c */ /* 0x000fda0003f06070 */
[----:B------:R-:W-:Y:S05]  /*1340*/  @!P0 BRA `(.L_x_153) ;  /* 0x0000131000008947 */ /* 0x000fea0003800000 */
[C---:B------:R-:W-:Y:S02]  /*1350*/  IADD3 R10, R9.reuse, -0x2, RZ ;  /* 0xfffffffe090a7810 */ /* 0x040fe40007ffe0ff */
[----:B------:R-:W-:Y:S02]  /*1360*/  IADD3 R9, R9, -0x1, RZ ;  /* 0xffffffff09097810 */ /* 0x000fe40007ffe0ff */
[----:B------:R-:W-:Y:S02]  /*1370*/  ISETP.GE.U32.AND P0, PT, R10, 0x3, PT ;  /* 0x000000030a00780c */ /* 0x000fe40003f06070 */
[----:B------:R-:W-:Y:S02]  /*1380*/  MOV R10, 0x1 ;  /* 0x00000001000a7802 */ /* 0x000fe40000000f00 */
[----:B0-----:R-:W-:-:S09]  /*1390*/  LOP3.LUT R14, R9, 0x3, RZ, 0xc0, !PT ;  /* 0x00000003090e7812 */ /* 0x001fd200078ec0ff */
[----:B------:R-:W-:Y:S05]  /*13a0*/  @!P0 BRA `(.L_x_154) ;  /* 0x0000119000008947 */ /* 0x000fea0003800000 */
[----:B------:R-:W-:Y:S01]  /*13b0*/  IMAD.IADD R9, R9, 0x1, -R14 ;  /* 0x0000000109097824 */ /* 0x000fe200078e0a0e */
[----:B------:R-:W-:Y:S01]  /*13c0*/  IADD3 R16, R3, c[0x0][0x0], RZ ;  /* 0x0000000003107a10 */ /* 0x000fe20007ffe0ff */
[----:B------:R-:W-:-:S03]  /*13d0*/  IMAD.MOV.U32 R10, RZ, RZ, 0x1 ;  /* 0x00000001ff0a7424 */ /* 0x000fc600078e00ff */
[----:B------:R-:W-:Y:S02]  /*13e0*/  ISETP.GT.AND P0, PT, R9, RZ, PT ;  /* 0x000000ff0900720c */ /* 0x000fe40003f04270 */
[----:B------:R-:W-:-:S04]  /*13f0*/  SHF.L.U32 R16, R16, 0x2, RZ ;  /* 0x0000000210107819 */ /* 0x000fc800000006ff */
[----:B------:R-:W-:-:S07]  /*1400*/  LEA R16, R16, 0x4, 0x2 ;  /* 0x0000000410107811 */ /* 0x000fce00078e10ff */
[----:B------:R-:W-:Y:S05]  /*1410*/  @!P0 BRA `(.L_x_155) ;  /* 0x00000e9000008947 */ /* 0x000fea0003800000 */
[----:B------:R-:W-:Y:S02]  /*1420*/  ISETP.GT.AND P1, PT, R9, 0xc, PT ;  /* 0x0000000c0900780c */ /* 0x000fe40003f24270 */
[----:B------:R-:W-:-:S11]  /*1430*/  PLOP3.LUT P0, PT, PT, PT, PT, 0x80, 0x0 ;  /* 0x000000000000781c */ /* 0x000fd60003f0f070 */
[----:B------:R-:W-:Y:S05]  /*1440*/  @!P1 BRA `(.L_x_156) ;  /* 0x0000096000009947 */ /* 0x000fea0003800000 */
[----:B------:R-:W-:Y:S02]  /*1450*/  PLOP3.LUT P0, PT, PT, PT, PT, 0x8, 0x0 ;  /* 0x000000000000781c */ /* 0x000fe40003f0e170 */
.L_x_157:
[----:B------:R-:W0:Y:S01]  /*1460*/  LDS R17, [R16+0x4] ;  /* 0x0000040010117984 */ /* 0x000e220000000800 */
[----:B------:R-:W-:Y:S02]  /*1470*/  MOV R15, c[0x0][0x0] ;  /* 0x00000000000f7a02 */ /* 0x000fe40000000f00 */
[----:B------:R-:W-:Y:S01]  /*1480*/  IADD3 R9, R9, -0x10, RZ ;  /* 0xfffffff009097810 */ /* 0x000fe20007ffe0ff */
[----:B------:R-:W1:Y:S01]  /*1490*/  LDS R19, [R16] ;  /* 0x0000000010137984 */ /* 0x000e620000000800 */
[----:B------:R-:W-:Y:S01]  /*14a0*/  IADD3 R10, R10, 0x10, RZ ;  /* 0x000000100a0a7810 */ /* 0x000fe20007ffe0ff */
[----:B------:R-:W-:Y:S01]  /*14b0*/  IMAD R28, R15, 0x10, R16 ;  /* 0x000000100f1c7824 */ /* 0x000fe200078e0210 */
[----:B------:R-:W-:Y:S01]  /*14c0*/  ISETP.GT.AND P1, PT, R9, 0xc, PT ;  /* 0x0000000c0900780c */ /* 0x000fe20003f24270 */
[----:B------:R-:W2:Y:S03]  /*14d0*/  LDS R20, [R16+0xc] ;  /* 0x00000c0010147984 */ /* 0x000ea60000000800 */
[----:B------:R-:W-:Y:S01]  /*14e0*/  LEA R29, R15, R28, 0x4 ;  /* 0x0000001c0f1d7211 */ /* 0x000fe200078e20ff */
[----:B------:R-:W3:Y:S04]  /*14f0*/  LDS R23, [R28+0x4] ;  /* 0x000004001c177984 */ /* 0x000ee80000000800 */
[----:B------:R-:W4:Y:S04]  /*1500*/  LDS R27, [R28+0xc] ;  /* 0x00000c001c1b7984 */ /* 0x000f280000000800 */
[----:B------:R-:W5:Y:S04]  /*1510*/  LDS R24, [R28] ;  /* 0x000000001c187984 */ /* 0x000f680000000800 */
[----:B------:R-:W5:Y:S04]  /*1520*/  LDS R18, [R16+0x8] ;  /* 0x0000080010127984 */ /* 0x000f680000000800 */
[----:B------:R-:W5:Y:S04]  /*1530*/  LDS R21, [R29+0x4] ;  /* 0x000004001d157984 */ /* 0x000f680000000800 */
[----:B------:R-:W5:Y:S04]  /*1540*/  LDS R26, [R29] ;  /* 0x000000001d1a7984 */ /* 0x000f680000000800 */
[----:B------:R1:W5:Y:S01]  /*1550*/  LDS R25, [R28+0x8] ;  /* 0x000008001c197984 */ /* 0x0003620000000800 */
[----:B0-----:R-:W-:-:S03]  /*1560*/  FADD.FTZ R22, R17, R12 ;  /* 0x0000000c11167221 */ /* 0x001fc60000010000 */
[----:B------:R-:W0:Y:S01]  /*1570*/  LDS R12, [R29+0xc] ;  /* 0x00000c001d0c7984 */ /* 0x000e220000000800 */
[----:B-1----:R-:W-:-:S03]  /*1580*/  FADD.FTZ R19, R19, R8 ;  /* 0x0000000813137221 */ /* 0x002fc60000010000 */
[----:B------:R-:W1:Y:S01]  /*1590*/  LDS R17, [R29+0x8] ;  /* 0x000008001d117984 */ /* 0x000e620000000800 */
[----:B------:R-:W-:Y:S02]  /*15a0*/  IMAD R8, R15, 0x10, R29 ;  /* 0x000000100f087824 */ /* 0x000fe400078e021d */
[----:B--2---:R-:W-:-:S03]  /*15b0*/  FADD.FTZ R20, R20, R11 ;  /* 0x0000000b14147221 */ /* 0x004fc60000010000 */
[----:B------:R-:W2:Y:S01]  /*15c0*/  LDS R11, [R8] ;  /* 0x00000000080b7984 */ /* 0x000ea20000000800 */
[----:B---3--:R-:W-:Y:S01]  /*15d0*/  FADD.FTZ R22, R22, R23 ;  /* 0x0000001716167221 */ /* 0x008fe20000010000 */
[----:B------:R-:W-:Y:S01]  /*15e0*/  LEA R28, R15, R8, 0x4 ;  /* 0x000000080f1c7211 */ /* 0x000fe200078e20ff */
[----:B----4-:R-:W-:Y:S02]  /*15f0*/  FADD.FTZ R27, R20, R27 ;  /* 0x0000001b141b7221 */ /* 0x010fe40000010000 */
[----:B------:R-:W3:Y:S01]  /*1600*/  LDS R20, [R8+0x4] ;  /* 0x0000040008147984 */ /* 0x000ee20000000800 */
[----:B-----5:R-:W-:-:S03]  /*1610*/  FADD.FTZ R19, R19, R24 ;  /* 0x0000001813137221 */ /* 0x020fc60000010000 */
[----:B------:R-:W4:Y:S01]  /*1620*/  LDS R24, [R28+0x4] ;  /* 0x000004001c187984 */ /* 0x000f220000000800 */
[----:B------:R-:W-:-:S03]  /*1630*/  FADD.FTZ R18, R18, R13 ;  /* 0x0000000d12127221 */ /* 0x000fc60000010000 */
[----:B------:R-:W-:Y:S01]  /*1640*/  LDS R23, [R28+0xc] ;  /* 0x00000c001c177984 */ /* 0x000fe20000000800 */
[----:B------:R-:W-:-:S03]  /*1650*/  FADD.FTZ R13, R22, R21 ;  /* 0x00000015160d7221 */ /* 0x000fc60000010000 */
[----:B------:R-:W5:Y:S01]  /*1660*/  LDS R21, [R8+0x8] ;  /* 0x0000080008157984 */ /* 0x000f620000000800 */
[----:B------:R-:W-:-:S03]  /*1670*/  FADD.FTZ R16, R19, R26 ;  /* 0x0000001a13107221 */ /* 0x000fc60000010000 */
[----:B------:R-:W5:Y:S01]  /*1680*/  LDS R26, [R28] ;  /* 0x000000001c1a7984 */ /* 0x000f620000000800 */
[----:B------:R-:W-:-:S03]  /*1690*/  FADD.FTZ R18, R18, R25 ;  /* 0x0000001912127221 */ /* 0x000fc60000010000 */
[----:B------:R-:W5:Y:S01]  /*16a0*/  LDS R25, [R28+0x8] ;  /* 0x000008001c197984 */ /* 0x000f620000000800 */
[----:B0-----:R-:W-:-:S03]  /*16b0*/  FADD.FTZ R22, R27, R12 ;  /* 0x0000000c1b167221 */ /* 0x001fc60000010000 */
[----:B------:R5:W0:Y:S01]  /*16c0*/  LDS R27, [R8+0xc] ;  /* 0x00000c00081b7984 */ /* 0x000a220000000800 */
[----:B------:R-:W-:Y:S02]  /*16d0*/  IMAD R12, R15, 0x10, R28 ;  /* 0x000000100f0c7824 */ /* 0x000fe400078e021c */
[----:B-1----:R-:W-:-:S03]  /*16e0*/  FADD.FTZ R18, R18, R17 ;  /* 0x0000001112127221 */ /* 0x002fc60000010000 */
[----:B------:R-:W1:Y:S01]  /*16f0*/  LDS R19, [R12] ;  /* 0x000000000c137984 */ /* 0x000e620000000800 */
[----:B--2---:R-:W-:-:S03]  /*1700*/  FADD.FTZ R29, R16, R11 ;  /* 0x0000000b101d7221 */ /* 0x004fc60000010000 */
[----:B------:R-:W2:Y:S04]  /*1710*/  LDS R17, [R12+0x4] ;  /* 0x000004000c117984 */ /* 0x000ea80000000800 */
[----:B------:R-:W2:Y:S01]  /*1720*/  LDS R11, [R12+0x8] ;  /* 0x000008000c0b7984 */ /* 0x000ea20000000800 */
[----:B---3--:R-:W-:-:S04]  /*1730*/  FADD.FTZ R13, R13, R20 ;  /* 0x000000140d0d7221 */ /* 0x008fc80000010000 */
[----:B----4-:R-:W-:Y:S02]  /*1740*/  FADD.FTZ R24, R13, R24 ;  /* 0x000000180d187221 */ /* 0x010fe40000010000 */
[----:B-----5:R-:W-:Y:S02]  /*1750*/  FADD.FTZ R8, R18, R21 ;  /* 0x0000001512087221 */ /* 0x020fe40000010000 */
[----:B------:R-:W-:Y:S02]  /*1760*/  FADD.FTZ R26, R29, R26 ;  /* 0x0000001a1d1a7221 */ /* 0x000fe40000010000 */
[----:B------:R-:W-:Y:S02]  /*1770*/  FADD.FTZ R8, R8, R25 ;  /* 0x0000001908087221 */ /* 0x000fe40000010000 */
[----:B0-----:R-:W-:Y:S01]  /*1780*/  FADD.FTZ R22, R22, R27 ;  /* 0x0000001b16167221 */ /* 0x001fe20000010000 */
[----:B------:R-:W-:Y:S02]  /*1790*/  LEA R27, R15, R12, 0x4 ;  /* 0x0000000c0f1b7211 */ /* 0x000fe400078e20ff */
[----:B------:R-:W0:Y:S01]  /*17a0*/  LDS R12, [R12+0xc] ;  /* 0x00000c000c0c7984 */ /* 0x000e220000000800 */
[----:B------:R-:W-:-:S02]  /*17b0*/  FADD.FTZ R13, R22, R23 ;  /* 0x00000017160d7221 */ /* 0x000fc40000010000 */
[----:B-1----:R-:W-:Y:S01]  /*17c0*/  FADD.FTZ R19, R26, R19 ;  /* 0x000000131a137221 */ /* 0x002fe20000010000 */
[----:B------:R-:W1:Y:S01]  /*17d0*/  LDS R23, [R27+0x8] ;  /* 0x000008001b177984 */ /* 0x000e620000000800 */
[C---:B------:R-:W-:Y:S02]  /*17e0*/  IMAD R29, R15.reuse, 0x10, R27 ;  /* 0x000000100f1d7824 */ /* 0x040fe400078e021b */
[----:B--2---:R-:W-:Y:S01]  /*17f0*/  FADD.FTZ R21, R24, R17 ;  /* 0x0000001118157221 */ /* 0x004fe20000010000 */
[----:B------:R-:W2:Y:S02]  /*1800*/  LDS R26, [R27+0xc] ;  /* 0x00000c001b1a7984 */ /* 0x000ea40000000800 */
[----:B------:R-:W-:Y:S01]  /*1810*/  LEA R18, R15, R29, 0x4 ;  /* 0x0000001d0f127211 */ /* 0x000fe200078e20ff */
[----:B------:R-:W-:Y:S01]  /*1820*/  FADD.FTZ R28, R8, R11 ;  /* 0x0000000b081c7221 */ /* 0x000fe20000010000 */
[----:B------:R-:W3:Y:S04]  /*1830*/  LDS R24, [R27+0x4] ;  /* 0x000004001b187984 */ /* 0x000ee80000000800 */
[----:B------:R-:W4:Y:S04]  /*1840*/  LDS R16, [R29+0xc] ;  /* 0x00000c001d107984 */ /* 0x000f280000000800 */
[----:B------:R-:W5:Y:S04]  /*1850*/  LDS R22, [R27] ;  /* 0x000000001b167984 */ /* 0x000f680000000800 */
[----:B------:R-:W5:Y:S04]  /*1860*/  LDS R20, [R29+0x4] ;  /* 0x000004001d147984 */ /* 0x000f680000000800 */
[----:B------:R-:W5:Y:S04]  /*1870*/  LDS R25, [R29] ;  /* 0x000000001d197984 */ /* 0x000f680000000800 */
[----:B------:R0:W5:Y:S04]  /*1880*/  LDS R17, [R29+0x8] ;  /* 0x000008001d117984 */ /* 0x0001680000000800 */
[----:B------:R-:W5:Y:S01]  /*1890*/  LDS R8, [R18] ;  /* 0x0000000012087984 */ /* 0x000f620000000800 */
[----:B0-----:R-:W-:-:S03]  /*18a0*/  FADD.FTZ R13, R13, R12 ;  /* 0x0000000c0d0d7221 */ /* 0x001fc60000010000 */
[----:B------:R-:W0:Y:S01]  /*18b0*/  LDS R27, [R18+0xc] ;  /* 0x00000c00121b7984 */ /* 0x000e220000000800 */
[----:B------:R-:W-:Y:S02]  /*18c0*/  IMAD R29, R15, 0x10, R18 ;  /* 0x000000100f1d7824 */ /* 0x000fe400078e0212 */
[----:B-1----:R-:W-:-:S03]  /*18d0*/  FADD.FTZ R28, R28, R23 ;  /* 0x000000171c1c7221 */ /* 0x002fc60000010000 */
[----:B------:R-:W1:Y:S01]  /*18e0*/  LDS R23, [R29] ;  /* 0x000000001d177984 */ /* 0x000e620000000800 */
[----:B--2---:R-:W-:Y:S01]  /*18f0*/  FADD.FTZ R13, R13, R26 ;  /* 0x0000001a0d0d7221 */ /* 0x004fe20000010000 */
[----:B------:R-:W-:Y:S02]  /*1900*/  LEA R12, R15, R29, 0x4 ;  /* 0x0000001d0f0c7211 */ /* 0x000fe400078e20ff */
[----:B------:R-:W2:Y:S01]  /*1910*/  LDS R26, [R18+0x4] ;  /* 0x00000400121a7984 */ /* 0x000ea20000000800 */
[----:B---3--:R-:W-:-:S03]  /*1920*/  FADD.FTZ R11, R21, R24 ;  /* 0x00000018150b7221 */ /* 0x008fc60000010000 */
[----:B------:R-:W3:Y:S01]  /*1930*/  LDS R24, [R12] ;  /* 0x000000000c187984 */ /* 0x000ee20000000800 */
[----:B----4-:R-:W-:-:S03]  /*1940*/  FADD.FTZ R16, R13, R16 ;  /* 0x000000100d107221 */ /* 0x010fc60000010000 */
[----:B------:R-:W4:Y:S01]  /*1950*/  LDS R13, [R29+0x4] ;  /* 0x000004001d0d7984 */ /* 0x000f220000000800 */
[----:B-----5:R-:W-:-:S03]  /*1960*/  FADD.FTZ R22, R19, R22 ;  /* 0x0000001613167221 */ /* 0x020fc60000010000 */
[----:B------:R-:W5:Y:S01]  /*1970*/  LDS R19, [R12+0x4] ;  /* 0x000004000c137984 */ /* 0x000f620000000800 */
[----:B------:R-:W-:-:S03]  /*1980*/  FADD.FTZ R11, R11, R20 ;  /* 0x000000140b0b7221 */ /* 0x000fc60000010000 */
[----:B------:R0:W5:Y:S01]  /*1990*/  LDS R20, [R18+0x8] ;  /* 0x0000080012147984 */ /* 0x0001620000000800 */
[----:B------:R-:W-:-:S03]  /*19a0*/  FADD.FTZ R25, R22, R25 ;  /* 0x0000001916197221 */ /* 0x000fc60000010000 */
[----:B------:R-:W5:Y:S01]  /*19b0*/  LDS R22, [R29+0x8] ;  /* 0x000008001d167984 */ /* 0x000f620000000800 */
[----:B------:R-:W-:-:S03]  /*19c0*/  FADD.FTZ R17, R28, R17 ;  /* 0x000000111c117221 */ /* 0x000fc60000010000 */
[----:B------:R-:W5:Y:S01]  /*19d0*/  LDS R21, [R29+0xc] ;  /* 0x00000c001d157984 */ /* 0x000f620000000800 */
[----:B------:R-:W-:-:S03]  /*19e0*/  FADD.FTZ R28, R25, R8 ;  /* 0x00000008191c7221 */ /* 0x000fc60000010000 */
[----:B------:R-:W5:Y:S01]  /*19f0*/  LDS R8, [R12+0x8] ;  /* 0x000008000c087984 */ /* 0x000f620000000800 */
[----:B0-----:R-:W-:Y:S02]  /*1a00*/  FADD.FTZ R16, R16, R27 ;  /* 0x0000001b10107221 */ /* 0x001fe40000010000 */
[----:B-1----:R-:W-:Y:S02]  /*1a10*/  FADD.FTZ R23, R28, R23 ;  /* 0x000000171c177221 */ /* 0x002fe40000010000 */
[----:B------:R-:W-:Y:S02]  /*1a20*/  IMAD R28, R15, 0x10, R12 ;  /* 0x000000100f1c7824 */ /* 0x000fe400078e020c */
[----:B--2---:R-:W-:-:S03]  /*1a30*/  FADD.FTZ R26, R11, R26 ;  /* 0x0000001a0b1a7221 */ /* 0x004fc60000010000 */
[----:B------:R-:W-:Y:S01]  /*1a40*/  LEA R25, R15, R28, 0x4 ;  /* 0x0000001c0f197211 */ /* 0x000fe200078e20ff */
[----:B------:R-:W0:Y:S01]  /*1a50*/  LDS R27, [R28] ;  /* 0x000000001c1b7984 */ /* 0x000e220000000800 */
[----:B---3--:R-:W-:Y:S02]  /*1a60*/  FADD.FTZ R24, R23, R24 ;  /* 0x0000001817187221 */ /* 0x008fe40000010000 */
[----:B----4-:R-:W-:Y:S01]  /*1a70*/  FADD.FTZ R26, R26, R13 ;  /* 0x0000000d1a1a7221 */ /* 0x010fe20000010000 */
[----:B------:R-:W-:Y:S01]  /*1a80*/  LDS R23, [R28+0xc] ;  /* 0x00000c001c177984 */ /* 0x000fe20000000800 */
[----:B------:R-:W-:Y:S02]  /*1a90*/  IMAD R18, R15, 0x10, R25 ;  /* 0x000000100f127824 */ /* 0x000fe400078e0219 */
[----:B-----5:R-:W-:Y:S01]  /*1aa0*/  FADD.FTZ R19, R26, R19 ;  /* 0x000000131a137221 */ /* 0x020fe20000010000 */
[----:B------:R-:W-:Y:S01]  /*1ab0*/  LDS R13, [R25+0xc] ;  /* 0x00000c00190d7984 */ /* 0x000fe20000000800 */
[----:B------:R-:W-:-:S03]  /*1ac0*/  FADD.FTZ R17, R17, R20 ;  /* 0x0000001411117221 */ /* 0x000fc60000010000 */
[----:B------:R-:W1:Y:S01]  /*1ad0*/  LDS R26, [R12+0xc] ;  /* 0x00000c000c1a7984 */ /* 0x000e620000000800 */
[----:B------:R-:W-:-:S03]  /*1ae0*/  FADD.FTZ R17, R17, R22 ;  /* 0x0000001611117221 */ /* 0x000fc60000010000 */
[----:B------:R-:W-:Y:S01]  /*1af0*/  LDS R12, [R18] ;  /* 0x00000000120c7984 */ /* 0x000fe20000000800 */
[----:B------:R-:W-:-:S03]  /*1b00*/  FADD.FTZ R21, R16, R21 ;  /* 0x0000001510157221 */ /* 0x000fc60000010000 */
[----:B------:R-:W2:Y:S01]  /*1b10*/  LDS R22, [R25] ;  /* 0x0000000019167984 */ /* 0x000ea20000000800 */
[----:B------:R-:W-:-:S03]  /*1b20*/  FADD.FTZ R8, R17, R8 ;  /* 0x0000000811087221 */ /* 0x000fc60000010000 */
[----:B------:R-:W3:Y:S04]  /*1b30*/  LDS R16, [R28+0x4] ;  /* 0x000004001c107984 */ /* 0x000ee80000000800 */
[----:B------:R-:W4:Y:S04]  /*1b40*/  LDS R17, [R28+0x8] ;  /* 0x000008001c117984 */ /* 0x000f280000000800 */
[----:B------:R-:W5:Y:S04]  /*1b50*/  LDS R11, [R25+0x8] ;  /* 0x00000800190b7984 */ /* 0x000f680000000800 */
[----:B------:R-:W5:Y:S01]  /*1b60*/  LDS R20, [R25+0x4] ;  /* 0x0000040019147984 */ /* 0x000f620000000800 */
[----:B0-----:R-:W-:-:S03]  /*1b70*/  FADD.FTZ R27, R24, R27 ;  /* 0x0000001b181b7221 */ /* 0x001fc60000010000 */
[----:B------:R-:W0:Y:S04]  /*1b80*/  LDS R25, [R18+0x4] ;  /* 0x0000040012197984 */ /* 0x000e280000000800 */
[----:B------:R-:W0:Y:S01]  /*1b90*/  LDS R28, [R18+0xc] ;  /* 0x00000c00121c7984 */ /* 0x000e220000000800 */
[----:B-1----:R-:W-:-:S04]  /*1ba0*/  FADD.FTZ R26, R21, R26 ;  /* 0x0000001a151a7221 */ /* 0x002fc80000010000 */
[----:B------:R-:W-:Y:S02]  /*1bb0*/  FADD.FTZ R26, R26, R23 ;  /* 0x000000171a1a7221 */ /* 0x000fe40000010000 */
[----:B--2---:R-:W-:Y:S02]  /*1bc0*/  FADD.FTZ R27, R27, R22 ;  /* 0x000000161b1b7221 */ /* 0x004fe40000010000 */
[----:B------:R-:W-:Y:S02]  /*1bd0*/  FADD.FTZ R13, R26, R13 ;  /* 0x0000000d1a0d7221 */ /* 0x000fe40000010000 */
[----:B------:R-:W-:Y:S01]  /*1be0*/  FADD.FTZ R12, R27, R12 ;  /* 0x0000000c1b0c7221 */ /* 0x000fe20000010000 */
[----:B------:R-:W-:Y:S01]  /*1bf0*/  LEA R27, R15, R18, 0x4 ;  /* 0x000000120f1b7211 */ /* 0x000fe200078e20ff */
[----:B------:R-:W1:Y:S01]  /*1c00*/  LDS R26, [R18+0x8] ;  /* 0x00000800121a7984 */ /* 0x000e620000000800 */
[----:B---3--:R-:W-:Y:S02]  /*1c10*/  FADD.FTZ R19, R19, R16 ;  /* 0x0000001013137221 */ /* 0x008fe40000010000 */
[----:B----4-:R-:W-:Y:S01]  /*1c20*/  FADD.FTZ R16, R8, R17 ;  /* 0x0000001108107221 */ /* 0x010fe20000010000 */
[----:B------:R-:W2:Y:S01]  /*1c30*/  LDS R21, [R27] ;  /* 0x000000001b157984 */ /* 0x000ea20000000800 */
[----:B------:R-:W-:-:S02]  /*1c40*/  IMAD R29, R15, 0x10, R27 ;  /* 0x000000100f1d7824 */ /* 0x000fc400078e021b */
[----:B-----5:R-:W-:Y:S01]  /*1c50*/  FADD.FTZ R11, R16, R11 ;  /* 0x0000000b100b7221 */ /* 0x020fe20000010000 */
[----:B------:R-:W3:Y:S01]  /*1c60*/  LDS R22, [R27+0x4] ;  /* 0x000004001b167984 */ /* 0x000ee20000000800 */
[----:B------:R-:W-:Y:S01]  /*1c70*/  FADD.FTZ R8, R19, R20 ;  /* 0x0000001413087221 */ /* 0x000fe20000010000 */
[----:B------:R-:W-:Y:S02]  /*1c80*/  LEA R16, R15, R29, 0x4 ;  /* 0x0000001d0f107211 */ /* 0x000fe400078e20ff */
[----:B------:R-:W4:Y:S01]  /*1c90*/  LDS R24, [R27+0x8] ;  /* 0x000008001b187984 */ /* 0x000f220000000800 */
[----:B0-----:R-:W-:-:S03]  /*1ca0*/  FADD.FTZ R25, R8, R25 ;  /* 0x0000001908197221 */ /* 0x001fc60000010000 */
[----:B------:R-:W0:Y:S01]  /*1cb0*/  LDS R23, [R27+0xc] ;  /* 0x00000c001b177984 */ /* 0x000e220000000800 */
[----:B------:R-:W-:-:S03]  /*1cc0*/  FADD.FTZ R28, R13, R28 ;  /* 0x0000001c0d1c7221 */ /* 0x000fc60000010000 */
[----:B------:R-:W5:Y:S04]  /*1cd0*/  LDS R20, [R29+0x4] ;  /* 0x000004001d147984 */ /* 0x000f680000000800 */
[----:B------:R-:W5:Y:S04]  /*1ce0*/  LDS R19, [R29+0x8] ;  /* 0x000008001d137984 */ /* 0x000f680000000800 */
[----:B------:R-:W5:Y:S04]  /*1cf0*/  LDS R17, [R29] ;  /* 0x000000001d117984 */ /* 0x000f680000000800 */
[----:B------:R-:W5:Y:S01]  /*1d00*/  LDS R15, [R29+0xc] ;  /* 0x00000c001d0f7984 */ /* 0x000f620000000800 */
[----:B-1----:R-:W-:-:S02]  /*1d10*/  FADD.FTZ R11, R11, R26 ;  /* 0x0000001a0b0b7221 */ /* 0x002fc40000010000 */
[----:B--2---:R-:W-:Y:S02]  /*1d20*/  FADD.FTZ R8, R12, R21 ;  /* 0x000000150c087221 */ /* 0x004fe40000010000 */
[----:B---3--:R-:W-:Y:S02]  /*1d30*/  FADD.FTZ R25, R25, R22 ;  /* 0x0000001619197221 */ /* 0x008fe40000010000 */
[----:B----4-:R-:W-:Y:S02]  /*1d40*/  FADD.FTZ R24, R11, R24 ;  /* 0x000000180b187221 */ /* 0x010fe40000010000 */
[----:B0-----:R-:W-:Y:S02]  /*1d50*/  FADD.FTZ R28, R28, R23 ;  /* 0x000000171c1c7221 */ /* 0x001fe40000010000 */
[----:B-----5:R-:W-:Y:S02]  /*1d60*/  FADD.FTZ R12, R25, R20 ;  /* 0x00000014190c7221 */ /* 0x020fe40000010000 */
[----:B------:R-:W-:-:S02]  /*1d70*/  FADD.FTZ R13, R24, R19 ;  /* 0x00000013180d7221 */ /* 0x000fc40000010000 */
[----:B------:R-:W-:Y:S02]  /*1d80*/  FADD.FTZ R8, R8, R17 ;  /* 0x0000001108087221 */ /* 0x000fe40000010000 */
[----:B------:R-:W-:Y:S01]  /*1d90*/  FADD.FTZ R11, R28, R15 ;  /* 0x0000000f1c0b7221 */ /* 0x000fe20000010000 */
[----:B------:R-:W-:Y:S05]  /*1da0*/  @P1 BRA `(.L_x_157) ;  /* 0xfffff6b000001947 */ /* 0x000fea000383ffff */
.L_x_156:
[----:B------:R-:W-:-:S13]  /*1db0*/  ISETP.GT.AND P1, PT, R9, 0x4, PT ;  /* 0x000000040900780c */ /* 0x000fda0003f24270 */
[----:B------:R-:W-:Y:S05]  /*1dc0*/  @!P1 BRA `(.L_x_158) ;  /* 0x000004c000009947 */ /* 0x000fea0003800000 */
[----:B------:R-:W0:Y:S01]  /*1dd0*/  LDS R19, [R16] ;  /* 0x0000000010137984 */ /* 0x000e220000000800 */
[----:B------:R-:W-:Y:S01]  /*1de0*/  IMAD.MOV.U32 R15, RZ, RZ, c[0x0][0x0] ;  /* 0x00000000ff0f7624 */ /* 0x000fe200078e00ff */
[----:B------:R-:W-:Y:S02]  /*1df0*/  PLOP3.LUT P0, PT, PT, PT, PT, 0x8, 0x0 ;  /* 0x000000000000781c */ /* 0x000fe40003f0e170 */
[----:B------:R-:W1:Y:S01]  /*1e00*/  LDS R27, [R16+0x4] ;  /* 0x00000400101b7984 */ /* 0x000e620000000800 */
[----:B------:R-:W-:Y:S02]  /*1e10*/  IADD3 R10, R10, 0x8, RZ ;  /* 0x000000080a0a7810 */ /* 0x000fe40007ffe0ff */
[----:B------:R-:W-:Y:S01]  /*1e20*/  LEA R28, R15, R16, 0x4 ;  /* 0x000000100f1c7211 */ /* 0x000fe200078e20ff */
[----:B------:R-:W2:Y:S01]  /*1e30*/  LDS R20, [R16+0x8] ;  /* 0x0000080010147984 */ /* 0x000ea20000000800 */
[----:B------:R-:W-:-:S03]  /*1e40*/  IADD3 R9, R9, -0x8, RZ ;  /* 0xfffffff809097810 */ /* 0x000fc60007ffe0ff */
[C---:B------:R-:W-:Y:S01]  /*1e50*/  IMAD R18, R15.reuse, 0x10, R28 ;  /* 0x000000100f127824 */ /* 0x040fe200078e021c */
[----:B------:R-:W3:Y:S04]  /*1e60*/  LDS R23, [R28] ;  /* 0x000000001c177984 */ /* 0x000ee80000000800 */
[----:B------:R-:W4:Y:S04]  /*1e70*/  LDS R25, [R18] ;  /* 0x0000000012197984 */ /* 0x000f280000000800 */
[----:B------:R-:W5:Y:S04]  /*1e80*/  LDS R24, [R16+0xc] ;  /* 0x00000c0010187984 */ /* 0x000f680000000800 */
[----:B------:R-:W5:Y:S04]  /*1e90*/  LDS R17, [R28+0x4] ;  /* 0x000004001c117984 */ /* 0x000f680000000800 */
[----:B------:R-:W5:Y:S04]  /*1ea0*/  LDS R22, [R28+0x8] ;  /* 0x000008001c167984 */ /* 0x000f680000000800 */
[----:B------:R0:W5:Y:S02]  /*1eb0*/  LDS R21, [R28+0xc] ;  /* 0x00000c001c157984 */ /* 0x0001640000000800 */
[----:B0-----:R-:W-:Y:S01]  /*1ec0*/  FADD.FTZ R26, R8, R19 ;  /* 0x00000013081a7221 */ /* 0x001fe20000010000 */
[----:B------:R-:W-:Y:S01]  /*1ed0*/  LEA R28, R15, R18, 0x4 ;  /* 0x000000120f1c7211 */ /* 0x000fe200078e20ff */
[----:B------:R-:W0:Y:S01]  /*1ee0*/  LDS R19, [R18+0x4] ;  /* 0x0000040012137984 */ /* 0x000e220000000800 */
[----:B-1----:R-:W-:-:S03]  /*1ef0*/  FADD.FTZ R12, R12, R27 ;  /* 0x0000001b0c0c7221 */ /* 0x002fc60000010000 */
[----:B------:R-:W1:Y:S01]  /*1f00*/  LDS R8, [R18+0x8] ;  /* 0x0000080012087984 */ /* 0x000e620000000800 */
[----:B--2---:R-:W-:-:S03]  /*1f10*/  FADD.FTZ R13, R13, R20 ;  /* 0x000000140d0d7221 */ /* 0x004fc60000010000 */
[----:B------:R-:W2:Y:S01]  /*1f20*/  LDS R18, [R18+0xc] ;  /* 0x00000c0012127984 */ /* 0x000ea20000000800 */
[----:B---3--:R-:W-:-:S03]  /*1f30*/  FADD.FTZ R26, R26, R23 ;  /* 0x000000171a1a7221 */ /* 0x008fc60000010000 */
[----:B------:R-:W3:Y:S01]  /*1f40*/  LDS R27, [R28] ;  /* 0x000000001c1b7984 */ /* 0x000ee20000000800 */
[----:B----4-:R-:W-:-:S03]  /*1f50*/  FADD.FTZ R25, R26, R25 ;  /* 0x000000191a197221 */ /* 0x010fc60000010000 */
[----:B------:R-:W4:Y:S01]  /*1f60*/  LDS R20, [R28+0x4] ;  /* 0x000004001c147984 */ /* 0x000f220000000800 */
[----:B------:R-:W-:Y:S02]  /*1f70*/  IMAD R26, R15, 0x10, R28 ;  /* 0x000000100f1a7824 */ /* 0x000fe400078e021c */
[----:B-----5:R-:W-:-:S03]  /*1f80*/  FADD.FTZ R24, R11, R24 ;  /* 0x000000180b187221 */ /* 0x020fc60000010000 */
[----:B------:R-:W5:Y:S01]  /*1f90*/  LDS R23, [R26] ;  /* 0x000000001a177984 */ /* 0x000f620000000800 */
[----:B------:R-:W-:-:S03]  /*1fa0*/  FADD.FTZ R12, R12, R17 ;  /* 0x000000110c0c7221 */ /* 0x000fc60000010000 */
[----:B------:R-:W5:Y:S01]  /*1fb0*/  LDS R17, [R28+0x8] ;  /* 0x000008001c117984 */ /* 0x000f620000000800 */
[----:B------:R-:W-:-:S03]  /*1fc0*/  FADD.FTZ R13, R13, R22 ;  /* 0x000000160d0d7221 */ /* 0x000fc60000010000 */
[----:B------:R-:W5:Y:S01]  /*1fd0*/  LDS R22, [R26+0x4] ;  /* 0x000004001a167984 */ /* 0x000f620000000800 */
[----:B------:R-:W-:-:S03]  /*1fe0*/  FADD.FTZ R21, R24, R21 ;  /* 0x0000001518157221 */ /* 0x000fc60000010000 */
[----:B------:R-:W5:Y:S04]  /*1ff0*/  LDS R24, [R28+0xc] ;  /* 0x00000c001c187984 */ /* 0x000f680000000800 */
[----:B------:R-:W5:Y:S01]  /*2000*/  LDS R16, [R26+0xc] ;  /* 0x00000c001a107984 */ /* 0x000f620000000800 */
[----:B0-----:R-:W-:Y:S01]  /*2010*/  FADD.FTZ R19, R12, R19 ;  /* 0x000000130c137221 */ /* 0x001fe20000010000 */
[----:B------:R-:W-:Y:S02]  /*2020*/  LEA R12, R15, R26, 0x4 ;  /* 0x0000001a0f0c7211 */ /* 0x000fe400078e20ff */
[----:B------:R-:W0:Y:S01]  /*2030*/  LDS R11, [R26+0x8] ;  /* 0x000008001a0b7984 */ /* 0x000e220000000800 */
[----:B-1----:R-:W-:-:S03]  /*2040*/  FADD.FTZ R8, R13, R8 ;  /* 0x000000080d087221 */ /* 0x002fc60000010000 */
[----:B------:R-:W1:Y:S01]  /*2050*/  LDS R13, [R12] ;  /* 0x000000000c0d7984 */ /* 0x000e620000000800 */
[----:B--2---:R-:W-:-:S03]  /*2060*/  FADD.FTZ R21, R21, R18 ;  /* 0x0000001215157221 */ /* 0x004fc60000010000 */
[----:B------:R-:W2:Y:S01]  /*2070*/  LDS R26, [R12+0x8] ;  /* 0x000008000c1a7984 */ /* 0x000ea20000000800 */
[----:B---3--:R-:W-:Y:S02]  /*2080*/  FADD.FTZ R18, R25, R27 ;  /* 0x0000001b19127221 */ /* 0x008fe40000010000 */
[----:B------:R-:W-:Y:S01]  /*2090*/  IMAD R27, R15, 0x10, R12 ;  /* 0x000000100f1b7824 */ /* 0x000fe200078e020c */
[----:B------:R-:W3:Y:S01]  /*20a0*/  LDS R25, [R12+0x4] ;  /* 0x000004000c197984 */ /* 0x000ee20000000800 */
[----:B----4-:R-:W-:-:S03]  /*20b0*/  FADD.FTZ R19, R19, R20 ;  /* 0x0000001413137221 */ /* 0x010fc60000010000 */
[----:B------:R-:W4:Y:S01]  /*20c0*/  LDS R28, [R12+0xc] ;  /* 0x00000c000c1c7984 */ /* 0x000f220000000800 */
[----:B------:R-:W-:Y:S01]  /*20d0*/  LEA R29, R15, R27, 0x4 ;  /* 0x0000001b0f1d7211 */ /* 0x000fe200078e20ff */
[----:B-----5:R-:W-:Y:S02]  /*20e0*/  FADD.FTZ R18, R18, R23 ;  /* 0x0000001712127221 */ /* 0x020fe40000010000 */
[----:B------:R-:W5:Y:S01]  /*20f0*/  LDS R23, [R27+0x8] ;  /* 0x000008001b177984 */ /* 0x000f620000000800 */
[----:B------:R-:W-:Y:S02]  /*2100*/  FADD.FTZ R20, R8, R17 ;  /* 0x0000001108147221 */ /* 0x000fe40000010000 */
[----:B------:R-:W-:Y:S02]  /*2110*/  FADD.FTZ R8, R19, R22 ;  /* 0x0000001613087221 */ /* 0x000fe40000010000 */
[----:B------:R-:W5:Y:S01]  /*2120*/  LDS R22, [R27+0xc] ;  /* 0x00000c001b167984 */ /* 0x000f620000000800 */
[----:B------:R-:W-:-:S03]  /*2130*/  FADD.FTZ R17, R21, R24 ;  /* 0x0000001815117221 */ /* 0x000fc60000010000 */
[----:B------:R-:W5:Y:S01]  /*2140*/  LDS R24, [R27] ;  /* 0x000000001b187984 */ /* 0x000f620000000800 */
[----:B------:R-:W-:-:S03]  /*2150*/  FADD.FTZ R17, R17, R16 ;  /* 0x0000001011117221 */ /* 0x000fc60000010000 */
[----:B------:R-:W5:Y:S01]  /*2160*/  LDS R21, [R27+0x4] ;  /* 0x000004001b157984 */ /* 0x000f620000000800 */
[----:B------:R-:W-:Y:S02]  /*2170*/  IMAD R16, R15, 0x10, R29 ;  /* 0x000000100f107824 */ /* 0x000fe400078e021d */
[----:B0-----:R-:W-:Y:S01]  /*2180*/  FADD.FTZ R11, R20, R11 ;  /* 0x0000000b140b7221 */ /* 0x001fe20000010000 */
[----:B------:R-:W0:Y:S01]  /*2190*/  LDS R19, [R29+0x8] ;  /* 0x000008001d137984 */ /* 0x000e220000000800 */
[----:B-1----:R-:W-:-:S03]  /*21a0*/  FADD.FTZ R13, R18, R13 ;  /* 0x0000000d120d7221 */ /* 0x002fc60000010000 */
[----:B------:R-:W1:Y:S01]  /*21b0*/  LDS R18, [R29] ;  /* 0x000000001d127984 */ /* 0x000e620000000800 */
[----:B--2---:R-:W-:-:S03]  /*21c0*/  FADD.FTZ R26, R11, R26 ;  /* 0x0000001a0b1a7221 */ /* 0x004fc60000010000 */
[----:B------:R-:W2:Y:S01]  /*21d0*/  LDS R20, [R29+0x4] ;  /* 0x000004001d147984 */ /* 0x000ea20000000800 */
[----:B---3--:R-:W-:-:S03]  /*21e0*/  FADD.FTZ R8, R8, R25 ;  /* 0x0000001908087221 */ /* 0x008fc60000010000 */
[----:B------:R-:W3:Y:S01]  /*21f0*/  LDS R15, [R29+0xc] ;  /* 0x00000c001d0f7984 */ /* 0x000ee20000000800 */
[----:B----4-:R-:W-:Y:S02]  /*2200*/  FADD.FTZ R17, R17, R28 ;  /* 0x0000001c11117221 */ /* 0x010fe40000010000 */
[----:B-----5:R-:W-:Y:S02]  /*2210*/  FADD.FTZ R26, R26, R23 ;  /* 0x000000171a1a7221 */ /* 0x020fe40000010000 */
[----:B------:R-:W-:Y:S02]  /*2220*/  FADD.FTZ R22, R17, R22 ;  /* 0x0000001611167221 */ /* 0x000fe40000010000 */
[----:B------:R-:W-:Y:S02]  /*2230*/  FADD.FTZ R11, R13, R24 ;  /* 0x000000180d0b7221 */ /* 0x000fe40000010000 */
[----:B------:R-:W-:Y:S02]  /*2240*/  FADD.FTZ R21, R8, R21 ;  /* 0x0000001508157221 */ /* 0x000fe40000010000 */
[----:B0-----:R-:W-:-:S02]  /*2250*/  FADD.FTZ R13, R26, R19 ;  /* 0x000000131a0d7221 */ /* 0x001fc40000010000 */
[----:B-1----:R-:W-:Y:S02]  /*2260*/  FADD.FTZ R8, R11, R18 ;  /* 0x000000120b087221 */ /* 0x002fe40000010000 */
[----:B--2---:R-:W-:Y:S02]  /*2270*/  FADD.FTZ R12, R21, R20 ;  /* 0x00000014150c7221 */ /* 0x004fe40000010000 */
[----:B---3--:R-:W-:Y:S02]  /*2280*/  FADD.FTZ R11, R22, R15 ;  /* 0x0000000f160b7221 */ /* 0x008fe40000010000 */
.L_x_158:
[----:B------:R-:W-:-:S13]  /*2290*/  ISETP.NE.OR P0, PT, R9, RZ, P0 ;  /* 0x000000ff0900720c */ /* 0x000fda0000705670 */
[----:B------:R-:W-:Y:S05]  /*22a0*/  @!P0 BRA `(.L_x_154) ;  /* 0x0000029000008947 */ /* 0x000fea0003800000 */
.L_x_155:
[----:B------:R-:W-:Y:S01]  /*22b0*/  MOV R15, c[0x0][0x0] ;  /* 0x00000000000f7a02 */ /* 0x000fe20000000f00 */
[----:B------:R-:W0:Y:S01]  /*22c0*/  LDS R17, [R16] ;  /* 0x0000000010117984 */ /* 0x000e220000000800 */
[----:B------:R-:W-:Y:S02]  /*22d0*/  IADD3 R9, R9, -0x4, RZ ;  /* 0xfffffffc09097810 */ /* 0x000fe40007ffe0ff */
[----:B------:R-:W-:Y:S01]  /*22e0*/  IADD3 R10, R10, 0x4, RZ ;  /* 0x000000040a0a7810 */ /* 0x000fe20007ffe0ff */
[----:B------:R-:W-:Y:S01]  /*22f0*/  IMAD R24, R15, 0x10, R16 ;  /* 0x000000100f187824 */ /* 0x000fe200078e0210 */
[----:B------:R-:W1:Y:S01]  /*2300*/  LDS R20, [R16+0xc] ;  /* 0x00000c0010147984 */ /* 0x000e620000000800 */
[----:B------:R-:W-:-:S03]  /*2310*/  ISETP.NE.AND P0, PT, R9, RZ, PT ;  /* 0x000000ff0900720c */ /* 0x000fc60003f05270 */
[----:B------:R-:W2:Y:S01]  /*2320*/  LDS R22, [R24] ;  /* 0x0000000018167984 */ /* 0x000ea20000000800 */
[----:B------:R-:W-:-:S03]  /*2330*/  LEA R27, R15, R24, 0x4 ;  /* 0x000000180f1b7211 */ /* 0x000fc600078e20ff */
[----:B------:R-:W3:Y:S02]  /*2340*/  LDS R19, [R16+0x4] ;  /* 0x0000040010137984 */ /* 0x000ee40000000800 */
[C---:B------:R-:W-:Y:S02]  /*2350*/  IMAD R29, R15.reuse, 0x10, R27 ;  /* 0x000000100f1d7824 */ /* 0x040fe400078e021b */
[----:B------:R4:W5:Y:S04]  /*2360*/  LDS R18, [R16+0x8] ;  /* 0x0000080010127984 */ /* 0x0009680000000800 */
[----:B------:R-:W5:Y:S04]  /*2370*/  LDS R25, [R24+0x4] ;  /* 0x0000040018197984 */ /* 0x000f680000000800 */
[----:B------:R-:W5:Y:S01]  /*2380*/  LDS R26, [R24+0x8] ;  /* 0x00000800181a7984 */ /* 0x000f620000000800 */
[----:B----4-:R-:W-:-:S03]  /*2390*/  LEA R16, R15, R29, 0x4 ;  /* 0x0000001d0f107211 */ /* 0x010fc600078e20ff */
[----:B------:R-:W4:Y:S04]  /*23a0*/  LDS R28, [R24+0xc] ;  /* 0x00000c00181c7984 */ /* 0x000f280000000800 */
[----:B------:R-:W4:Y:S04]  /*23b0*/  LDS R21, [R27+0x4] ;  /* 0x000004001b157984 */ /* 0x000f280000000800 */
[----:B------:R-:W4:Y:S01]  /*23c0*/  LDS R23, [R27+0x8] ;  /* 0x000008001b177984 */ /* 0x000f220000000800 */
[----:B0-----:R-:W-:-:S03]  /*23d0*/  FADD.FTZ R17, R17, R8 ;  /* 0x0000000811117221 */ /* 0x001fc60000010000 */
[----:B------:R-:W-:Y:S01]  /*23e0*/  LDS R15, [R29+0xc] ;  /* 0x00000c001d0f7984 */ /* 0x000fe20000000800 */
[----:B-1----:R-:W-:-:S03]  /*23f0*/  FADD.FTZ R11, R20, R11 ;  /* 0x0000000b140b7221 */ /* 0x002fc60000010000 */
[----:B------:R-:W-:Y:S01]  /*2400*/  LDS R8, [R29] ;  /* 0x000000001d087984 */ /* 0x000fe20000000800 */
[----:B--2---:R-:W-:-:S03]  /*2410*/  FADD.FTZ R17, R17, R22 ;  /* 0x0000001611117221 */ /* 0x004fc60000010000 */
[----:B------:R-:W0:Y:S01]  /*2420*/  LDS R20, [R27] ;  /* 0x000000001b147984 */ /* 0x000e220000000800 */
[----:B---3--:R-:W-:-:S03]  /*2430*/  FADD.FTZ R12, R19, R12 ;  /* 0x0000000c130c7221 */ /* 0x008fc60000010000 */
[----:B------:R-:W1:Y:S01]  /*2440*/  LDS R22, [R27+0xc] ;  /* 0x00000c001b167984 */ /* 0x000e620000000800 */
[----:B-----5:R-:W-:-:S03]  /*2450*/  FADD.FTZ R13, R18, R13 ;  /* 0x0000000d120d7221 */ /* 0x020fc60000010000 */
[----:B------:R-:W2:Y:S01]  /*2460*/  LDS R19, [R29+0x4] ;  /* 0x000004001d137984 */ /* 0x000ea20000000800 */
[----:B------:R-:W-:-:S03]  /*2470*/  FADD.FTZ R12, R12, R25 ;  /* 0x000000190c0c7221 */ /* 0x000fc60000010000 */
[----:B------:R-:W3:Y:S01]  /*2480*/  LDS R18, [R29+0x8] ;  /* 0x000008001d127984 */ /* 0x000ee20000000800 */
[----:B------:R-:W-:Y:S02]  /*2490*/  FADD.FTZ R26, R13, R26 ;  /* 0x0000001a0d1a7221 */ /* 0x000fe40000010000 */
[----:B----4-:R-:W-:Y:S02]  /*24a0*/  FADD.FTZ R11, R11, R28 ;  /* 0x0000001c0b0b7221 */ /* 0x010fe40000010000 */
[----:B------:R-:W-:Y:S02]  /*24b0*/  FADD.FTZ R12, R12, R21 ;  /* 0x000000150c0c7221 */ /* 0x000fe40000010000 */
[----:B------:R-:W-:Y:S02]  /*24c0*/  FADD.FTZ R23, R26, R23 ;  /* 0x000000171a177221 */ /* 0x000fe40000010000 */
[----:B0-----:R-:W-:Y:S02]  /*24d0*/  FADD.FTZ R17, R17, R20 ;  /* 0x0000001411117221 */ /* 0x001fe40000010000 */
[----:B-1----:R-:W-:-:S02]  /*24e0*/  FADD.FTZ R22, R11, R22 ;  /* 0x000000160b167221 */ /* 0x002fc40000010000 */
[----:B------:R-:W-:Y:S02]  /*24f0*/  FADD.FTZ R8, R17, R8 ;  /* 0x0000000811087221 */ /* 0x000fe40000010000 */
[----:B--2---:R-:W-:Y:S02]  /*2500*/  FADD.FTZ R12, R12, R19 ;  /* 0x000000130c0c7221 */ /* 0x004fe40000010000 */
[----:B------:R-:W-:Y:S02]  /*2510*/  FADD.FTZ R11, R22, R15 ;  /* 0x0000000f160b7221 */ /* 0x000fe40000010000 */
[----:B---3--:R-:W-:Y:S01]  /*2520*/  FADD.FTZ R13, R23, R18 ;  /* 0x00000012170d7221 */ /* 0x008fe20000010000 */
[----:B------:R-:W-:Y:S05]  /*2530*/  @P0 BRA `(.L_x_155) ;  /* 0xfffffd7000000947 */ /* 0x000fea000383ffff */
.L_x_154:
[----:B------:R-:W-:-:S13]  /*2540*/  ISETP.NE.AND P0, PT, R14, RZ, PT ;  /* 0x000000ff0e00720c */ /* 0x000fda0003f05270 */
[----:B------:R-:W-:Y:S05]  /*2550*/  @!P0 BRA `(.L_x_153) ;  /* 0x0000010000008947 */ /* 0x000fea0003800000 */
[----:B------:R-:W-:Y:S02]  /*2560*/  IMAD R10, R10, c[0x0][0x0], R3 ;  /* 0x000000000a0a7a24 */ /* 0x000fe400078e0203 */
[----:B------:R-:W-:-:S03]  /*2570*/  IMAD.MOV.U32 R17, RZ, RZ, c[0x0][0x0] ;  /* 0x00000000ff117624 */ /* 0x000fc600078e00ff */
[----:B------:R-:W-:-:S04]  /*2580*/  LEA R10, R10, 0x4, 0x4 ;  /* 0x000000040a0a7811 */ /* 0x000fc800078e20ff */
[----:B------:R-:W-:-:S05]  /*2590*/  IADD3 R10, R10, 0x8, RZ ;  /* 0x000000080a0a7810 */ /* 0x000fca0007ffe0ff */
.L_x_159:
        /* <DEDUP_REMOVED lines=12> */
.L_x_153:
[----:B------:R-:W-:-:S05]  /*2660*/  IMAD.MOV.U32 R9, RZ, RZ, 0x1 ;  /* 0x00000001ff097424 */ /* 0x000fca00078e00ff */
[----:B------:R-:W-:-:S13]  /*2670*/  ISETP.NE.AND P0, PT, R9, c[0x0][0x10], PT ;  /* 0x0000040009007a0c */ /* 0x000fda0003f05270 */
[----:B------:R-:W-:Y:S05]  /*2680*/  @!P0 BRA `(.L_x_160) ;  /* 0x0000083000008947 */ /* 0x000fea0003800000 */
[----:B0-----:R-:W-:Y:S01]  /*2690*/  HFMA2.MMA R15, -RZ, RZ, 0, 2.384185791015625e-07 ;  /* 0x00000004ff0f7435 */ /* 0x001fe200000001ff */
[----:B------:R-:W-:Y:S01]  /*26a0*/  IMAD R14, R5, c[0x0][0x170], RZ ;  /* 0x00005c00050e7a24 */ /* 0x000fe200078e02ff */
[----:B------:R-:W-:Y:S01]  /*26b0*/  MOV R10, R13 ;  /* 0x0000000d000a7202 */ /* 0x000fe20000000f00 */
[----:B------:R-:W-:-:S07]  /*26c0*/  IMAD.MOV.U32 R9, RZ, RZ, R12 ;  /* 0x000000ffff097224 */ /* 0x000fce00078e000c */
[----:B------:R-:W-:-:S06]  /*26d0*/  IMAD.WIDE.U32 R14, R14, R15, c[0x0][0x180] ;  /* 0x000060000e0e7625 */ /* 0x000fcc00078e000f */
[----:B------:R-:W-:-:S05]  /*26e0*/  IMAD.WIDE R14, R4, 0x10, R14 ;  /* 0x00000010040e7825 */ /* 0x000fca00078e020e */
[----:B------:R0:W-:Y:S02]  /*26f0*/  STG.E.128 [R14.64], R8 ;  /* 0x000000080e007986 */ /* 0x0001e4000c101d06 */
.L_x_152:
[----:B-1----:R-:W-:Y:S05]  /*2700*/  BSYNC B0 ;  /* 0x0000000000007941 */ /* 0x002fea0003800000 */
.L_x_151:
        /* <DEDUP_REMOVED lines=8> */
[----:B------:R-:W1:Y:S01]  /*2790*/  S2R R3, SR_LANEID ;  /* 0x0000000000037919 */ /* 0x000e620000000000 */
[----:B------:R-:W-:Y:S02]  /*27a0*/  VOTEU.ANY UR4, UPT, PT ;  /* 0x0000000000047886 */ /* 0x000fe400038e0100 */
[----:B0-----:R-:W1:Y:S08]  /*27b0*/  FLO.U32 R8, UR4 ;  /* 0x0000000400087d00 */ /* 0x001e7000080e0000 */
[----:B------:R-:W0:Y:S01]  /*27c0*/  POPC R9, UR4 ;  /* 0x0000000400097d09 */ /* 0x000e220008000000 */
[----:B-1----:R-:W-:Y:S01]  /*27d0*/  ISETP.EQ.U32.AND P0, PT, R8, R3, PT ;  /* 0x000000030800720c */ /* 0x002fe20003f02070 */
[----:B------:R-:W-:-:S04]  /*27e0*/  IMAD.MOV.U32 R3, RZ, RZ, 0x4 ;  /* 0x00000004ff037424 */ /* 0x000fc800078e00ff */
[----:B------:R-:W-:-:S08]  /*27f0*/  IMAD.WIDE.U32 R2, R2, R3, c[0x0][0x188] ;  /* 0x0000620002027625 */ /* 0x000fd000078e0003 */
[----:B0-----:R-:W2:Y:S01]  /*2800*/  @P0 ATOMG.E.ADD.STRONG.GPU PT, R3, [R2.64], R9 ;  /* 0x00000009020309a8 */ /* 0x001ea200081ee1c6 */
        /* <DEDUP_REMOVED lines=11> */
.L_x_162:
[----:B------:R-:W-:Y:S05]  /*28c0*/  BSYNC B0 ;  /* 0x0000000000007941 */ /* 0x000fea0003800000 */
.L_x_161:
[----:B------:R-:W-:Y:S06]  /*28d0*/  BAR.SYNC.DEFER_BLOCKING 0x0 ;  /* 0x0000000000007b1d */ /* 0x000fec0000010000 */
[----:B------:R-:W1:Y:S02]  /*28e0*/  LDS.U8 R2, [RZ] ;  /* 0x00000000ff027984 */ /* 0x000e640000000000 */
[----:B-1----:R-:W-:-:S04]  /*28f0*/  ISETP.NE.AND P0, PT, R2, RZ, PT ;  /* 0x000000ff0200720c */ /* 0x002fc80003f05270 */
[----:B------:R-:W-:-:S13]  /*2900*/  ISETP.NE.OR P0, PT, R0, RZ, !P0 ;  /* 0x000000ff0000720c */ /* 0x000fda0004705670 */
[----:B------:R-:W-:Y:S05]  /*2910*/  @P0 EXIT ;  /* 0x000000000000094d */ /* 0x000fea0003800000 */
[----:B------:R-:W-:Y:S01]  /*2920*/  ISETP.NE.AND P0, PT, RZ, c[0x0][0x10], PT ;  /* 0x00000400ff007a0c */ /* 0x000fe20003f05270 */
[----:B------:R-:W-:Y:S01]  /*2930*/  HFMA2.MMA R3, -RZ, RZ, 0, 0 ;  /* 0x00000000ff037435 */ /* 0x000fe200000001ff */
[----:B------:R-:W-:Y:S01]  /*2940*/  IMAD.MOV.U32 R25, RZ, RZ, RZ ;  /* 0x000000ffff197224 */ /* 0x000fe200078e00ff */
[----:B------:R-:W-:Y:S01]  /*2950*/  MOV R27, RZ ;  /* 0x000000ff001b7202 */ /* 0x000fe20000000f00 */
[----:B0-----:R-:W-:-:S09]  /*2960*/  IMAD.MOV.U32 R5, RZ, RZ, RZ ;  /* 0x000000ffff057224 */ /* 0x001fd200078e00ff */
[----:B------:R-:W-:Y:S05]  /*2970*/  @!P0 BRA `(.L_x_163) ;  /* 0x000004a000008947 */ /* 0x000fea0003800000 */
[----:B------:R-:W-:Y:S02]  /*2980*/  IMAD.MOV.U32 R0, RZ, RZ, c[0x0][0x10] ;  /* 0x00000400ff007624 */ /* 0x000fe400078e00ff */
[----:B------:R-:W-:-:S03]  /*2990*/  IMAD.MOV.U32 R25, RZ, RZ, RZ ;  /* 0x000000ffff197224 */ /* 0x000fc600078e00ff */
[C---:B------:R-:W-:Y:S02]  /*29a0*/  IADD3 R2, R0.reuse, -0x1, RZ ;  /* 0xffffffff00027810 */ /* 0x040fe40007ffe0ff */
[----:B------:R-:W-:Y:S02]  /*29b0*/  LOP3.LUT R0, R0, 0x3, RZ, 0xc0, !PT ;  /* 0x0000000300007812 */ /* 0x000fe400078ec0ff */
[----:B------:R-:W-:Y:S02]  /*29c0*/  ISETP.GE.U32.AND P0, PT, R2, 0x3, PT ;  /* 0x000000030200780c */ /* 0x000fe40003f06070 */
[----:B------:R-:W-:Y:S02]  /*29d0*/  ISETP.NE.AND P1, PT, R0, RZ, PT ;  /* 0x000000ff0000720c */ /* 0x000fe40003f25270 */
[----:B------:R-:W-:-:S09]  /*29e0*/  MOV R2, RZ ;  /* 0x000000ff00027202 */ /* 0x000fd20000000f00 */
[----:B------:R-:W-:Y:S05]  /*29f0*/  @!P0 BRA `(.L_x_164) ;  /* 0x0000032000008947 */ /* 0x000fea0003800000 */
[----:B------:R-:W-:Y:S01]  /*2a00*/  HFMA2.MMA R25, -RZ, RZ, 0, 0 ;  /* 0x00000000ff197435 */ /* 0x000fe200000001ff */
[----:B------:R-:W-:Y:S01]  /*2a10*/  IADD3 R24, -R0, c[0x0][0x10], RZ ;  /* 0x0000040000187a10 */ /* 0x000fe20007ffe1ff */
[----:B------:R-:W-:Y:S01]  /*2a20*/  CS2R R2, SRZ ;  /* 0x0000000000027805 */ /* 0x000fe2000001ff00 */
[----:B------:R-:W-:Y:S01]  /*2a30*/  IMAD.MOV.U32 R5, RZ, RZ, RZ ;  /* 0x000000ffff057224 */ /* 0x000fe200078e00ff */
[----:B------:R-:W-:-:S04]  /*2a40*/  MOV R27, RZ ;  /* 0x000000ff001b7202 */ /* 0x000fc80000000f00 */
.L_x_165:
[----:B------:R-:W-:Y:S02]  /*2a50*/  IMAD R8, R2, c[0x0][0x170], RZ ;  /* 0x00005c0002087a24 */ /* 0x000fe400078e02ff */
[----:B------:R-:W-:-:S03]  /*2a60*/  IMAD.MOV.U32 R20, RZ, RZ, 0x10 ;  /* 0x00000010ff147424 */ /* 0x000fc600078e00ff */
        /* <DEDUP_REMOVED lines=8> */
[----:B------:R-:W-:Y:S02]  /*2af0*/  LEA.HI.SX32 R9, R9, R4, 0x1e ;  /* 0x0000000409097211 */ /* 0x000fe400078ff2ff */
[----:B------:R-:W-:Y:S02]  /*2b00*/  LEA.HI R13, R13, R12, RZ, 0x2 ;  /* 0x0000000c0d0d7211 */ /* 0x000fe400078f10ff */
[----:B------:R-:W-:Y:S01]  /*2b10*/  SHF.R.S32.HI R15, RZ, 0x1f, R10 ;  /* 0x0000001fff0f7819 */ /* 0x000fe2000001140a */
[----:B------:R-:W-:Y:S01]  /*2b20*/  IMAD.WIDE R8, R9, R20, c[0x0][0x180] ;  /* 0x0000600009087625 */ /* 0x000fe200078e0214 */
[----:B------:R-:W-:-:S02]  /*2b30*/  LEA.HI.SX32 R11, R11, R4, 0x1e ;  /* 0x000000040b0b7211 */ /* 0x000fc400078ff2ff */
[----:B------:R-:W-:Y:S02]  /*2b40*/  LEA.HI R15, R15, R10, RZ, 0x2 ;  /* 0x0000000a0f0f7211 */ /* 0x000fe400078f10ff */
[----:B------:R-:W-:Y:S01]  /*2b50*/  LEA.HI.SX32 R17, R13, R4, 0x1e ;  /* 0x000000040d117211 */ /* 0x000fe200078ff2ff */
[----:B------:R-:W-:Y:S01]  /*2b60*/  IMAD.WIDE R12, R11, R20, c[0x0][0x180] ;  /* 0x000060000b0c7625 */ /* 0x000fe200078e0214 */
[----:B------:R-:W-:Y:S01]  /*2b70*/  LEA.HI.SX32 R21, R15, R4, 0x1e ;  /* 0x000000040f157211 */ /* 0x000fe200078ff2ff */
[----:B------:R-:W2:Y:S02]  /*2b80*/  LDG.E.128 R8, [R8.64] ;  /* 0x0000000608087981 */ /* 0x000ea4000c1e1d00 */
[-C--:B------:R-:W-:Y:S02]  /*2b90*/  IMAD.WIDE R16, R17, R20.reuse, c[0x0][0x180] ;  /* 0x0000600011107625 */ /* 0x080fe400078e0214 */
[----:B------:R-:W3:Y:S02]  /*2ba0*/  LDG.E.128 R12, [R12.64] ;  /* 0x000000060c0c7981 */ /* 0x000ee4000c1e1d00 */
[----:B------:R-:W-:-:S02]  /*2bb0*/  IMAD.WIDE R20, R21, R20, c[0x0][0x180] ;  /* 0x0000600015147625 */ /* 0x000fc400078e0214 */
[----:B------:R-:W4:Y:S04]  /*2bc0*/  LDG.E.128 R16, [R16.64] ;  /* 0x0000000610107981 */ /* 0x000f28000c1e1d00 */
[----:B------:R-:W5:Y:S01]  /*2bd0*/  LDG.E.128 R20, [R20.64] ;  /* 0x0000000614147981 */ /* 0x000f62000c1e1d00 */
[----:B------:R-:W-:Y:S02]  /*2be0*/  IADD3 R24, R24, -0x4, RZ ;  /* 0xfffffffc18187810 */ /* 0x000fe40007ffe0ff */
[----:B------:R-:W-:Y:S02]  /*2bf0*/  IADD3 R2, R2, 0x4, RZ ;  /* 0x0000000402027810 */ /* 0x000fe40007ffe0ff */
[----:B------:R-:W-:Y:S01]  /*2c00*/  ISETP.NE.AND P0, PT, R24, RZ, PT ;  /* 0x000000ff1800720c */ /* 0x000fe20003f05270 */
[----:B--2---:R-:W-:-:S02]  /*2c10*/  FADD.FTZ R3, R8, R3 ;  /* 0x0000000308037221 */ /* 0x004fc40000010000 */
[----:B------:R-:W-:Y:S02]  /*2c20*/  FADD.FTZ R25, R9, R25 ;  /* 0x0000001909197221 */ /* 0x000fe40000010000 */
[----:B------:R-:W-:Y:S02]  /*2c30*/  FADD.FTZ R27, R10, R27 ;  /* 0x0000001b0a1b7221 */ /* 0x000fe40000010000 */
[----:B------:R-:W-:Y:S02]  /*2c40*/  FADD.FTZ R5, R11, R5 ;  /* 0x000000050b057221 */ /* 0x000fe40000010000 */
[----:B---3--:R-:W-:Y:S02]  /*2c50*/  FADD.FTZ R3, R3, R12 ;  /* 0x0000000c03037221 */ /* 0x008fe40000010000 */
[----:B------:R-:W-:Y:S02]  /*2c60*/  FADD.FTZ R25, R25, R13 ;  /* 0x0000000d19197221 */ /* 0x000fe40000010000 */
[----:B------:R-:W-:-:S02]  /*2c70*/  FADD.FTZ R27, R27, R14 ;  /* 0x0000000e1b1b7221 */ /* 0x000fc40000010000 */
[----:B------:R-:W-:Y:S02]  /*2c80*/  FADD.FTZ R5, R5, R15 ;  /* 0x0000000f05057221 */ /* 0x000fe40000010000 */
[----:B----4-:R-:W-:Y:S02]  /*2c90*/  FADD.FTZ R3, R3, R16 ;  /* 0x0000001003037221 */ /* 0x010fe40000010000 */
[----:B------:R-:W-:Y:S02]  /*2ca0*/  FADD.FTZ R25, R25, R17 ;  /* 0x0000001119197221 */ /* 0x000fe40000010000 */
[----:B------:R-:W-:Y:S02]  /*2cb0*/  FADD.FTZ R27, R27, R18 ;  /* 0x000000121b1b7221 */ /* 0x000fe40000010000 */
[----:B------:R-:W-:Y:S02]  /*2cc0*/  FADD.FTZ R5, R5, R19 ;  /* 0x0000001305057221 */ /* 0x000fe40000010000 */
[----:B-----5:R-:W-:-:S02]  /*2cd0*/  FADD.FTZ R3, R3, R20 ;  /* 0x0000001403037221 */ /* 0x020fc40000010000 */
[----:B------:R-:W-:Y:S02]  /*2ce0*/  FADD.FTZ R25, R25, R21 ;  /* 0x0000001519197221 */ /* 0x000fe40000010000 */
[----:B------:R-:W-:Y:S02]  /*2cf0*/  FADD.FTZ R27, R27, R22 ;  /* 0x000000161b1b7221 */ /* 0x000fe40000010000 */
[----:B------:R-:W-:Y:S01]  /*2d00*/  FADD.FTZ R5, R5, R23 ;  /* 0x0000001705057221 */ /* 0x000fe20000010000 */
[----:B------:R-:W-:Y:S05]  /*2d10*/  @P0 BRA `(.L_x_165) ;  /* 0xfffffd3000000947 */ /* 0x000fea000383ffff */
.L_x_164:
[----:B------:R-:W-:Y:S05]  /*2d20*/  @!P1 BRA `(.L_x_163) ;  /* 0x000000f000009947 */ /* 0x000fea0003800000 */
[----:B------:R-:W-:-:S05]  /*2d30*/  IMAD R2, R2, c[0x0][0x170], RZ ;  /* 0x00005c0002027a24 */ /* 0x000fca00078e02ff */
.L_x_166:
[----:B------:R-:W-:Y:S01]  /*2d40*/  SHF.R.S32.HI R9, RZ, 0x1f, R2 ;  /* 0x0000001fff097819 */ /* 0x000fe20000011402 */
[----:B------:R-:W-:-:S03]  /*2d50*/  HFMA2.MMA R8, -RZ, RZ, 0, 9.5367431640625e-07 ;  /* 0x00000010ff087435 */ /* 0x000fc600000001ff */
[----:B------:R-:W-:-:S04]  /*2d60*/  LEA.HI R9, R9, R2, RZ, 0x2 ;  /* 0x0000000209097211 */ /* 0x000fc800078f10ff */
        /* <DEDUP_REMOVED lines=11> */
.L_x_163:
[----:B------:R-:W0:Y:S08]  /*2e20*/  F2F.F16.F32 R8, R25 ;  /* 0x0000001900087304 */ /* 0x000e300000200800 */
[----:B------:R-:W-:Y:S08]  /*2e30*/  F2F.F16.F32 R27, R27 ;  /* 0x0000001b001b7304 */ /* 0x000ff00000200800 */
[----:B------:R-:W1:Y:S01]  /*2e40*/  F2F.F16.F32 R0, R5 ;  /* 0x0000000500007304 */ /* 0x000e620000200800 */
[----:B0-----:R-:W-:-:S07]  /*2e50*/  IMAD.WIDE.U32 R8, R8, 0x10000, RZ ;  /* 0x0001000008087825 */ /* 0x001fce00078e00ff */
[----:B------:R-:W0:Y:S01]  /*2e60*/  F2F.F16.F32 R3, R3 ;  /* 0x0000000300037304 */ /* 0x000e220000200800 */
[----:B-1----:R-:W-:-:S04]  /*2e70*/  PRMT R11, R27, 0x5410, R0 ;  /* 0x000054101b0b7816 */ /* 0x002fc80000000000 */
[----:B------:R-:W-:Y:S02]  /*2e80*/  LOP3.LUT R9, R11, R9, RZ, 0xfc, !PT ;  /* 0x000000090b097212 */ /* 0x000fe400078efcff */
[----:B0-----:R-:W-:-:S05]  /*2e90*/  LOP3.LUT R8, R8, R3, RZ, 0xfc, !PT ;  /* 0x0000000308087212 */ /* 0x001fca00078efcff */
[----:B------:R-:W-:Y:S01]  /*2ea0*/  STG.E.64 [R6.64], R8 ;  /* 0x0000000806007986 */ /* 0x000fe2000c101b06 */
[----:B------:R-:W-:Y:S05]  /*2eb0*/  EXIT ;  /* 0x000000000000794d */ /* 0x000fea0003800000 */
.L_x_160:
[----:B------:R-:W1:Y:S08]  /*2ec0*/  F2F.F16.F32 R2, R12 ;  /* 0x0000000c00027304 */ /* 0x000e700000200800 */
[----:B------:R-:W-:Y:S08]  /*2ed0*/  F2F.F16.F32 R13, R13 ;  /* 0x0000000d000d7304 */ /* 0x000ff00000200800 */
[----:B------:R-:W2:Y:S01]  /*2ee0*/  F2F.F16.F32 R0, R11 ;  /* 0x0000000b00007304 */ /* 0x000ea20000200800 */
[----:B-1----:R-:W-:-:S07]  /*2ef0*/  IMAD.WIDE.U32 R2, R2, 0x10000, RZ ;  /* 0x0001000002027825 */ /* 0x002fce00078e00ff */
[----:B------:R-:W1:Y:S01]  /*2f00*/  F2F.F16.F32 R5, R8 ;  /* 0x0000000800057304 */ /* 0x000e620000200800 */
[----:B--2---:R-:W-:-:S04]  /*2f10*/  PRMT R9, R13, 0x5410, R0 ;  /* 0x000054100d097816 */ /* 0x004fc80000000000 */
[----:B------:R-:W-:Y:S02]  /*2f20*/  LOP3.LUT R3, R9, R3, RZ, 0xfc, !PT ;  /* 0x0000000309037212 */ /* 0x000fe400078efcff */
[----:B-1----:R-:W-:-:S05]  /*2f30*/  LOP3.LUT R2, R2, R5, RZ, 0xfc, !PT ;  /* 0x0000000502027212 */ /* 0x002fca00078efcff */
[----:B------:R-:W-:Y:S01]  /*2f40*/  STG.E.64 [R6.64], R2 ;  /* 0x0000000206007986 */ /* 0x000fe2000c101b06 */
[----:B------:R-:W-:Y:S05]  /*2f50*/  EXIT ;  /* 0x000000000000794d */ /* 0x000fea0003800000 */
.L_x_167:
        /* <DEDUP_REMOVED lines=10> */
.L_x_335:


//--------------------- .text._Z13biasAdd_bpropIN3c104HalfELi4EEvPT_iiPVfPiS3_ --------------------------
	.section	.text._Z13biasAdd_bpropIN3c104HalfELi4EEvPT_iiPVfPiS3_,"ax",@progbits
	.sectioninfo	@"SHI_REGISTERS=32"
	.align	128
        .global         _Z13biasAdd_bpropIN3c104HalfELi4EEvPT_iiPVfPiS3_
        .type           _Z13biasAdd_bpropIN3c104HalfELi4EEvPT_iiPVfPiS3_,@function
        .size           _Z13biasAdd_bpropIN3c104HalfELi4EEvPT_iiPVfPiS3_,(.L_x_336 - _Z13biasAdd_bpropIN3c104HalfELi4EEvPT_iiPVfPiS3_)
        .other          _Z13biasAdd_bpropIN3c104HalfELi4EEvPT_iiPVfPiS3_,@"STO_CUDA_ENTRY STV_DEFAULT"
_Z13biasAdd_bpropIN3c104HalfELi4EEvPT_iiPVfPiS3_:
.text._Z13biasAdd_bpropIN3c104HalfELi4EEvPT_iiPVfPiS3_:
        /* <DEDUP_REMOVED lines=79> */
.L_x_174:
[C---:B------:R-:W-:Y:S02]  /*04f0*/  IADD3 R19, R7.reuse, R22, RZ ;  /* 0x0000001607137210 */ /* 0x040fe40007ffe0ff */
[C-C-:B------:R-:W-:Y:S02]  /*0500*/  IADD3 R13, R7.reuse, 0x1, R22.reuse ;  /* 0x00000001070d7810 */ /* 0x140fe40007ffe016 */
[----:B------:R-:W-:Y:S02]  /*0510*/  SHF.R.S32.HI R10, RZ, 0x1f, R19 ;  /* 0x0000001fff0a7819 */ /* 0x000fe40000011413 */
[----:B------:R-:W-:Y:S02]  /*0520*/  SHF.R.S32.HI R12, RZ, 0x1f, R13 ;  /* 0x0000001fff0c7819 */ /* 0x000fe4000001140d */
[----:B------:R-:W-:Y:S01]  /*0530*/  IADD3 R17, R7, 0x2, R22 ;  /* 0x0000000207117810 */ /* 0x000fe20007ffe016 */
[----:B------:R-:W-:-:S02]  /*0540*/  IMAD R16, R10, c[0x0][0x168], RZ ;  /* 0x00005a000a107a24 */ /* 0x000fc400078e02ff */
[----:B------:R-:W-:Y:S02]  /*0550*/  IMAD.MOV.U32 R10, RZ, RZ, R6 ;  /* 0x000000ffff0a7224 */ /* 0x000fe400078e0006 */
[C---:B------:R-:W-:Y:S01]  /*0560*/  IMAD R25, R19.reuse, R20, R16 ;  /* 0x0000001413197224 */ /* 0x040fe200078e0210 */
[----:B------:R-:W-:Y:S01]  /*0570*/  SHF.R.S32.HI R16, RZ, 0x1f, R17 ;  /* 0x0000001fff107819 */ /* 0x000fe20000011411 */
[----:B------:R-:W-:-:S04]  /*0580*/  IMAD.WIDE.U32 R14, R19, c[0x0][0x168], R10 ;  /* 0x00005a00130e7a25 */ /* 0x000fc800078e000a */
[----:B------:R-:W-:Y:S01]  /*0590*/  IMAD R12, R12, c[0x0][0x168], RZ ;  /* 0x00005a000c0c7a24 */ /* 0x000fe200078e02ff */
[----:B------:R-:W-:Y:S01]  /*05a0*/  LEA R24, P2, R14, c[0x0][0x160], 0x1 ;  /* 0x000058000e187a11 */ /* 0x000fe200078408ff */
[----:B------:R-:W-:Y:S01]  /*05b0*/  IMAD R16, R16, c[0x0][0x168], RZ ;  /* 0x00005a0010107a24 */ /* 0x000fe200078e02ff */
[----:B------:R-:W-:Y:S01]  /*05c0*/  IADD3 R15, R15, R25, RZ ;  /* 0x000000190f0f7210 */ /* 0x000fe20007ffe0ff */
[C---:B------:R-:W-:Y:S02]  /*05d0*/  IMAD R19, R13.reuse, R20, R12 ;  /* 0x000000140d137224 */ /* 0x040fe400078e020c */
[----:B------:R-:W-:Y:S01]  /*05e0*/  IMAD.WIDE.U32 R12, R13, c[0x0][0x168], R10 ;  /* 0x00005a000d0c7a25 */ /* 0x000fe200078e000a */
[----:B------:R-:W-:-:S03]  /*05f0*/  LEA.HI.X R25, R14, c[0x0][0x164], R15, 0x1, P2 ;  /* 0x000059000e197a11 */ /* 0x000fc600010f0c0f */
[----:B------:R-:W-:Y:S01]  /*0600*/  IMAD.IADD R19, R13, 0x1, R19 ;  /* 0x000000010d137824 */ /* 0x000fe200078e0213 */
[C---:B------:R-:W-:Y:S01]  /*0610*/  LEA R18, P2, R12.reuse, c[0x0][0x160], 0x1 ;  /* 0x000058000c127a11 */ /* 0x040fe200078408ff */
[C---:B------:R-:W-:Y:S01]  /*0620*/  IMAD R13, R17.reuse, R20, R16 ;  /* 0x00000014110d7224 */ /* 0x040fe200078e0210 */
[----:B------:R-:W2:Y:S01]  /*0630*/  LDG.E.U16 R24, [R24.64] ;  /* 0x0000000618187981 */ /* 0x000ea2000c1e1500 */
[----:B------:R-:W-:Y:S01]  /*0640*/  IMAD.WIDE.U32 R14, R17, c[0x0][0x168], R10 ;  /* 0x00005a00110e7a25 */ /* 0x000fe200078e000a */
[----:B------:R-:W-:Y:S02]  /*0650*/  IADD3 R17, R7, 0x3, R22 ;  /* 0x0000000307117810 */ /* 0x000fe40007ffe016 */
[----:B------:R-:W-:Y:S02]  /*0660*/  LEA.HI.X R19, R12, c[0x0][0x164], R19, 0x1, P2 ;  /* 0x000059000c137a11 */ /* 0x000fe400010f0c13 */
[----:B------:R-:W-:Y:S02]  /*0670*/  IADD3 R13, R15, R13, RZ ;  /* 0x0000000d0f0d7210 */ /* 0x000fe40007ffe0ff */
[----:B------:R-:W-:Y:S01]  /*0680*/  SHF.R.S32.HI R15, RZ, 0x1f, R17 ;  /* 0x0000001fff0f7819 */ /* 0x000fe20000011411 */
[----:B------:R-:W3:Y:S01]  /*0690*/  LDG.E.U16 R18, [R18.64] ;  /* 0x0000000612127981 */ /* 0x000ee2000c1e1500 */
[----:B------:R-:W-:-:S03]  /*06a0*/  LEA R12, P2, R14, c[0x0][0x160], 0x1 ;  /* 0x000058000e0c7a11 */ /* 0x000fc600078408ff */
[----:B------:R-:W-:Y:S01]  /*06b0*/  IMAD R16, R15, c[0x0][0x168], RZ ;  /* 0x00005a000f107a24 */ /* 0x000fe200078e02ff */
[----:B------:R-:W-:Y:S01]  /*06c0*/  LEA.HI.X R13, R14, c[0x0][0x164], R13, 0x1, P2 ;  /* 0x000059000e0d7a11 */ /* 0x000fe200010f0c0d */
[----:B------:R-:W-:-:S04]  /*06d0*/  IMAD.WIDE.U32 R14, R17, c[0x0][0x168], R10 ;  /* 0x00005a00110e7a25 */ /* 0x000fc800078e000a */
[----:B------:R-:W-:Y:S01]  /*06e0*/  IMAD R17, R17, R20, R16 ;  /* 0x0000001411117224 */ /* 0x000fe200078e0210 */
[----:B------:R-:W-:Y:S01]  /*06f0*/  LEA R16, P2, R14, c[0x0][0x160], 0x1 ;  /* 0x000058000e107a11 */ /* 0x000fe200078408ff */
[----:B------:R-:W4:Y:S02]  /*0700*/  LDG.E.U16 R12, [R12.64] ;  /* 0x000000060c0c7981 */ /* 0x000f24000c1e1500 */
[----:B------:R-:W-:-:S05]  /*0710*/  IMAD.IADD R15, R15, 0x1, R17 ;  /* 0x000000010f0f7824 */ /* 0x000fca00078e0211 */
[----:B------:R-:W-:-:S05]  /*0720*/  LEA.HI.X R17, R14, c[0x0][0x164], R15, 0x1, P2 ;  /* 0x000059000e117a11 */ /* 0x000fca00010f0c0f */
[----:B------:R-:W5:Y:S01]  /*0730*/  LDG.E.U16 R16, [R16.64] ;  /* 0x0000000610107981 */ /* 0x000f62000c1e1500 */
[----:B------:R-:W-:-:S04]  /*0740*/  IADD3 R22, R22, 0x4, RZ ;  /* 0x0000000416167810 */ /* 0x000fc80007ffe0ff */
[----:B------:R-:W-:Y:S01]  /*0750*/  ISETP.GE.AND P2, PT, R22, R23, PT ;  /* 0x000000171600720c */ /* 0x000fe20003f46270 */
[----:B--2---:R-:W-:-:S05]  /*0760*/  HADD2.F32 R14, -RZ, R24.H0_H0 ;  /* 0x20000018ff0e7230 */ /* 0x004fca0000004100 */
[----:B------:R-:W-:Y:S01]  /*0770*/  FADD.FTZ R14, R14, R21 ;  /* 0x000000150e0e7221 */ /* 0x000fe20000010000 */
[----:B---3--:R-:W-:-:S05]  /*0780*/  HADD2.F32 R15, -RZ, R18.H0_H0 ;  /* 0x20000012ff0f7230 */ /* 0x008fca0000004100 */
[----:B------:R-:W-:Y:S01]  /*0790*/  FADD.FTZ R14, R14, R15 ;  /* 0x0000000f0e0e7221 */ /* 0x000fe20000010000 */
[----:B----4-:R-:W-:-:S05]  /*07a0*/  HADD2.F32 R21, -RZ, R12.H0_H0 ;  /* 0x2000000cff157230 */ /* 0x010fca0000004100 */
[----:B------:R-:W-:Y:S01]  /*07b0*/  FADD.FTZ R21, R14, R21 ;  /* 0x000000150e157221 */ /* 0x000fe20000010000 */
[----:B-----5:R-:W-:-:S05]  /*07c0*/  HADD2.F32 R18, -RZ, R16.H0_H0 ;  /* 0x20000010ff127230 */ /* 0x020fca0000004100 */
[----:B------:R-:W-:Y:S01]  /*07d0*/  FADD.FTZ R21, R21, R18 ;  /* 0x0000001215157221 */ /* 0x000fe20000010000 */
[----:B------:R-:W-:Y:S05]  /*07e0*/  @!P2 BRA `(.L_x_174) ;  /* 0xfffffd000000a947 */ /* 0x000fea000383ffff */
.L_x_173:
[----:B------:R-:W-:Y:S05]  /*07f0*/  BSYNC B2 ;  /* 0x0000000000027941 */ /* 0x000fea0003800000 */
.L_x_172:
[----:B------:R-:W-:Y:S01]  /*0800*/  IADD3 R12, R9, -R22, RZ ;  /* 0x80000016090c7210 */ /* 0x000fe20007ffe0ff */
[----:B------:R-:W-:Y:S03]  /*0810*/  BSSY B2, `(.L_x_175) ;  /* 0x000001d000027945 */ /* 0x000fe60003800000 */
[----:B------:R-:W-:-:S13]  /*0820*/  ISETP.GT.AND P2, PT, R12, 0x1, PT ;  /* 0x000000010c00780c */ /* 0x000fda0003f44270 */
[----:B------:R-:W-:Y:S05]  /*0830*/  @!P2 BRA `(.L_x_176) ;  /* 0x000001a00000a947 */ /* 0x000fea0003800000 */
[C-C-:B------:R-:W-:Y:S01]  /*0840*/  IMAD.IADD R17, R7.reuse, 0x1, R22.reuse ;  /* 0x0000000107117824 */ /* 0x140fe200078e0216 */
[----:B------:R-:W-:Y:S01]  /*0850*/  IADD3 R19, R7, 0x1, R22 ;  /* 0x0000000107137810 */ /* 0x000fe20007ffe016 */
[----:B------:R-:W-:Y:S01]  /*0860*/  IMAD.MOV.U32 R15, RZ, RZ, R11 ;  /* 0x000000ffff0f7224 */ /* 0x000fe200078e000b */
[----:B------:R-:W-:Y:S02]  /*0870*/  MOV R14, R6 ;  /* 0x00000006000e7202 */ /* 0x000fe40000000f00 */
[----:B------:R-:W-:Y:S02]  /*0880*/  SHF.R.S32.HI R12, RZ, 0x1f, R17 ;  /* 0x0000001fff0c7819 */ /* 0x000fe40000011411 */
[----:B------:R-:W-:-:S03]  /*0890*/  SHF.R.S32.HI R16, RZ, 0x1f, R19 ;  /* 0x0000001fff107819 */ /* 0x000fc60000011413 */
[----:B------:R-:W-:Y:S02]  /*08a0*/  IMAD R18, R12, c[0x0][0x168], RZ ;  /* 0x00005a000c127a24 */ /* 0x000fe400078e02ff */
[----:B------:R-:W-:-:S04]  /*08b0*/  IMAD.WIDE.U32 R12, R17, c[0x0][0x168], R14 ;  /* 0x00005a00110c7a25 */ /* 0x000fc800078e000e */
[----:B------:R-:W-:Y:S02]  /*08c0*/  IMAD R16, R16, c[0x0][0x168], RZ ;  /* 0x00005a0010107a24 */ /* 0x000fe400078e02ff */
        /* <DEDUP_REMOVED lines=8> */
[----:B------:R-:W-:Y:S01]  /*0950*/  LEA.HI.X R19, R14, c[0x0][0x164], R13, 0x1, P2 ;  /* 0x000059000e137a11 */ /* 0x000fe200010f0c0d */
[----:B------:R-:W2:Y:S04]  /*0960*/  LDG.E.U16 R16, [R16.64] ;  /* 0x0000000610107981 */ /* 0x000ea8000c1e1500 */
[----:B------:R-:W3:Y:S01]  /*0970*/  LDG.E.U16 R18, [R18.64] ;  /* 0x0000000612127981 */ /* 0x000ee2000c1e1500 */
[----:B------:R-:W-:Y:S02]  /*0980*/  PLOP3.LUT P0, PT, PT, PT, PT, 0x8, 0x0 ;  /* 0x000000000000781c */ /* 0x000fe40003f0e170 */
[----:B------:R-:W-:Y:S01]  /*0990*/  IADD3 R22, R22, 0x2, RZ ;  /* 0x0000000216167810 */ /* 0x000fe20007ffe0ff */
[----:B--2---:R-:W-:Y:S02]  /*09a0*/  HADD2.F32 R12, -RZ, R16.H0_H0 ;  /* 0x20000010ff0c7230 */ /* 0x004fe40000004100 */
[----:B---3--:R-:W-:-:S03]  /*09b0*/  HADD2.F32 R13, -RZ, R18.H0_H0 ;  /* 0x20000012ff0d7230 */ /* 0x008fc60000004100 */
[----:B------:R-:W-:-:S04]  /*09c0*/  FADD.FTZ R12, R21, R12 ;  /* 0x0000000c150c7221 */ /* 0x000fc80000010000 */
[----:B------:R-:W-:Y:S02]  /*09d0*/  FADD.FTZ R21, R12, R13 ;  /* 0x0000000d0c157221 */ /* 0x000fe40000010000 */
.L_x_176:
[----:B------:R-:W-:Y:S05]  /*09e0*/  BSYNC B2 ;  /* 0x0000000000027941 */ /* 0x000fea0003800000 */
.L_x_175:
[----:B------:R-:W-:-:S13]  /*09f0*/  ISETP.LT.OR P0, PT, R22, R9, P0 ;  /* 0x000000091600720c */ /* 0x000fda0000701670 */
[----:B------:R-:W-:Y:S05]  /*0a00*/  @!P0 BRA `(.L_x_171) ;  /* 0x000000d000008947 */ /* 0x000fea0003800000 */
[----:B------:R-:W-:-:S04]  /*0a10*/  IADD3 R9, R7, R22, RZ ;  /* 0x0000001607097210 */ /* 0x000fc80007ffe0ff */
        /* <DEDUP_REMOVED lines=8> */
[----:B------:R-:W2:Y:S01]  /*0aa0*/  LDG.E.U16 R12, [R12.64] ;  /* 0x000000060c0c7981 */ /* 0x000ea2000c1e1500 */
[----:B------:R-:W-:Y:S01]  /*0ab0*/  IADD3 R22, R22, 0x1, RZ ;  /* 0x0000000116167810 */ /* 0x000fe20007ffe0ff */
[----:B--2---:R-:W-:-:S05]  /*0ac0*/  HADD2.F32 R10, -RZ, R12.H0_H0 ;  /* 0x2000000cff0a7230 */ /* 0x004fca0000004100 */
[----:B------:R-:W-:Y:S02]  /*0ad0*/  FADD.FTZ R21, R21, R10 ;  /* 0x0000000a15157221 */ /* 0x000fe40000010000 */
.L_x_171:
[----:B------:R-:W-:Y:S05]  /*0ae0*/  BSYNC B0 ;  /* 0x0000000000007941 */ /* 0x000fea0003800000 */
.L_x_170:
[----:B------:R-:W-:Y:S01]  /*0af0*/  IADD3 R9, R22, 0x3, RZ ;  /* 0x0000000316097810 */ /* 0x000fe20007ffe0ff */
[----:B------:R-:W-:Y:S01]  /*0b00*/  BSSY B0, `(.L_x_177) ;  /* 0x0000024000007945 */ /* 0x000fe20003800000 */
[----:B------:R-:W-:Y:S02]  /*0b10*/  IMAD R18, R5, c[0x0][0x0], R4 ;  /* 0x0000000005127a24 */ /* 0x000fe400078e0204 */
[----:B------:R-:W-:-:S13]  /*0b20*/  ISETP.GE.AND P0, PT, R9, R8, PT ;  /* 0x000000080900720c */ /* 0x000fda0003f06270 */
[----:B------:R-:W-:Y:S05]  /*0b30*/  @P0 BRA `(.L_x_178) ;  /* 0x0000020000000947 */ /* 0x000fea0003800000 */
[----:B------:R-:W-:Y:S01]  /*0b40*/  IMAD.MOV.U32 R19, RZ, RZ, c[0x0][0x168] ;  /* 0x00005a00ff137624 */ /* 0x000fe200078e00ff */
[----:B------:R-:W-:-:S04]  /*0b50*/  SHF.R.S32.HI R23, RZ, 0x1f, R6 ;  /* 0x0000001fff177819 */ /* 0x000fc80000011406 */
[----:B------:R-:W-:Y:S02]  /*0b60*/  SHF.R.S32.HI R9, RZ, 0x1f, R19 ;  /* 0x0000001fff097819 */ /* 0x000fe40000011413 */
.L_x_179:
[----:B------:R-:W-:Y:S02]  /*0b70*/  IADD3 R14, R7, R22, RZ ;  /* 0x00000016070e7210 */ /* 0x000fe40007ffe0ff */
[----:B------:R-:W-:Y:S02]  /*0b80*/  MOV R11, R23 ;  /* 0x00000017000b7202 */ /* 0x000fe40000000f00 */
[----:B------:R-:W-:-:S05]  /*0b90*/  SHF.R.S32.HI R10, RZ, 0x1f, R14 ;  /* 0x0000001fff0a7819 */ /* 0x000fca000001140e */
[----:B------:R-:W-:Y:S02]  /*0ba0*/  IMAD R15, R10, c[0x0][0x168], RZ ;  /* 0x00005a000a0f7a24 */ /* 0x000fe400078e02ff */
[----:B------:R-:W-:Y:S02]  /*0bb0*/  IMAD.MOV.U32 R10, RZ, RZ, R6 ;  /* 0x000000ffff0a7224 */ /* 0x000fe400078e0006 */
[C---:B------:R-:W-:Y:S02]  /*0bc0*/  IMAD R15, R14.reuse, R9, R15 ;  /* 0x000000090e0f7224 */ /* 0x040fe400078e020f */
[----:B------:R-:W-:-:S04]  /*0bd0*/  IMAD.WIDE.U32 R12, R14, c[0x0][0x168], R10 ;  /* 0x00005a000e0c7a25 */ /* 0x000fc800078e000a */
[----:B------:R-:W-:Y:S01]  /*0be0*/  IMAD.IADD R15, R13, 0x1, R15 ;  /* 0x000000010d0f7824 */ /* 0x000fe200078e020f */
[----:B------:R-:W-:-:S04]  /*0bf0*/  LEA R10, P0, R12, c[0x0][0x160], 0x1 ;  /* 0x000058000c0a7a11 */ /* 0x000fc800078008ff */
[----:B------:R-:W-:-:S05]  /*0c00*/  LEA.HI.X R11, R12, c[0x0][0x164], R15, 0x1, P0 ;  /* 0x000059000c0b7a11 */ /* 0x000fca00000f0c0f */
[C---:B------:R-:W-:Y:S02]  /*0c10*/  IMAD.WIDE R12, R19.reuse, 0x2, R10 ;  /* 0x00000002130c7825 */ /* 0x040fe400078e020a */
[----:B------:R-:W2:Y:S04]  /*0c20*/  LDG.E.U16 R10, [R10.64] ;  /* 0x000000060a0a7981 */ /* 0x000ea8000c1e1500 */
[C---:B------:R-:W-:Y:S02]  /*0c30*/  IMAD.WIDE R14, R19.reuse, 0x2, R12 ;  /* 0x00000002130e7825 */ /* 0x040fe400078e020c */
[----:B------:R-:W3:Y:S04]  /*0c40*/  LDG.E.U16 R12, [R12.64] ;  /* 0x000000060c0c7981 */ /* 0x000ee8000c1e1500 */
[----:B------:R-:W-:-:S02]  /*0c50*/  IMAD.WIDE R16, R19, 0x2, R14 ;  /* 0x0000000213107825 */ /* 0x000fc400078e020e */
[----:B------:R-:W4:Y:S04]  /*0c60*/  LDG.E.U16 R14, [R14.64] ;  /* 0x000000060e0e7981 */ /* 0x000f28000c1e1500 */
[----:B------:R-:W5:Y:S01]  /*0c70*/  LDG.E.U16 R16, [R16.64] ;  /* 0x0000000610107981 */ /* 0x000f62000c1e1500 */
[C---:B------:R-:W-:Y:S02]  /*0c80*/  IADD3 R27, R22.reuse, 0x7, RZ ;  /* 0x00000007161b7810 */ /* 0x040fe40007ffe0ff */
[----:B------:R-:W-:Y:S02]  /*0c90*/  IADD3 R22, R22, 0x4, RZ ;  /* 0x0000000416167810 */ /* 0x000fe40007ffe0ff */
[----:B------:R-:W-:Y:S01]  /*0ca0*/  ISETP.GE.AND P0, PT, R27, R8, PT ;  /* 0x000000081b00720c */ /* 0x000fe20003f06270 */
[----:B--2---:R-:W-:-:S05]  /*0cb0*/  HADD2.F32 R20, -RZ, R10.H0_H0 ;  /* 0x2000000aff147230 */ /* 0x004fca0000004100 */
[----:B------:R-:W-:Y:S01]  /*0cc0*/  FADD.FTZ R20, R20, R21 ;  /* 0x0000001514147221 */ /* 0x000fe20000010000 */
[----:B---3--:R-:W-:-:S05]  /*0cd0*/  HADD2.F32 R25, -RZ, R12.H0_H0 ;  /* 0x2000000cff197230 */ /* 0x008fca0000004100 */
[----:B------:R-:W-:Y:S01]  /*0ce0*/  FADD.FTZ R20, R20, R25 ;  /* 0x0000001914147221 */ /* 0x000fe20000010000 */
[----:B----4-:R-:W-:Y:S02]  /*0cf0*/  HADD2.F32 R21, -RZ, R14.H0_H0 ;  /* 0x2000000eff157230 */ /* 0x010fe40000004100 */
[----:B-----5:R-:W-:-:S03]  /*0d00*/  HADD2.F32 R10, -RZ, R16.H0_H0 ;  /* 0x20000010ff0a7230 */ /* 0x020fc60000004100 */
[----:B------:R-:W-:-:S04]  /*0d10*/  FADD.FTZ R21, R20, R21 ;  /* 0x0000001514157221 */ /* 0x000fc80000010000 */
[----:B------:R-:W-:Y:S01]  /*0d20*/  FADD.FTZ R21, R21, R10 ;  /* 0x0000000a15157221 */ /* 0x000fe20000010000 */
[----:B------:R-:W-:Y:S05]  /*0d30*/  @!P0 BRA `(.L_x_179) ;  /* 0xfffffe3000008947 */ /* 0x000fea000383ffff */
.L_x_178:
[----:B------:R-:W-:Y:S05]  /*0d40*/  BSYNC B0 ;  /* 0x0000000000007941 */ /* 0x000fea0003800000 */
.L_x_177:
[----:B------:R0:W-:Y:S02]  /*0d50*/  STS [R18.X4+0x4], R21 ;  /* 0x0000041512007388 */ /* 0x0001e40000004800 */
.L_x_169:
[----:B------:R-:W-:Y:S05]  /*0d60*/  BSYNC B1 ;  /* 0x0000000000017941 */ /* 0x000fea0003800000 */
.L_x_168:
[----:B------:R-:W-:Y:S01]  /*0d70*/  BAR.SYNC.DEFER_BLOCKING 0x0 ;  /* 0x0000000000007b1d */ /* 0x000fe20000010000 */
[----:B------:R-:W-:-:S05]  /*0d80*/  ISETP.NE.OR P0, PT, R5, RZ, P1 ;  /* 0x000000ff0500720c */ /* 0x000fca0000f05670 */
[----:B------:R-:W-:Y:S08]  /*0d90*/  BSSY B0, `(.L_x_180) ;  /* 0x000008c000007945 */ /* 0x000ff00003800000 */
[----:B------:R-:W-:Y:S05]  /*0da0*/  @P0 BRA `(.L_x_181) ;  /* 0x000008a000000947 */ /* 0x000fea0003800000 */
[----:B------:R-:W-:-:S04]  /*0db0*/  MOV R9, c[0x0][0x4] ;  /* 0x0000010000097a02 */ /* 0x000fc80000000f00 */
[----:B------:R-:W-:-:S13]  /*0dc0*/  ISETP.GE.U32.AND P0, PT, R9, 0x2, PT ;  /* 0x000000020900780c */ /* 0x000fda0003f06070 */
[----:B------:R-:W-:Y:S05]  /*0dd0*/  @!P0 BRA `(.L_x_182) ;  /* 0x0000081000008947 */ /* 0x000fea0003800000 */
[C---:B------:R-:W-:Y:S02]  /*0de0*/  IADD3 R7, R9.reuse, -0x2, RZ ;  /* 0xfffffffe09077810 */ /* 0x040fe40007ffe0ff */
[----:B------:R-:W-:Y:S02]  /*0df0*/  IADD3 R9, R9, -0x1, RZ ;  /* 0xffffffff09097810 */ /* 0x000fe40007ffe0ff */
[----:B------:R-:W-:Y:S01]  /*0e00*/  ISETP.GE.U32.AND P0, PT, R7, 0x3, PT ;  /* 0x000000030700780c */ /* 0x000fe20003f06070 */
[----:B------:R-:W-:Y:S01]  /*0e10*/  IMAD.MOV.U32 R7, RZ, RZ, 0x1 ;  /* 0x00000001ff077424 */ /* 0x000fe200078e00ff */
[----:B------:R-:W-:-:S11]  /*0e20*/  LOP3.LUT R8, R9, 0x3, RZ, 0xc0, !PT ;  /* 0x0000000309087812 */ /* 0x000fd600078ec0ff */
        /* <DEDUP_REMOVED lines=11> */
.L_x_186:
[----:B------:R-:W-:Y:S01]  /*0ee0*/  MOV R10, c[0x0][0x0] ;  /* 0x00000000000a7a02 */ /* 0x000fe20000000f00 */
[----:B------:R-:W1:Y:S01]  /*0ef0*/  LDS R16, [R11] ;  /* 0x000000000b107984 */ /* 0x000e620000000800 */
[----:B------:R-:W-:Y:S02]  /*0f00*/  IADD3 R9, R9, -0x10, RZ ;  /* 0xfffffff009097810 */ /* 0x000fe40007ffe0ff */
[----:B------:R-:W-:Y:S01]  /*0f10*/  IADD3 R7, R7, 0x10, RZ ;  /* 0x0000001007077810 */ /* 0x000fe20007ffe0ff */
[----:B------:R-:W-:Y:S01]  /*0f20*/  IMAD R13, R10, 0x4, R11 ;  /* 0x000000040a0d7824 */ /* 0x000fe200078e020b */
[----:B------:R-:W-:-:S04]  /*0f30*/  ISETP.GT.AND P2, PT, R9, 0xc, PT ;  /* 0x0000000c0900780c */ /* 0x000fc80003f44270 */
[C---:B------:R-:W-:Y:S01]  /*0f40*/  LEA R23, R10.reuse, R13, 0x2 ;  /* 0x0000000d0a177211 */ /* 0x040fe200078e10ff */
[----:B0-----:R0:W2:Y:S04]  /*0f50*/  LDS R18, [R13] ;  /* 0x000000000d127984 */ /* 0x0010a80000000800 */
[C---:B------:R-:W-:Y:S01]  /*0f60*/  IMAD R19, R10.reuse, 0x4, R23 ;  /* 0x000000040a137824 */ /* 0x040fe200078e0217 */
[----:B------:R3:W4:Y:S04]  /*0f70*/  LDS R20, [R23] ;  /* 0x0000000017147984 */ /* 0x0007280000000800 */
[----:B------:R-:W-:-:S02]  /*0f80*/  LEA R17, R10, R19, 0x2 ;  /* 0x000000130a117211 */ /* 0x000fc400078e10ff */
[----:B------:R-:W5:Y:S03]  /*0f90*/  LDS R19, [R19] ;  /* 0x0000000013137984 */ /* 0x000f660000000800 */
[C---:B------:R-:W-:Y:S02]  /*0fa0*/  IMAD R25, R10.reuse, 0x4, R17 ;  /* 0x000000040a197824 */ /* 0x040fe400078e0211 */
[----:B------:R-:W5:Y:S03]  /*0fb0*/  LDS R17, [R17] ;  /* 0x0000000011117984 */ /* 0x000f660000000800 */
[C---:B------:R-:W-:Y:S01]  /*0fc0*/  LEA R27, R10.reuse, R25, 0x2 ;  /* 0x000000190a1b7211 */ /* 0x040fe200078e10ff */
[----:B------:R0:W5:Y:S04]  /*0fd0*/  LDS R15, [R25] ;  /* 0x00000000190f7984 */ /* 0x0001680000000800 */
[C---:B------:R-:W-:Y:S01]  /*0fe0*/  IMAD R29, R10.reuse, 0x4, R27 ;  /* 0x000000040a1d7824 */ /* 0x040fe200078e021b */
[----:B------:R2:W5:Y:S04]  /*0ff0*/  LDS R11, [R27] ;  /* 0x000000001b0b7984 */ /* 0x0005680000000800 */
[----:B0-----:R-:W-:Y:S01]  /*1000*/  LEA R13, R10, R29, 0x2 ;  /* 0x0000001d0a0d7211 */ /* 0x001fe200078e10ff */
[----:B------:R0:W5:Y:S01]  /*1010*/  LDS R14, [R29] ;  /* 0x000000001d0e7984 */ /* 0x0001620000000800 */
[----:B-1----:R-:W-:-:S03]  /*1020*/  FADD.FTZ R21, R16, R21 ;  /* 0x0000001510157221 */ /* 0x002fc60000010000 */
[C---:B---3--:R-:W-:Y:S02]  /*1030*/  IMAD R23, R10.reuse, 0x4, R13 ;  /* 0x000000040a177824 */ /* 0x048fe400078e020d */
[----:B------:R-:W1:Y:S03]  /*1040*/  LDS R13, [R13] ;  /* 0x000000000d0d7984 */ /* 0x000e660000000800 */
[----:B------:R-:W-:Y:S01]  /*1050*/  LEA R24, R10, R23, 0x2 ;  /* 0x000000170a187211 */ /* 0x000fe200078e10ff */
[----:B------:R-:W3:Y:S01]  /*1060*/  LDS R12, [R23] ;  /* 0x00000000170c7984 */ /* 0x000ee20000000800 */
[----:B--2---:R-:W-:-:S03]  /*1070*/  FADD.FTZ R21, R21, R18 ;  /* 0x0000001215157221 */ /* 0x004fc60000010000 */
[----:B------:R-:W-:Y:S01]  /*1080*/  IMAD R25, R10, 0x4, R24 ;  /* 0x000000040a197824 */ /* 0x000fe200078e0218 */
[----:B------:R-:W2:Y:S01]  /*1090*/  LDS R16, [R24] ;  /* 0x0000000018107984 */ /* 0x000ea20000000800 */
[----:B----4-:R-:W-:-:S03]  /*10a0*/  FADD.FTZ R22, R21, R20 ;  /* 0x0000001415167221 */ /* 0x010fc60000010000 */
[----:B------:R-:W-:Y:S01]  /*10b0*/  LEA R27, R10, R25, 0x2 ;  /* 0x000000190a1b7211 */ /* 0x000fe200078e10ff */
[----:B------:R-:W4:Y:S01]  /*10c0*/  LDS R18, [R25] ;  /* 0x0000000019127984 */ /* 0x000f220000000800 */
[----:B-----5:R-:W-:-:S03]  /*10d0*/  FADD.FTZ R22, R22, R19 ;  /* 0x0000001316167221 */ /* 0x020fc60000010000 */
[----:B0-----:R-:W-:Y:S01]  /*10e0*/  IMAD R29, R10, 0x4, R27 ;  /* 0x000000040a1d7824 */ /* 0x001fe200078e021b */
[----:B------:R-:W0:Y:S01]  /*10f0*/  LDS R20, [R27] ;  /* 0x000000001b147984 */ /* 0x000e220000000800 */
[----:B------:R-:W-:-:S03]  /*1100*/  FADD.FTZ R22, R22, R17 ;  /* 0x0000001116167221 */ /* 0x000fc60000010000 */
[----:B------:R-:W-:Y:S01]  /*1110*/  LEA R21, R10, R29, 0x2 ;  /* 0x0000001d0a157211 */ /* 0x000fe200078e10ff */
[----:B------:R-:W5:Y:S01]  /*1120*/  LDS R19, [R29] ;  /* 0x000000001d137984 */ /* 0x000f620000000800 */
[----:B------:R-:W-:-:S03]  /*1130*/  FADD.FTZ R22, R22, R15 ;  /* 0x0000000f16167221 */ /* 0x000fc60000010000 */
[----:B------:R-:W-:Y:S02]  /*1140*/  IMAD R17, R10, 0x4, R21 ;  /* 0x000000040a117824 */ /* 0x000fe400078e0215 */
[----:B------:R-:W5:Y:S01]  /*1150*/  LDS R21, [R21] ;  /* 0x0000000015157984 */ /* 0x000f620000000800 */
[----:B------:R-:W-:-:S03]  /*1160*/  FADD.FTZ R11, R22, R11 ;  /* 0x0000000b160b7221 */ /* 0x000fc60000010000 */
[----:B------:R-:W5:Y:S01]  /*1170*/  LDS R15, [R17] ;  /* 0x00000000110f7984 */ /* 0x000f620000000800 */
[----:B------:R-:W-:Y:S01]  /*1180*/  FADD.FTZ R14, R11, R14 ;  /* 0x0000000e0b0e7221 */ /* 0x000fe20000010000 */
[----:B------:R-:W-:-:S03]  /*1190*/  LEA R11, R10, R17, 0x2 ;  /* 0x000000110a0b7211 */ /* 0x000fc600078e10ff */
[----:B-1----:R-:W-:-:S04]  /*11a0*/  FADD.FTZ R13, R14, R13 ;  /* 0x0000000d0e0d7221 */ /* 0x002fc80000010000 */
[----:B---3--:R-:W-:-:S04]  /*11b0*/  FADD.FTZ R13, R13, R12 ;  /* 0x0000000c0d0d7221 */ /* 0x008fc80000010000 */
[----:B--2---:R-:W-:-:S04]  /*11c0*/  FADD.FTZ R13, R13, R16 ;  /* 0x000000100d0d7221 */ /* 0x004fc80000010000 */
[----:B----4-:R-:W-:-:S04]  /*11d0*/  FADD.FTZ R13, R13, R18 ;  /* 0x000000120d0d7221 */ /* 0x010fc80000010000 */
[----:B0-----:R-:W-:-:S04]  /*11e0*/  FADD.FTZ R20, R13, R20 ;  /* 0x000000140d147221 */ /* 0x001fc80000010000 */
[----:B-----5:R-:W-:-:S04]  /*11f0*/  FADD.FTZ R20, R20, R19 ;  /* 0x0000001314147221 */ /* 0x020fc80000010000 */
[----:B------:R-:W-:-:S04]  /*1200*/  FADD.FTZ R20, R20, R21 ;  /* 0x0000001514147221 */ /* 0x000fc80000010000 */
[----:B------:R-:W-:Y:S01]  /*1210*/  FADD.FTZ R21, R20, R15 ;  /* 0x0000000f14157221 */ /* 0x000fe20000010000 */
[----:B------:R-:W-:Y:S05]  /*1220*/  @P2 BRA `(.L_x_186) ;  /* 0xfffffcb000002947 */ /* 0x000fea000383ffff */
.L_x_185:
[----:B------:R-:W-:-:S13]  /*1230*/  ISETP.GT.AND P2, PT, R9, 0x4, PT ;  /* 0x000000040900780c */ /* 0x000fda0003f44270 */
[----:B------:R-:W-:Y:S05]  /*1240*/  @!P2 BRA `(.L_x_187) ;  /* 0x000001c00000a947 */ /* 0x000fea0003800000 */
[----:B------:R-:W-:Y:S01]  /*1250*/  IMAD.MOV.U32 R10, RZ, RZ, c[0x0][0x0] ;  /* 0x00000000ff0a7624 */ /* 0x000fe200078e00ff */
[----:B------:R1:W2:Y:S01]  /*1260*/  LDS R12, [R11] ;  /* 0x000000000b0c7984 */ /* 0x0002a20000000800 */
[----:B------:R-:W-:Y:S02]  /*1270*/  PLOP3.LUT P0, PT, PT, PT, PT, 0x8, 0x0 ;  /* 0x000000000000781c */ /* 0x000fe40003f0e170 */
[----:B------:R-:W-:Y:S02]  /*1280*/  IADD3 R7, R7, 0x8, RZ ;  /* 0x0000000807077810 */ /* 0x000fe40007ffe0ff */
[----:B------:R-:W-:Y:S02]  /*1290*/  LEA R13, R10, R11, 0x2 ;  /* 0x0000000b0a0d7211 */ /* 0x000fe400078e10ff */
[----:B------:R-:W-:-:S03]  /*12a0*/  IADD3 R9, R9, -0x8, RZ ;  /* 0xfffffff809097810 */ /* 0x000fc60007ffe0ff */
[C---:B------:R-:W-:Y:S02]  /*12b0*/  IMAD R15, R10.reuse, 0x4, R13 ;  /* 0x000000040a0f7824 */ /* 0x040fe400078e020d */
[----:B------:R-:W3:Y:S03]  /*12c0*/  LDS R13, [R13] ;  /* 0x000000000d0d7984 */ /* 0x000ee60000000800 */
[C---:B------:R-:W-:Y:S02]  /*12d0*/  LEA R17, R10.reuse, R15, 0x2 ;  /* 0x0000000f0a117211 */ /* 0x040fe400078e10ff */
[----:B------:R-:W4:Y:S03]  /*12e0*/  LDS R15, [R15] ;  /* 0x000000000f0f7984 */ /* 0x000f260000000800 */
[----:B------:R-:W-:-:S02]  /*12f0*/  IMAD R19, R10, 0x4, R17 ;  /* 0x000000040a137824 */ /* 0x000fc400078e0211 */
[----:B------:R-:W5:Y:S03]  /*1300*/  LDS R17, [R17] ;  /* 0x0000000011117984 */ /* 0x000f660000000800 */
[C---:B------:R-:W-:Y:S02]  /*1310*/  LEA R23, R10.reuse, R19, 0x2 ;  /* 0x000000130a177211 */ /* 0x040fe400078e10ff */
[----:B------:R-:W0:Y:S02]  /*1320*/  LDS R19, [R19] ;  /* 0x0000000013137984 */ /* 0x000e240000000800 */
[C---:B------:R-:W-:Y:S02]  /*1330*/  LEA R25, R10.reuse, R23, 0x2 ;  /* 0x000000170a197211 */ /* 0x040fe400078e10ff */
[----:B------:R-:W0:Y:S03]  /*1340*/  LDS R23, [R23] ;  /* 0x0000000017177984 */ /* 0x000e260000000800 */
[----:B------:R-:W-:-:S02]  /*1350*/  IMAD R27, R10, 0x4, R25 ;  /* 0x000000040a1b7824 */ /* 0x000fc400078e0219 */
[----:B------:R-:W0:Y:S03]  /*1360*/  LDS R25, [R25] ;  /* 0x0000000019197984 */ /* 0x000e260000000800 */
[----:B-1----:R-:W-:Y:S01]  /*1370*/  LEA R11, R10, R27, 0x2 ;  /* 0x0000001b0a0b7211 */ /* 0x002fe200078e10ff */
[----:B------:R-:W1:Y:S01]  /*1380*/  LDS R29, [R27] ;  /* 0x000000001b1d7984 */ /* 0x000e620000000800 */
[----:B--2---:R-:W-:-:S04]  /*1390*/  FADD.FTZ R12, R21, R12 ;  /* 0x0000000c150c7221 */ /* 0x004fc80000010000 */
[----:B---3--:R-:W-:-:S04]  /*13a0*/  FADD.FTZ R12, R12, R13 ;  /* 0x0000000d0c0c7221 */ /* 0x008fc80000010000 */
[----:B----4-:R-:W-:-:S04]  /*13b0*/  FADD.FTZ R12, R12, R15 ;  /* 0x0000000f0c0c7221 */ /* 0x010fc80000010000 */
[----:B-----5:R-:W-:-:S04]  /*13c0*/  FADD.FTZ R12, R12, R17 ;  /* 0x000000110c0c7221 */ /* 0x020fc80000010000 */
[----:B0-----:R-:W-:-:S04]  /*13d0*/  FADD.FTZ R12, R12, R19 ;  /* 0x000000130c0c7221 */ /* 0x001fc80000010000 */
[----:B------:R-:W-:-:S04]  /*13e0*/  FADD.FTZ R12, R12, R23 ;  /* 0x000000170c0c7221 */ /* 0x000fc80000010000 */
[----:B------:R-:W-:-:S04]  /*13f0*/  FADD.FTZ R12, R12, R25 ;  /* 0x000000190c0c7221 */ /* 0x000fc80000010000 */
[----:B-1----:R-:W-:Y:S02]  /*1400*/  FADD.FTZ R21, R12, R29 ;  /* 0x0000001d0c157221 */ /* 0x002fe40000010000 */
.L_x_187:
[----:B------:R-:W-:-:S13]  /*1410*/  ISETP.NE.OR P0, PT, R9, RZ, P0 ;  /* 0x000000ff0900720c */ /* 0x000fda0000705670 */
[----:B------:R-:W-:Y:S05]  /*1420*/  @!P0 BRA `(.L_x_183) ;  /* 0x0000011000008947 */ /* 0x000fea0003800000 */
.L_x_184:
[----:B------:R-:W-:-:S05]  /*1430*/  MOV R12, c[0x0][0x0] ;  /* 0x00000000000c7a02 */ /* 0x000fca0000000f00 */
.L_x_188:
[C---:B------:R-:W-:Y:S01]  /*1440*/  IMAD R13, R12.reuse, 0x4, R11 ;  /* 0x000000040c0d7824 */ /* 0x040fe200078e020b */
[----:B------:R1:W2:Y:S01]  /*1450*/  LDS R10, [R11] ;  /* 0x000000000b0a7984 */ /* 0x0002a20000000800 */
[----:B------:R-:W-:Y:S02]  /*1460*/  IADD3 R9, R9, -0x4, RZ ;  /* 0xfffffffc09097810 */ /* 0x000fe40007ffe0ff */
[----:B------:R-:W-:Y:S02]  /*1470*/  IADD3 R7, R7, 0x4, RZ ;  /* 0x0000000407077810 */ /* 0x000fe40007ffe0ff */
[C---:B------:R-:W-:Y:S02]  /*1480*/  LEA R15, R12.reuse, R13, 0x2 ;  /* 0x0000000d0c0f7211 */ /* 0x040fe400078e10ff */
[----:B------:R-:W3:Y:S01]  /*1490*/  LDS R13, [R13] ;  /* 0x000000000d0d7984 */ /* 0x000ee20000000800 */
[----:B------:R-:W-:Y:S02]  /*14a0*/  ISETP.NE.AND P0, PT, R9, RZ, PT ;  /* 0x000000ff0900720c */ /* 0x000fe40003f05270 */
[----:B------:R-:W-:-:S02]  /*14b0*/  LEA R19, R12, R15, 0x2 ;  /* 0x0000000f0c137211 */ /* 0x000fc400078e10ff */
[----:B------:R-:W4:Y:S03]  /*14c0*/  LDS R15, [R15] ;  /* 0x000000000f0f7984 */ /* 0x000f260000000800 */
[----:B-1----:R-:W-:Y:S01]  /*14d0*/  IMAD R11, R12, 0x4, R19 ;  /* 0x000000040c0b7824 */ /* 0x002fe200078e0213 */
[----:B------:R-:W1:Y:S01]  /*14e0*/  LDS R17, [R19] ;  /* 0x0000000013117984 */ /* 0x000e620000000800 */
[----:B--2---:R-:W-:-:S04]  /*14f0*/  FADD.FTZ R10, R10, R21 ;  /* 0x000000150a0a7221 */ /* 0x004fc80000010000 */
[----:B---3--:R-:W-:-:S04]  /*1500*/  FADD.FTZ R10, R10, R13 ;  /* 0x0000000d0a0a7221 */ /* 0x008fc80000010000 */
[----:B----4-:R-:W-:-:S04]  /*1510*/  FADD.FTZ R10, R10, R15 ;  /* 0x0000000f0a0a7221 */ /* 0x010fc80000010000 */
[----:B01----:R-:W-:Y:S01]  /*1520*/  FADD.FTZ R21, R10, R17 ;  /* 0x000000110a157221 */ /* 0x003fe20000010000 */
[----:B------:R-:W-:Y:S05]  /*1530*/  @P0 BRA `(.L_x_188) ;  /* 0xffffff0000000947 */ /* 0x000fea000383ffff */
.L_x_183:
[----:B------:R-:W-:-:S13]  /*1540*/  ISETP.NE.AND P0, PT, R8, RZ, PT ;  /* 0x000000ff0800720c */ /* 0x000fda0003f05270 */
[----:B------:R-:W-:Y:S05]  /*1550*/  @!P0 BRA `(.L_x_182) ;  /* 0x0000009000008947 */ /* 0x000fea0003800000 */
[----:B------:R-:W-:Y:S01]  /*1560*/  IMAD R7, R7, c[0x0][0x0], R4 ;  /* 0x0000000007077a24 */ /* 0x000fe200078e0204 */
[----:B------:R-:W-:-:S04]  /*1570*/  MOV R12, c[0x0][0x0] ;  /* 0x00000000000c7a02 */ /* 0x000fc80000000f00 */
[----:B------:R-:W-:-:S05]  /*1580*/  LEA R7, R7, 0x4, 0x2 ;  /* 0x0000000407077811 */ /* 0x000fca00078e10ff */
.L_x_189:
[----:B------:R1:W2:Y:S01]  /*1590*/  LDS R10, [R7] ;  /* 0x00000000070a7984 */ /* 0x0002a20000000800 */
[----:B------:R-:W-:-:S04]  /*15a0*/  IADD3 R8, R8, -0x1, RZ ;  /* 0xffffffff08087810 */ /* 0x000fc80007ffe0ff */
[----:B------:R-:W-:Y:S02]  /*15b0*/  ISETP.NE.AND P0, PT, R8, RZ, PT ;  /* 0x000000ff0800720c */ /* 0x000fe40003f05270 */
[----:B-1----:R-:W-:Y:S01]  /*15c0*/  LEA R7, R12, R7, 0x2 ;  /* 0x000000070c077211 */ /* 0x002fe200078e10ff */
[----:B0-2---:R-:W-:-:S10]  /*15d0*/  FADD.FTZ R21, R10, R21 ;  /* 0x000000150a157221 */ /* 0x005fd40000010000 */
[----:B------:R-:W-:Y:S05]  /*15e0*/  @P0 BRA `(.L_x_189) ;  /* 0xffffffa000000947 */ /* 0x000fea000383ffff */
.L_x_182:
[----:B------:R-:W-:-:S05]  /*15f0*/  IMAD R7, R2, c[0x0][0x168], RZ ;  /* 0x00005a0002077a24 */ /* 0x000fca00078e02ff */
[----:B------:R-:W-:-:S04]  /*1600*/  IADD3 R2, P0, R7, R6, RZ ;  /* 0x0000000607027210 */ /* 0x000fc80007f1e0ff */
[----:B------:R-:W-:Y:S02]  /*1610*/  LEA.HI.X.SX32 R7, R6, RZ, 0x1, P0 ;  /* 0x000000ff06077211 */ /* 0x000fe400000f0eff */
[----:B------:R-:W-:-:S04]  /*1620*/  LEA R8, P0, R2, c[0x0][0x170], 0x2 ;  /* 0x00005c0002087a11 */ /* 0x000fc800078010ff */
[----:B------:R-:W-:-:S05]  /*1630*/  LEA.HI.X R9, R2, c[0x0][0x174], R7, 0x2, P0 ;  /* 0x00005d0002097a11 */ /* 0x000fca00000f1407 */
[----:B------:R1:W-:Y:S04]  /*1640*/  STG.E.STRONG.SYS [R8.64], R21 ;  /* 0x0000001508007986 */ /* 0x0003e8000c115906 */
.L_x_181:
[----:B------:R-:W-:Y:S05]  /*1650*/  BSYNC B0 ;  /* 0x0000000000007941 */ /* 0x000fea0003800000 */
.L_x_180:
        /* <DEDUP_REMOVED lines=8> */
[----:B-1----:R-:W1:Y:S01]  /*16e0*/  S2R R9, SR_LANEID ;  /* 0x0000000000097919 */ /* 0x002e620000000000 */
[----:B------:R-:W-:Y:S01]  /*16f0*/  VOTEU.ANY UR4, UPT, PT ;  /* 0x0000000000047886 */ /* 0x000fe200038e0100 */
[----:B------:R-:W-:Y:S01]  /*1700*/  IMAD.MOV.U32 R2, RZ, RZ, 0x4 ;  /* 0x00000004ff027424 */ /* 0x000fe200078e00ff */
[----:B------:R-:W1:Y:S03]  /*1710*/  FLO.U32 R8, UR4 ;  /* 0x0000000400087d00 */ /* 0x000e6600080e0000 */
[----:B------:R-:W-:-:S05]  /*1720*/  IMAD.WIDE.U32 R2, R3, R2, c[0x0][0x178] ;  /* 0x00005e0003027625 */ /* 0x000fca00078e0002 */
[----:B------:R-:W2:Y:S01]  /*1730*/  POPC R7, UR4 ;  /* 0x0000000400077d09 */ /* 0x000ea20008000000 */
[----:B-1----:R-:W-:-:S13]  /*1740*/  ISETP.EQ.U32.AND P0, PT, R8, R9, PT ;  /* 0x000000090800720c */ /* 0x002fda0003f02070 */
[----:B--2---:R-:W2:Y:S01]  /*1750*/  @P0 ATOMG.E.ADD.STRONG.GPU PT, R3, [R2.64], R7 ;  /* 0x00000007020309a8 */ /* 0x004ea200081ee1c6 */
[----:B------:R-:W-:-:S03]  /*1760*/  ULDC UR5, c[0x0][0x10] ;  /* 0x0000040000057ab9 */ /* 0x000fc60000000800 */
[----:B------:R-:W1:Y:S02]  /*1770*/  S2R R9, SR_LTMASK ;  /* 0x0000000000097919 */ /* 0x000e640000003900 */
[----:B-1----:R-:W-:Y:S01]  /*1780*/  LOP3.LUT R9, R9, UR4, RZ, 0xc0, !PT ;  /* 0x0000000409097c12 */ /* 0x002fe2000f8ec0ff */
[----:B------:R-:W-:Y:S02]  /*1790*/  UMOV UR4, 0x1 ;  /* 0x0000000100047882 */ /* 0x000fe40000000000 */
[----:B------:R-:W-:-:S03]  /*17a0*/  UIADD3 UR4, -UR4, UR5, URZ ;  /* 0x0000000504047290 */ /* 0x000fc6000fffe13f */
[----:B------:R-:W1:Y:S01]  /*17b0*/  POPC R9, R9 ;  /* 0x0000000900097309 */ /* 0x000e620000000000 */
[----:B--2---:R-:W1:Y:S02]  /*17c0*/  SHFL.IDX PT, R4, R3, R8, 0x1f ;  /* 0x00001f0803047589 */ /* 0x004e6400000e0000 */
[----:B-1----:R-:W-:-:S04]  /*17d0*/  IADD3 R4, R4, R9, RZ ;  /* 0x0000000904047210 */ /* 0x002fc80007ffe0ff */
[----:B------:R-:W-:-:S04]  /*17e0*/  ISETP.NE.AND P0, PT, R4, UR4, PT ;  /* 0x0000000404007c0c */ /* 0x000fc8000bf05270 */
[----:B------:R-:W-:-:S05]  /*17f0*/  SEL R4, RZ, 0x1, P0 ;  /* 0x00000001ff047807 */ /* 0x000fca0000000000 */
[----:B------:R1:W-:Y:S04]  /*1800*/  STS.U8 [RZ], R4 ;  /* 0x00000004ff007388 */ /* 0x0003e80000000000 */
.L_x_191:
[----:B------:R-:W-:Y:S05]  /*1810*/  BSYNC B0 ;  /* 0x0000000000007941 */ /* 0x000fea0003800000 */
.L_x_190:
[----:B------:R-:W-:Y:S06]  /*1820*/  BAR.SYNC.DEFER_BLOCKING 0x0 ;  /* 0x0000000000007b1d */ /* 0x000fec0000010000 */
[----:B------:R-:W2:Y:S02]  /*1830*/  LDS.U8 R2, [RZ] ;  /* 0x00000000ff027984 */ /* 0x000ea40000000000 */
[----:B--2---:R-:W-:-:S04]  /*1840*/  ISETP.EQ.OR P1, PT, R2, RZ, P1 ;  /* 0x000000ff0200720c */ /* 0x004fc80000f22670 */
[----:B------:R-:W-:-:S13]  /*1850*/  ISETP.NE.OR P1, PT, R5, RZ, P1 ;  /* 0x000000ff0500720c */ /* 0x000fda0000f25670 */
[----:B------:R-:W-:Y:S05]  /*1860*/  @P1 EXIT ;  /* 0x000000000000194d */ /* 0x000fea0003800000 */
[----:B------:R-:W-:Y:S01]  /*1870*/  ISETP.NE.AND P0, PT, RZ, c[0x0][0x10], PT ;  /* 0x00000400ff007a0c */ /* 0x000fe20003f05270 */
[----:B------:R-:W-:-:S12]  /*1880*/  HFMA2.MMA R2, -RZ, RZ, 0, 0 ;  /* 0x00000000ff027435 */ /* 0x000fd800000001ff */
[----:B------:R-:W-:Y:S05]  /*1890*/  @!P0 BRA `(.L_x_192) ;  /* 0x000008b000008947 */ /* 0x000fea0003800000 */
[C---:B------:R-:W-:Y:S02]  /*18a0*/  IADD3 R2, R0.reuse, -0x1, RZ ;  /* 0xffffffff00027810 */ /* 0x040fe40007ffe0ff */
[----:B------:R-:W-:Y:S02]  /*18b0*/  LOP3.LUT R3, R0, 0x3, RZ, 0xc0, !PT ;  /* 0x0000000300037812 */ /* 0x000fe400078ec0ff */
[----:B------:R-:W-:Y:S01]  /*18c0*/  ISETP.GE.U32.AND P0, PT, R2, 0x3, PT ;  /* 0x000000030200780c */ /* 0x000fe20003f06070 */
[----:B------:R-:W-:Y:S01]  /*18d0*/  IMAD.MOV.U32 R2, RZ, RZ, RZ ;  /* 0x000000ffff027224 */ /* 0x000fe200078e00ff */
[----:B------:R-:W-:-:S11]  /*18e0*/  MOV R5, RZ ;  /* 0x000000ff00057202 */ /* 0x000fd60000000f00 */
[----:B------:R-:W-:Y:S05]  /*18f0*/  @!P0 BRA `(.L_x_193) ;  /* 0x000007a000008947 */ /* 0x000fea0003800000 */
[----:B-1----:R-:W-:Y:S01]  /*1900*/  IADD3 R4, -R3, c[0x0][0x10], RZ ;  /* 0x0000040003047a10 */ /* 0x002fe20007ffe1ff */
        /* <DEDUP_REMOVED lines=8> */
.L_x_196:
[----:B------:R-:W-:Y:S01]  /*1990*/  HFMA2.MMA R0, -RZ, RZ, 0, 2.384185791015625e-07 ;  /* 0x00000004ff007435 */ /* 0x000fe200000001ff */
[C---:B------:R-:W-:Y:S01]  /*19a0*/  IMAD R17, R5.reuse, c[0x0][0x168], R6 ;  /* 0x00005a0005117a24 */ /* 0x040fe200078e0206 */
[----:B------:R-:W-:-:S05]  /*19b0*/  IADD3 R7, R5, 0x4, RZ ;  /* 0x0000000405077810 */ /* 0x000fca0007ffe0ff */
[----:B------:R-:W-:-:S03]  /*19c0*/  IMAD R13, R7, c[0x0][0x168], R6 ;  /* 0x00005a00070d7a24 */ /* 0x000fc600078e0206 */
[----:B------:R-:W-:-:S05]  /*19d0*/  IMAD.WIDE R16, R17, R0, c[0x0][0x170] ;  /* 0x00005c0011107625 */ /* 0x000fca00078e0200 */
[----:B------:R1:W2:Y:S01]  /*19e0*/  LDG.E.STRONG.SYS R7, [R16.64] ;  /* 0x0000000610077981 */ /* 0x0002a2000c1f5900 */
[----:B0-----:R-:W-:-:S04]  /*19f0*/  IMAD.WIDE R18, R0, c[0x0][0x168], R16 ;  /* 0x00005a0000127a25 */ /* 0x001fc800078e0210 */
        /* <DEDUP_REMOVED lines=15> */
[----:B-1----:R-:W-:-:S03]  /*1af0*/  IADD3 R17, R5, 0xc, RZ ;  /* 0x0000000c05117810 */ /* 0x002fc60007ffe0ff */
[C---:B------:R-:W-:Y:S01]  /*1b00*/  IMAD.WIDE R18, R0.reuse, c[0x0][0x168], R20 ;  /* 0x00005a0000127a25 */ /* 0x040fe200078e0214 */
        /* <DEDUP_REMOVED lines=36> */
.L_x_195:
[----:B------:R-:W-:-:S13]  /*1d50*/  ISETP.GT.AND P1, PT, R4, 0x4, PT ;  /* 0x000000040400780c */ /* 0x000fda0003f24270 */
[----:B------:R-:W-:Y:S05]  /*1d60*/  @!P1 BRA `(.L_x_197) ;  /* 0x000001f000009947 */ /* 0x000fea0003800000 */
[----:B------:R-:W-:Y:S01]  /*1d70*/  MOV R23, 0x4 ;  /* 0x0000000400177802 */ /* 0x000fe20000000f00 */
[C---:B------:R-:W-:Y:S01]  /*1d80*/  IMAD R12, R5.reuse, c[0x0][0x168], R6 ;  /* 0x00005a00050c7a24 */ /* 0x040fe200078e0206 */
[----:B------:R-:W-:-:S03]  /*1d90*/  IADD3 R7, R5, 0x4, RZ ;  /* 0x0000000405077810 */ /* 0x000fc60007ffe0ff */
[----:B------:R-:W-:-:S04]  /*1da0*/  IMAD.WIDE R12, R12, R23, c[0x0][0x170] ;  /* 0x00005c000c0c7625 */ /* 0x000fc800078e0217 */
[----:B------:R-:W-:Y:S02]  /*1db0*/  IMAD R20, R7, c[0x0][0x168], R6 ;  /* 0x00005a0007147a24 */ /* 0x000fe400078e0206 */
[C---:B------:R-:W-:Y:S01]  /*1dc0*/  IMAD.WIDE R14, R23.reuse, c[0x0][0x168], R12 ;  /* 0x00005a00170e7a25 */ /* 0x040fe200078e020c */
[----:B------:R1:W2:Y:S05]  /*1dd0*/  LDG.E.STRONG.SYS R7, [R12.64] ;  /* 0x000000060c077981 */ /* 0x0002aa000c1f5900 */
[----:B------:R-:W-:Y:S02]  /*1de0*/  IMAD.WIDE R16, R23, c[0x0][0x168], R14 ;  /* 0x00005a0017107a25 */ /* 0x000fe400078e020e */
[----:B------:R-:W3:Y:S02]  /*1df0*/  LDG.E.STRONG.SYS R14, [R14.64] ;  /* 0x000000060e0e7981 */ /* 0x000ee4000c1f5900 */
[----:B0-----:R-:W-:-:S04]  /*1e00*/  IMAD.WIDE R20, R20, R23, c[0x0][0x170] ;  /* 0x00005c0014147625 */ /* 0x001fc800078e0217 */
        /* <DEDUP_REMOVED lines=21> */
.L_x_197:
[----:B------:R-:W-:-:S13]  /*1f60*/  ISETP.NE.OR P0, PT, R4, RZ, P0 ;  /* 0x000000ff0400720c */ /* 0x000fda0000705670 */
[----:B------:R-:W-:Y:S05]  /*1f70*/  @!P0 BRA `(.L_x_193) ;  /* 0x0000012000008947 */ /* 0x000fea0003800000 */
.L_x_194:
        /* <DEDUP_REMOVED lines=17> */
[----:B0-----:R-:W-:Y:S05]  /*2090*/  @P0 BRA `(.L_x_194) ;  /* 0xfffffee000000947 */ /* 0x001fea000383ffff */
.L_x_193:
[----:B------:R-:W-:-:S13]  /*20a0*/  ISETP.NE.AND P0, PT, R3, RZ, PT ;  /* 0x000000ff0300720c */ /* 0x000fda0003f05270 */
[----:B------:R-:W-:Y:S05]  /*20b0*/  @!P0 BRA `(.L_x_192) ;  /* 0x0000009000008947 */ /* 0x000fea0003800000 */
[----:B------:R-:W-:Y:S01]  /*20c0*/  HFMA2.MMA R0, -RZ, RZ, 0, 2.384185791015625e-07 ;  /* 0x00000004ff007435 */ /* 0x000fe200000001ff */
[----:B------:R-:W-:-:S09]  /*20d0*/  IMAD R5, R5, c[0x0][0x168], R6 ;  /* 0x00005a0005057a24 */ /* 0x000fd200078e0206 */
[----:B-1----:R-:W-:-:S05]  /*20e0*/  IMAD.WIDE R4, R5, R0, c[0x0][0x170] ;  /* 0x00005c0005047625 */ /* 0x002fca00078e0200 */
.L_x_198:
[----:B------:R1:W2:Y:S01]  /*20f0*/  LDG.E.STRONG.SYS R7, [R4.64] ;  /* 0x0000000604077981 */ /* 0x0002a2000c1f5900 */
[----:B------:R-:W-:-:S04]  /*2100*/  IADD3 R3, R3, -0x1, RZ ;  /* 0xffffffff03037810 */ /* 0x000fc80007ffe0ff */
[----:B------:R-:W-:Y:S01]  /*2110*/  ISETP.NE.AND P0, PT, R3, RZ, PT ;  /* 0x000000ff0300720c */ /* 0x000fe20003f05270 */
[----:B-1----:R-:W-:-:S04]  /*2120*/  IMAD.WIDE R4, R0, c[0x0][0x168], R4 ;  /* 0x00005a0000047a25 */ /* 0x002fc800078e0204 */
[----:B--2---:R-:W-:-:S08]  /*2130*/  FADD.FTZ R2, R7, R2 ;  /* 0x0000000207027221 */ /* 0x004fd00000010000 */
[----:B------:R-:W-:Y:S05]  /*2140*/  @P0 BRA `(.L_x_198) ;  /* 0xffffffa000000947 */ /* 0x000fea000383ffff */
.L_x_192:
[----:B------:R-:W-:Y:S02]  /*2150*/  MOV R7, 0x2 ;  /* 0x0000000200077802 */ /* 0x000fe40000000f00 */
[----:B------:R-:W-:-:S03]  /*2160*/  F2FP.PACK_AB R2, RZ, R2 ;  /* 0x00000002ff02723e */ /* 0x000fc600000000ff */
[----:B------:R-:W-:-:S05]  /*2170*/  IMAD.WIDE R6, R6, R7, c[0x0][0x180] ;  /* 0x0000600006067625 */ /* 0x000fca00078e0207 */
[----:B------:R-:W-:Y:S01]  /*2180*/  STG.E.U16 [R6.64], R2 ;  /* 0x0000000206007986 */ /* 0x000fe2000c101506 */
[----:B------:R-:W-:Y:S05]  /*2190*/  EXIT ;  /* 0x000000000000794d */ /* 0x000fea0003800000 */
.L_x_199:
        /* <DEDUP_REMOVED lines=14> */
.L_x_336:


//--------------------- .text._Z10Relu_fpropIN3c104HalfEEvPT_jj --------------------------
	.section	.text._Z10Relu_fpropIN3c104HalfEEvPT_jj,"ax",@progbits
	.sectioninfo	@"SHI_REGISTERS=24"
	.align	128
        .global         _Z10Relu_fpropIN3c104HalfEEvPT_jj
        .type           _Z10Relu_fpropIN3c104HalfEEvPT_jj,@function
        .size           _Z10Relu_fpropIN3c104HalfEEvPT_jj,(.L_x_337 - _Z10Relu_fpropIN3c104HalfEEvPT_jj)
        .other          _Z10Relu_fpropIN3c104HalfEEvPT_jj,@"STO_CUDA_ENTRY STV_DEFAULT"
_Z10Relu_fpropIN3c104HalfEEvPT_jj:
.text._Z10Relu_fpropIN3c104HalfEEvPT_jj:
[----:B------:R-:W-:Y:S02]  /*0000*/  IMAD.MOV.U32 R1, RZ, RZ, c[0x0][0x28] ;  /* 0x00000a00ff017624 */ /* 0x000fe400078e00ff */
[----:B------:R-:W0:Y:S01]  /*0010*/  S2R R0, SR_CTAID.X ;  /* 0x0000000000007919 */ /* 0x000e220000002500 */
[----:B------:R-:W-:Y:S01]  /*0020*/  IMAD.MOV.U32 R11, RZ, RZ, c[0x0][0x16c] ;  /* 0x00005b00ff0b7624 */ /* 0x000fe200078e00ff */
[----:B------:R-:W-:Y:S01]  /*0030*/  ULDC.64 UR4, c[0x0][0x118] ;  /* 0x0000460000047ab9 */ /* 0x000fe20000000a00 */
[----:B------:R-:W-:Y:S01]  /*0040*/  IMAD.MOV.U32 R2, RZ, RZ, c[0x0][0x160] ;  /* 0x00005800ff027624 */ /* 0x000fe200078e00ff */
[----:B------:R-:W0:Y:S02]  /*0050*/  S2R R3, SR_TID.X ;  /* 0x0000000000037919 */ /* 0x000e240000002100 */
        /* <DEDUP_REMOVED lines=9> */
[----:B------:R-:W-:-:S04]  /*00f0*/  IMAD R13, R13, c[0x0][0x0], RZ ;  /* 0x000000000d0d7a24 */ /* 0x000fc800078e02ff */
.L_x_201:
[C---:B------:R-:W-:Y:S01]  /*0100*/  IMAD.IADD R4, R13.reuse, 0x1, R0 ;  /* 0x000000010d047824 */ /* 0x040fe200078e0200 */
[-C--:B------:R-:W-:Y:S01]  /*0110*/  ISETP.GE.U32.AND P0, PT, R0, R11.reuse, PT ;  /* 0x0000000b0000720c */ /* 0x080fe20003f06070 */
[----:B------:R-:W-:Y:S02]  /*0120*/  IMAD.MOV.U32 R9, RZ, RZ, 0x2 ;  /* 0x00000002ff097424 */ /* 0x000fe400078e00ff */
[----:B------:R-:W-:Y:S01]  /*0130*/  IMAD.IADD R6, R13, 0x1, R4 ;  /* 0x000000010d067824 */ /* 0x000fe200078e0204 */
[----:B------:R-:W-:Y:S01]  /*0140*/  ISETP.GE.U32.AND P1, PT, R4, R11, PT ;  /* 0x0000000b0400720c */ /* 0x000fe20003f26070 */
[----:B------:R-:W-:-:S03]  /*0150*/  IMAD.WIDE R2, R0, R9, c[0x0][0x160] ;  /* 0x0000580000027625 */ /* 0x000fc600078e0209 */
[----:B------:R-:W-:Y:S01]  /*0160*/  ISETP.GE.U32.AND P2, PT, R6, R11, PT ;  /* 0x0000000b0600720c */ /* 0x000fe20003f46070 */
[----:B------:R-:W-:Y:S02]  /*0170*/  IMAD.IADD R8, R13, 0x1, R6 ;  /* 0x000000010d087824 */ /* 0x000fe400078e0206 */
[----:B------:R-:W-:Y:S02]  /*0180*/  IMAD.WIDE R4, R4, R9, c[0x0][0x160] ;  /* 0x0000580004047625 */ /* 0x000fe400078e0209 */
[----:B------:R-:W2:Y:S01]  /*0190*/  @!P0 LDG.E.U16 R15, [R2.64] ;  /* 0x00000004020f8981 */ /* 0x000ea2000c1e1500 */
[----:B------:R-:W-:Y:S01]  /*01a0*/  ISETP.GE.U32.AND P3, PT, R8, R11, PT ;  /* 0x0000000b0800720c */ /* 0x000fe20003f66070 */
[-C--:B------:R-:W-:Y:S02]  /*01b0*/  IMAD.WIDE R6, R6, R9.reuse, c[0x0][0x160] ;  /* 0x0000580006067625 */ /* 0x080fe400078e0209 */
[----:B------:R-:W3:Y:S02]  /*01c0*/  @!P1 LDG.E.U16 R17, [R4.64] ;  /* 0x0000000404119981 */ /* 0x000ee4000c1e1500 */
[----:B------:R-:W-:-:S02]  /*01d0*/  IMAD.WIDE R8, R8, R9, c[0x0][0x160] ;  /* 0x0000580008087625 */ /* 0x000fc400078e0209 */
[----:B------:R-:W4:Y:S06]  /*01e0*/  @!P2 LDG.E.U16 R19, [R6.64] ;  /* 0x000000040613a981 */ /* 0x000f2c000c1e1500 */
[----:B------:R-:W5:Y:S01]  /*01f0*/  @!P3 LDG.E.U16 R21, [R8.64] ;  /* 0x000000040815b981 */ /* 0x000f62000c1e1500 */
[----:B------:R-:W-:Y:S01]  /*0200*/  IMAD R0, R13, 0x4, R0 ;  /* 0x000000040d007824 */ /* 0x000fe200078e0200 */
[----:B--2---:R-:W-:Y:S02]  /*0210*/  HADD2.F32 R15, -RZ, R15.H0_H0 ;  /* 0x2000000fff0f7230 */ /* 0x004fe40000004100 */
[----:B---3--:R-:W-:-:S03]  /*0220*/  HADD2.F32 R17, -RZ, R17.H0_H0 ;  /* 0x20000011ff117230 */ /* 0x008fc60000004100 */
[----:B------:R-:W-:Y:S01]  /*0230*/  FMNMX.FTZ R15, RZ, R15, !PT ;  /* 0x0000000fff0f7209 */ /* 0x000fe20007810000 */
[----:B----4-:R-:W-:Y:S01]  /*0240*/  HADD2.F32 R19, -RZ, R19.H0_H0 ;  /* 0x20000013ff137230 */ /* 0x010fe20000004100 */
[----:B------:R-:W-:Y:S01]  /*0250*/  FMNMX.FTZ R10, RZ, R17, !PT ;  /* 0x00000011ff0a7209 */ /* 0x000fe20007810000 */
[----:B-----5:R-:W-:-:S03]  /*0260*/  HADD2.F32 R21, -RZ, R21.H0_H0 ;  /* 0x20000015ff157230 */ /* 0x020fc60000004100 */
[----:B------:R-:W-:Y:S02]  /*0270*/  FMNMX.FTZ R19, RZ, R19, !PT ;  /* 0x00000013ff137209 */ /* 0x000fe40007810000 */
[----:B------:R-:W-:Y:S02]  /*0280*/  F2FP.PACK_AB R15, R10, R15 ;  /* 0x0000000f0a0f723e */ /* 0x000fe400000000ff */
[----:B------:R-:W-:Y:S02]  /*0290*/  FMNMX.FTZ R12, RZ, R21, !PT ;  /* 0x00000015ff0c7209 */ /* 0x000fe40007810000 */
[----:B------:R-:W-:Y:S02]  /*02a0*/  PRMT R17, R15, 0x7632, R17 ;  /* 0x000076320f117816 */ /* 0x000fe40000000011 */
[----:B------:R-:W-:Y:S01]  /*02b0*/  F2FP.PACK_AB R19, R12, R19 ;  /* 0x000000130c13723e */ /* 0x000fe200000000ff */
[----:B------:R0:W-:Y:S03]  /*02c0*/  @!P0 STG.E.U16 [R2.64], R15 ;  /* 0x0000000f02008986 */ /* 0x0001e6000c101504 */
[----:B------:R-:W-:Y:S01]  /*02d0*/  PRMT R21, R19, 0x7632, R21 ;  /* 0x0000763213157816 */ /* 0x000fe20000000015 */
[----:B------:R0:W-:Y:S04]  /*02e0*/  @!P1 STG.E.U16 [R4.64], R17 ;  /* 0x0000001104009986 */ /* 0x0001e8000c101504 */
[----:B------:R0:W-:Y:S04]  /*02f0*/  @!P2 STG.E.U16 [R6.64], R19 ;  /* 0x000000130600a986 */ /* 0x0001e8000c101504 */
[----:B------:R0:W-:Y:S01]  /*0300*/  @!P3 STG.E.U16 [R8.64], R21 ;  /* 0x000000150800b986 */ /* 0x0001e2000c101504 */
[----:B------:R-:W-:-:S13]  /*0310*/  ISETP.GE.U32.AND P0, PT, R0, R11, PT ;  /* 0x0000000b0000720c */ /* 0x000fda0003f06070 */
[----:B0-----:R-:W-:Y:S05]  /*0320*/  @!P0 BRA `(.L_x_201) ;  /* 0xfffffdd000008947 */ /* 0x001fea000383ffff */
[----:B------:R-:W-:Y:S05]  /*0330*/  EXIT ;  /* 0x000000000000794d */ /* 0x000fea0003800000 */
.L_x_200:
[----:B------:R-:W-:Y:S02]  /*0340*/  IMAD R12, R11, c[0x0][0x168], RZ ;  /* 0x00005a000b0c7a24 */ /* 0x000fe400078e02ff */
[----:B------:R-:W-:-:S05]  /*0350*/  IMAD.SHL.U32 R2, R0, 0x4, RZ ;  /* 0x0000000400027824 */ /* 0x000fca00078e00ff */
[----:B------:R-:W-:-:S13]  /*0360*/  ISETP.GE.U32.AND P0, PT, R2, R12, PT ;  /* 0x0000000c0200720c */ /* 0x000fda0003f06070 */
[----:B------:R-:W-:Y:S05]  /*0370*/  @P0 EXIT ;  /* 0x000000000000094d */ /* 0x000fea0003800000 */
.L_x_202:
[----:B------:R-:W-:-:S04]  /*0380*/  IMAD.MOV.U32 R3, RZ, RZ, 0x8 ;  /* 0x00000008ff037424 */ /* 0x000fc800078e00ff */
[----:B------:R-:W-:-:S05]  /*0390*/  IMAD.WIDE R2, R3, R0, c[0x0][0x160] ;  /* 0x0000580003027625 */ /* 0x000fca00078e0200 */
[----:B------:R-:W2:Y:S02]  /*03a0*/  LDG.E.64 R10, [R2.64] ;  /* 0x00000004020a7981 */ /* 0x000ea4000c1e1b00 */
[--C-:B--2---:R-:W-:Y:S01]  /*03b0*/  SHF.R.U64 R4, R10, 0x10, R11.reuse ;  /* 0x000000100a047819 */ /* 0x104fe2000000120b */
[----:B------:R-:W-:Y:S01]  /*03c0*/  HADD2.F32 R5, -RZ, R11.H0_H0 ;  /* 0x2000000bff057230 */ /* 0x000fe20000004100 */
[----:B------:R-:W-:-:S03]  /*03d0*/  SHF.R.U32.HI R6, RZ, 0x10, R11 ;  /* 0x00000010ff067819 */ /* 0x000fc6000001160b */
[----:B------:R-:W-:Y:S01]  /*03e0*/  HADD2.F32 R4, -RZ, R4.H0_H0 ;  /* 0x20000004ff047230 */ /* 0x000fe20000004100 */
[----:B------:R-:W-:Y:S01]  /*03f0*/  FMNMX.FTZ R9, RZ, R5, !PT ;  /* 0x00000005ff097209 */ /* 0x000fe20007810000 */
[----:B------:R-:W-:-:S03]  /*0400*/  HADD2.F32 R6, -RZ, R6.H0_H0 ;  /* 0x20000006ff067230 */ /* 0x000fc60000004100 */
[----:B------:R-:W-:Y:S01]  /*0410*/  FMNMX.FTZ R8, RZ, R4, !PT ;  /* 0x00000004ff087209 */ /* 0x000fe20007810000 */
[----:B------:R-:W-:Y:S01]  /*0420*/  HADD2.F32 R4, -RZ, R10.H0_H0 ;  /* 0x2000000aff047230 */ /* 0x000fe20000004100 */
[----:B------:R-:W-:Y:S01]  /*0430*/  FMNMX.FTZ R10, RZ, R6, !PT ;  /* 0x00000006ff0a7209 */ /* 0x000fe20007810000 */
[----:B------:R-:W-:Y:S03]  /*0440*/  F2F.F16.F32 R9, R9 ;  /* 0x0000000900097304 */ /* 0x000fe60000200800 */
[----:B------:R-:W-:-:S05]  /*0450*/  FMNMX.FTZ R6, RZ, R4, !PT ;  /* 0x00000004ff067209 */ /* 0x000fca0007810000 */
[----:B------:R-:W0:Y:S08]  /*0460*/  F2F.F16.F32 R5, R8 ;  /* 0x0000000800057304 */ /* 0x000e300000200800 */
[----:B------:R-:W1:Y:S08]  /*0470*/  F2F.F16.F32 R10, R10 ;  /* 0x0000000a000a7304 */ /* 0x000e700000200800 */
[----:B------:R-:W2:Y:S01]  /*0480*/  F2F.F16.F32 R7, R6 ;  /* 0x0000000600077304 */ /* 0x000ea20000200800 */
[----:B0-----:R-:W-:Y:S01]  /*0490*/  IMAD.WIDE.U32 R4, R5, 0x10000, RZ ;  /* 0x0001000005047825 */ /* 0x001fe200078e00ff */
[----:B-1----:R-:W-:-:S04]  /*04a0*/  PRMT R11, R9, 0x5410, R10 ;  /* 0x00005410090b7816 */ /* 0x002fc8000000000a */
[----:B------:R-:W-:Y:S02]  /*04b0*/  LOP3.LUT R5, R11, R5, RZ, 0xfc, !PT ;  /* 0x000000050b057212 */ /* 0x000fe400078efcff */
[----:B--2---:R-:W-:Y:S01]  /*04c0*/  LOP3.LUT R4, R4, R7, RZ, 0xfc, !PT ;  /* 0x0000000704047212 */ /* 0x004fe200078efcff */
[----:B------:R-:W-:-:S04]  /*04d0*/  IMAD.MOV.U32 R7, RZ, RZ, c[0x0][0xc] ;  /* 0x00000300ff077624 */ /* 0x000fc800078e00ff */
[----:B------:R-:W-:Y:S01]  /*04e0*/  IMAD R0, R7, c[0x0][0x0], R0 ;  /* 0x0000000007007a24 */ /* 0x000fe200078e0200 */
[----:B------:R0:W-:Y:S03]  /*04f0*/  STG.E.64 [R2.64], R4 ;  /* 0x0000000402007986 */ /* 0x0001e6000c101b04 */
[----:B------:R-:W-:-:S05]  /*0500*/  IMAD.SHL.U32 R7, R0, 0x4, RZ ;  /* 0x0000000400077824 */ /* 0x000fca00078e00ff */
[----:B------:R-:W-:-:S13]  /*0510*/  ISETP.GE.U32.AND P0, PT, R7, R12, PT ;  /* 0x0000000c0700720c */ /* 0x000fda0003f06070 */
[----:B0-----:R-:W-:Y:S05]  /*0520*/  @!P0 BRA `(.L_x_202) ;  /* 0xfffffe5000008947 */ /* 0x001fea000383ffff */
[----:B------:R-:W-:Y:S05]  /*0530*/  EXIT ;  /* 0x000000000000794d */ /* 0x000fea0003800000 */
.L_x_203:
        /* <DEDUP_REMOVED lines=12> */
.L_x_337:


//--------------------- .text._Z13Sigmoid_fpropIN3c104HalfEEvPT_jj --------------------------
	.section	.text._Z13Sigmoid_fpropIN3c104HalfEEvPT_jj,"ax",@progbits
	.sectioninfo	@"SHI_REGISTERS=24"
	.align	128
        .global         _Z13Sigmoid_fpropIN3c104HalfEEvPT_jj
        .type           _Z13Sigmoid_fpropIN3c104HalfEEvPT_jj,@function
        .size           _Z13Sigmoid_fpropIN3c104HalfEEvPT_jj,(.L_x_338 - _Z13Sigmoid_fpropIN3c104HalfEEvPT_jj)
        .other          _Z13Sigmoid_fpropIN3c104HalfEEvPT_jj,@"STO_CUDA_ENTRY STV_DEFAULT"
_Z13Sigmoid_fpropIN3c104HalfEEvPT_jj:
.text._Z13Sigmoid_fpropIN3c104HalfEEvPT_jj:
        /* <DEDUP_REMOVED lines=15> */
[----:B------:R-:W-:-:S05]  /*00f0*/  IMAD R13, R13, c[0x0][0x0], RZ ;  /* 0x000000000d0d7a24 */ /* 0x000fca00078e02ff */
.L_x_205:
[C---:B0-----:R-:W-:Y:S01]  /*0100*/  IADD3 R4, R13.reuse, R0, RZ ;  /* 0x000000000d047210 */ /* 0x041fe20007ffe0ff */
[----:B------:R-:W-:Y:S01]  /*0110*/  HFMA2.MMA R9, -RZ, RZ, 0, 1.1920928955078125e-07 ;  /* 0x00000002ff097435 */ /* 0x000fe200000001ff */
[-C--:B------:R-:W-:Y:S02]  /*0120*/  ISETP.GE.U32.AND P0, PT, R0, R11.reuse, PT ;  /* 0x0000000b0000720c */ /* 0x080fe40003f06070 */
[----:B------:R-:W-:Y:S01]  /*0130*/  ISETP.GE.U32.AND P1, PT, R4, R11, PT ;  /* 0x0000000b0400720c */ /* 0x000fe20003f26070 */
[----:B------:R-:W-:-:S05]  /*0140*/  IMAD.IADD R6, R13, 0x1, R4 ;  /* 0x000000010d067824 */ /* 0x000fca00078e0204 */
[----:B------:R-:W-:Y:S01]  /*0150*/  IADD3 R8, R13, R6, RZ ;  /* 0x000000060d087210 */ /* 0x000fe20007ffe0ff */
[----:B------:R-:W-:Y:S01]  /*0160*/  IMAD.WIDE R2, R0, R9, c[0x0][0x160] ;  /* 0x0000580000027625 */ /* 0x000fe200078e0209 */
[-C--:B------:R-:W-:Y:S02]  /*0170*/  ISETP.GE.U32.AND P2, PT, R6, R11.reuse, PT ;  /* 0x0000000b0600720c */ /* 0x080fe40003f46070 */
[----:B------:R-:W-:Y:S01]  /*0180*/  ISETP.GE.U32.AND P3, PT, R8, R11, PT ;  /* 0x0000000b0800720c */ /* 0x000fe20003f66070 */
[-C--:B------:R-:W-:Y:S01]  /*0190*/  IMAD.WIDE R4, R4, R9.reuse, c[0x0][0x160] ;  /* 0x0000580004047625 */ /* 0x080fe200078e0209 */
[----:B------:R-:W2:Y:S03]  /*01a0*/  @!P0 LDG.E.U16 R15, [R2.64] ;  /* 0x00000004020f8981 */ /* 0x000ea6000c1e1500 */
[-C--:B------:R-:W-:Y:S01]  /*01b0*/  IMAD.WIDE R6, R6, R9.reuse, c[0x0][0x160] ;  /* 0x0000580006067625 */ /* 0x080fe200078e0209 */
[----:B------:R-:W3:Y:S03]  /*01c0*/  @!P1 LDG.E.U16 R17, [R4.64] ;  /* 0x0000000404119981 */ /* 0x000ee6000c1e1500 */
[----:B------:R-:W-:-:S02]  /*01d0*/  IMAD.WIDE R8, R8, R9, c[0x0][0x160] ;  /* 0x0000580008087625 */ /* 0x000fc400078e0209 */
[----:B------:R-:W4:Y:S04]  /*01e0*/  @!P2 LDG.E.U16 R19, [R6.64] ;  /* 0x000000040613a981 */ /* 0x000f28000c1e1500 */
[----:B------:R-:W5:Y:S01]  /*01f0*/  @!P3 LDG.E.U16 R21, [R8.64] ;  /* 0x000000040815b981 */ /* 0x000f62000c1e1500 */
[----:B------:R-:W-:Y:S01]  /*0200*/  LEA R0, R13, R0, 0x2 ;  /* 0x000000000d007211 */ /* 0x000fe200078e10ff */
[----:B--2---:R-:W-:Y:S02]  /*0210*/  HADD2.F32 R15, -RZ, R15.H0_H0 ;  /* 0x2000000fff0f7230 */ /* 0x004fe40000004100 */
[----:B---3--:R-:W-:-:S03]  /*0220*/  HADD2.F32 R17, -RZ, R17.H0_H0 ;  /* 0x20000011ff117230 */ /* 0x008fc60000004100 */
[----:B------:R-:W-:Y:S01]  /*0230*/  FMUL.FTZ R15, R15, -1.4426950216293334961 ;  /* 0xbfb8aa3b0f0f7820 */ /* 0x000fe20000410000 */
[----:B----4-:R-:W-:Y:S01]  /*0240*/  HADD2.F32 R19, -RZ, R19.H0_H0 ;  /* 0x20000013ff137230 */ /* 0x010fe20000004100 */
[----:B------:R-:W-:-:S04]  /*0250*/  FMUL.FTZ R17, R17, -1.4426950216293334961 ;  /* 0xbfb8aa3b11117820 */ /* 0x000fc80000410000 */
[----:B------:R-:W0:Y:S01]  /*0260*/  MUFU.EX2 R15, R15 ;  /* 0x0000000f000f7308 */ /* 0x000e220000000800 */
[----:B-----5:R-:W-:Y:S01]  /*0270*/  HADD2.F32 R21, -RZ, R21.H0_H0 ;  /* 0x20000015ff157230 */ /* 0x020fe20000004100 */
[----:B------:R-:W-:-:S04]  /*0280*/  FMUL.FTZ R19, R19, -1.4426950216293334961 ;  /* 0xbfb8aa3b13137820 */ /* 0x000fc80000410000 */
[----:B------:R-:W-:Y:S02]  /*0290*/  FMUL.FTZ R21, R21, -1.4426950216293334961 ;  /* 0xbfb8aa3b15157820 */ /* 0x000fe40000410000 */
[----:B------:R-:W1:Y:S08]  /*02a0*/  MUFU.EX2 R17, R17 ;  /* 0x0000001100117308 */ /* 0x000e700000000800 */
[----:B------:R-:W2:Y:S01]  /*02b0*/  MUFU.EX2 R19, R19 ;  /* 0x0000001300137308 */ /* 0x000ea20000000800 */
[----:B0-----:R-:W-:-:S07]  /*02c0*/  FADD.FTZ R10, R15, 1 ;  /* 0x3f8000000f0a7421 */ /* 0x001fce0000010000 */
[----:B------:R-:W0:Y:S01]  /*02d0*/  MUFU.EX2 R21, R21 ;  /* 0x0000001500157308 */ /* 0x000e220000000800 */
[----:B-1----:R-:W-:Y:S02]  /*02e0*/  FADD.FTZ R12, R17, 1 ;  /* 0x3f800000110c7421 */ /* 0x002fe40000010000 */
[----:B--2---:R-:W-:-:S05]  /*02f0*/  FADD.FTZ R14, R19, 1 ;  /* 0x3f800000130e7421 */ /* 0x004fca0000010000 */
[----:B------:R-:W-:Y:S01]  /*0300*/  MUFU.RCP R10, R10 ;  /* 0x0000000a000a7308 */ /* 0x000fe20000001000 */
[----:B0-----:R-:W-:-:S07]  /*0310*/  FADD.FTZ R16, R21, 1 ;  /* 0x3f80000015107421 */ /* 0x001fce0000010000 */
[----:B------:R-:W0:Y:S08]  /*0320*/  MUFU.RCP R15, R12 ;  /* 0x0000000c000f7308 */ /* 0x000e300000001000 */
[----:B------:R-:W-:Y:S08]  /*0330*/  MUFU.RCP R14, R14 ;  /* 0x0000000e000e7308 */ /* 0x000ff00000001000 */
[----:B------:R-:W1:Y:S01]  /*0340*/  MUFU.RCP R17, R16 ;  /* 0x0000001000117308 */ /* 0x000e620000001000 */
[----:B0-----:R-:W-:-:S05]  /*0350*/  F2FP.PACK_AB R15, R15, R10 ;  /* 0x0000000a0f0f723e */ /* 0x001fca00000000ff */
[----:B------:R0:W-:Y:S01]  /*0360*/  @!P0 STG.E.U16 [R2.64], R15 ;  /* 0x0000000f02008986 */ /* 0x0001e2000c101504 */
[----:B------:R-:W-:Y:S02]  /*0370*/  ISETP.GE.U32.AND P0, PT, R0, R11, PT ;  /* 0x0000000b0000720c */ /* 0x000fe40003f06070 */
[----:B-1----:R-:W-:Y:S02]  /*0380*/  F2FP.PACK_AB R19, R17, R14 ;  /* 0x0000000e1113723e */ /* 0x002fe400000000ff */
[----:B------:R-:W-:Y:S02]  /*0390*/  PRMT R17, R15, 0x7632, R17 ;  /* 0x000076320f117816 */ /* 0x000fe40000000011 */
[----:B------:R-:W-:-:S03]  /*03a0*/  PRMT R21, R19, 0x7632, R21 ;  /* 0x0000763213157816 */ /* 0x000fc60000000015 */
[----:B------:R0:W-:Y:S04]  /*03b0*/  @!P1 STG.E.U16 [R4.64], R17 ;  /* 0x0000001104009986 */ /* 0x0001e8000c101504 */
[----:B------:R0:W-:Y:S04]  /*03c0*/  @!P2 STG.E.U16 [R6.64], R19 ;  /* 0x000000130600a986 */ /* 0x0001e8000c101504 */
[----:B------:R0:W-:Y:S01]  /*03d0*/  @!P3 STG.E.U16 [R8.64], R21 ;  /* 0x000000150800b986 */ /* 0x0001e2000c101504 */
[----:B------:R-:W-:Y:S05]  /*03e0*/  @!P0 BRA `(.L_x_205) ;  /* 0xfffffd1000008947 */ /* 0x000fea000383ffff */
[----:B------:R-:W-:Y:S05]  /*03f0*/  EXIT ;  /* 0x000000000000794d */ /* 0x000fea0003800000 */
.L_x_204:
[----:B------:R-:W-:Y:S02]  /*0400*/  IMAD R4, R4, c[0x0][0x168], RZ ;  /* 0x00005a0004047a24 */ /* 0x000fe400078e02ff */
[----:B------:R-:W-:-:S05]  /*0410*/  IMAD.SHL.U32 R3, R0, 0x4, RZ ;  /* 0x0000000400037824 */ /* 0x000fca00078e00ff */
[----:B------:R-:W-:-:S13]  /*0420*/  ISETP.GE.U32.AND P0, PT, R3, R4, PT ;  /* 0x000000040300720c */ /* 0x000fda0003f06070 */
[----:B------:R-:W-:Y:S05]  /*0430*/  @P0 EXIT ;  /* 0x000000000000094d */ /* 0x000fea0003800000 */
.L_x_206:
[----:B0-----:R-:W-:-:S05]  /*0440*/  MOV R3, 0x8 ;  /* 0x0000000800037802 */ /* 0x001fca0000000f00 */
[----:B------:R-:W-:-:S05]  /*0450*/  IMAD.WIDE R2, R3, R0, c[0x0][0x160] ;  /* 0x0000580003027625 */ /* 0x000fca00078e0200 */
[----:B------:R-:W2:Y:S02]  /*0460*/  LDG.E.64 R10, [R2.64] ;  /* 0x00000004020a7981 */ /* 0x000ea4000c1e1b00 */
[--C-:B--2---:R-:W-:Y:S01]  /*0470*/  SHF.R.U64 R5, R10, 0x10, R11.reuse ;  /* 0x000000100a057819 */ /* 0x104fe2000000120b */
[----:B------:R-:W-:Y:S01]  /*0480*/  HADD2.F32 R6, -RZ, R11.H0_H0 ;  /* 0x2000000bff067230 */ /* 0x000fe20000004100 */
[----:B------:R-:W-:-:S03]  /*0490*/  SHF.R.U32.HI R8, RZ, 0x10, R11 ;  /* 0x00000010ff087819 */ /* 0x000fc6000001160b */
[----:B------:R-:W-:Y:S01]  /*04a0*/  HADD2.F32 R5, -RZ, R5.H0_H0 ;  /* 0x20000005ff057230 */ /* 0x000fe20000004100 */
[----:B------:R-:W-:Y:S01]  /*04b0*/  FMUL.FTZ R7, R6, -1.4426950216293334961 ;  /* 0xbfb8aa3b06077820 */ /* 0x000fe20000410000 */
[----:B------:R-:W-:-:S03]  /*04c0*/  HADD2.F32 R8, -RZ, R8.H0_H0 ;  /* 0x20000008ff087230 */ /* 0x000fc60000004100 */
[----:B------:R-:W-:Y:S01]  /*04d0*/  FMUL.FTZ R6, R5, -1.4426950216293334961 ;  /* 0xbfb8aa3b05067820 */ /* 0x000fe20000410000 */
[----:B------:R-:W-:Y:S01]  /*04e0*/  HADD2.F32 R5, -RZ, R10.H0_H0 ;  /* 0x2000000aff057230 */ /* 0x000fe20000004100 */
[----:B------:R-:W-:Y:S01]  /*04f0*/  FMUL.FTZ R11, R8, -1.4426950216293334961 ;  /* 0xbfb8aa3b080b7820 */ /* 0x000fe20000410000 */
[----:B------:R-:W0:Y:S03]  /*0500*/  MUFU.EX2 R7, R7 ;  /* 0x0000000700077308 */ /* 0x000e260000000800 */
[----:B------:R-:W-:-:S05]  /*0510*/  FMUL.FTZ R5, R5, -1.4426950216293334961 ;  /* 0xbfb8aa3b05057820 */ /* 0x000fca0000410000 */
[----:B------:R-:W1:Y:S08]  /*0520*/  MUFU.EX2 R6, R6 ;  /* 0x0000000600067308 */ /* 0x000e700000000800 */
[----:B------:R-:W2:Y:S01]  /*0530*/  MUFU.EX2 R5, R5 ;  /* 0x0000000500057308 */ /* 0x000ea20000000800 */
[----:B0-----:R-:W-:-:S07]  /*0540*/  FADD.FTZ R10, R7, 1 ;  /* 0x3f800000070a7421 */ /* 0x001fce0000010000 */
[----:B------:R-:W0:Y:S01]  /*0550*/  MUFU.EX2 R11, R11 ;  /* 0x0000000b000b7308 */ /* 0x000e220000000800 */
[----:B-1----:R-:W-:Y:S02]  /*0560*/  FADD.FTZ R9, R6, 1 ;  /* 0x3f80000006097421 */ /* 0x002fe40000010000 */
[----:B--2---:R-:W-:-:S05]  /*0570*/  FADD.FTZ R8, R5, 1 ;  /* 0x3f80000005087421 */ /* 0x004fca0000010000 */
[----:B------:R-:W1:Y:S01]  /*0580*/  MUFU.RCP R9, R9 ;  /* 0x0000000900097308 */ /* 0x000e620000001000 */
[----:B0-----:R-:W-:-:S07]  /*0590*/  FADD.FTZ R12, R11, 1 ;  /* 0x3f8000000b0c7421 */ /* 0x001fce0000010000 */
[----:B------:R-:W0:Y:S08]  /*05a0*/  MUFU.RCP R8, R8 ;  /* 0x0000000800087308 */ /* 0x000e300000001000 */
[----:B------:R-:W2:Y:S08]  /*05b0*/  MUFU.RCP R10, R10 ;  /* 0x0000000a000a7308 */ /* 0x000eb00000001000 */
[----:B------:R-:W-:Y:S08]  /*05c0*/  MUFU.RCP R12, R12 ;  /* 0x0000000c000c7308 */ /* 0x000ff00000001000 */
[----:B-1----:R-:W1:Y:S08]  /*05d0*/  F2F.F16.F32 R6, R9 ;  /* 0x0000000900067304 */ /* 0x002e700000200800 */
[----:B0-----:R-:W0:Y:S08]  /*05e0*/  F2F.F16.F32 R5, R8 ;  /* 0x0000000800057304 */ /* 0x001e300000200800 */
[----:B--2---:R-:W-:Y:S01]  /*05f0*/  F2F.F16.F32 R11, R10 ;  /* 0x0000000a000b7304 */ /* 0x004fe20000200800 */
[----:B-1----:R-:W-:-:S07]  /*0600*/  IMAD.WIDE.U32 R6, R6, 0x10000, RZ ;  /* 0x0001000006067825 */ /* 0x002fce00078e00ff */
[----:B------:R-:W1:Y:S01]  /*0610*/  F2F.F16.F32 R14, R12 ;  /* 0x0000000c000e7304 */ /* 0x000e620000200800 */
[----:B0-----:R-:W-:Y:S02]  /*0620*/  LOP3.LUT R6, R6, R5, RZ, 0xfc, !PT ;  /* 0x0000000506067212 */ /* 0x001fe400078efcff */
[----:B------:R-:W-:-:S05]  /*0630*/  MOV R5, c[0x0][0xc] ;  /* 0x0000030000057a02 */ /* 0x000fca0000000f00 */
[----:B------:R-:W-:-:S05]  /*0640*/  IMAD R0, R5, c[0x0][0x0], R0 ;  /* 0x0000000005007a24 */ /* 0x000fca00078e0200 */
[----:B------:R-:W-:Y:S02]  /*0650*/  SHF.L.U32 R5, R0, 0x2, RZ ;  /* 0x0000000200057819 */ /* 0x000fe400000006ff */
[----:B-1----:R-:W-:Y:S02]  /*0660*/  PRMT R11, R11, 0x5410, R14 ;  /* 0x000054100b0b7816 */ /* 0x002fe4000000000e */
[----:B------:R-:W-:Y:S02]  /*0670*/  ISETP.GE.U32.AND P0, PT, R5, R4, PT ;  /* 0x000000040500720c */ /* 0x000fe40003f06070 */
[----:B------:R-:W-:-:S05]  /*0680*/  LOP3.LUT R7, R11, R7, RZ, 0xfc, !PT ;  /* 0x000000070b077212 */ /* 0x000fca00078efcff */
[----:B------:R0:W-:Y:S06]  /*0690*/  STG.E.64 [R2.64], R6 ;  /* 0x0000000602007986 */ /* 0x0001ec000c101b04 */
[----:B------:R-:W-:Y:S05]  /*06a0*/  @!P0 BRA `(.L_x_206) ;  /* 0xfffffd9000008947 */ /* 0x000fea000383ffff */
[----:B------:R-:W-:Y:S05]  /*06b0*/  EXIT ;  /* 0x000000000000794d */ /* 0x000fea0003800000 */
.L_x_207:
        /* <DEDUP_REMOVED lines=12> */
.L_x_338:


//--------------------- .text._Z17biasAddRelu_fpropIN3c104HalfEEvPT_S3_jj --------------------------
	.section	.text._Z17biasAddRelu_fpropIN3c104HalfEEvPT_S3_jj,"ax",@progbits
	.sectioninfo	@"SHI_REGISTERS=29"
	.align	128
        .global         _Z17biasAddRelu_fpropIN3c104HalfEEvPT_S3_jj
        .type           _Z17biasAddRelu_fpropIN3c104HalfEEvPT_S3_jj,@function
        .size           _Z17biasAddRelu_fpropIN3c104HalfEEvPT_S3_jj,(.L_x_339 - _Z17biasAddRelu_fpropIN3c104HalfEEvPT_S3_jj)
        .other          _Z17biasAddRelu_fpropIN3c104HalfEEvPT_S3_jj,@"STO_CUDA_ENTRY STV_DEFAULT"
_Z17biasAddRelu_fpropIN3c104HalfEEvPT_S3_jj:
.text._Z17biasAddRelu_fpropIN3c104HalfEEvPT_S3_jj:
[----:B------:R-:W-:Y:S02]  /*0000*/  IMAD.MOV.U32 R1, RZ, RZ, c[0x0][0x28] ;  /* 0x00000a00ff017624 */ /* 0x000fe400078e00ff */
[----:B------:R-:W-:Y:S01]  /*0010*/  IMAD.MOV.U32 R0, RZ, RZ, 0x7 ;  /* 0x00000007ff007424 */ /* 0x000fe200078e00ff */
[----:B------:R-:W0:Y:S01]  /*0020*/  S2R R3, SR_TID.X ;  /* 0x0000000000037919 */ /* 0x000e220000002100 */
[----:B------:R-:W-:-:S03]  /*0030*/  ULDC.64 UR8, c[0x0][0x118] ;  /* 0x0000460000087ab9 */ /* 0x000fc60000000a00 */
[C---:B------:R-:W-:Y:S02]  /*0040*/  LOP3.LUT P0, RZ, R0.reuse, c[0x0][0x160], RZ, 0xc0, !PT ;  /* 0x0000580000ff7a12 */ /* 0x040fe4000780c0ff */
[----:B------:R-:W-:Y:S02]  /*0050*/  LOP3.LUT P1, RZ, R0, c[0x0][0x168], RZ, 0xc0, !PT ;  /* 0x00005a0000ff7a12 */ /* 0x000fe4000782c0ff */
[----:B------:R-:W0:Y:S02]  /*0060*/  S2R R0, SR_CTAID.X ;  /* 0x0000000000007919 */ /* 0x000e240000002500 */
[----:B------:R-:W-:Y:S02]  /*0070*/  PLOP3.LUT P0, PT, P0, P1, PT, 0xa8, 0x0 ;  /* 0x000000000000781c */ /* 0x000fe40000703570 */
        /* <DEDUP_REMOVED lines=11> */
[----:B------:R-:W-:Y:S01]  /*0130*/  IMAD.MOV.U32 R15, RZ, RZ, c[0x0][0xc] ;  /* 0x00000300ff0f7624 */ /* 0x000fe200078e00ff */
[----:B------:R-:W-:Y:S02]  /*0140*/  ISETP.NE.U32.AND P0, PT, RZ, c[0x0][0x174], PT ;  /* 0x00005d00ff007a0c */ /* 0x000fe40003f05070 */
[----:B------:R-:W-:Y:S01]  /*0150*/  LOP3.LUT R14, RZ, c[0x0][0x174], RZ, 0x33, !PT ;  /* 0x00005d00ff0e7a12 */ /* 0x000fe200078e33ff */
[----:B------:R-:W-:-:S03]  /*0160*/  IMAD R15, R15, c[0x0][0x0], RZ ;  /* 0x000000000f0f7a24 */ /* 0x000fc600078e02ff */
[----:B0-----:R-:W0:Y:S02]  /*0170*/  MUFU.RCP R4, R4 ;  /* 0x0000000400047308 */ /* 0x001e240000001000 */
[----:B0-----:R-:W-:-:S06]  /*0180*/  IADD3 R2, R4, 0xffffffe, RZ ;  /* 0x0ffffffe04027810 */ /* 0x001fcc0007ffe0ff */
[----:B------:R0:W1:Y:S02]  /*0190*/  F2I.FTZ.U32.TRUNC.NTZ R3, R2 ;  /* 0x0000000200037305 */ /* 0x000064000021f000 */
[----:B0-----:R-:W-:Y:S02]  /*01a0*/  IMAD.MOV.U32 R2, RZ, RZ, RZ ;  /* 0x000000ffff027224 */ /* 0x001fe400078e00ff */
[----:B-1----:R-:W-:-:S04]  /*01b0*/  IMAD.MOV R13, RZ, RZ, -R3 ;  /* 0x000000ffff0d7224 */ /* 0x002fc800078e0a03 */
[----:B------:R-:W-:-:S04]  /*01c0*/  IMAD R13, R13, c[0x0][0x174], RZ ;  /* 0x00005d000d0d7a24 */ /* 0x000fc800078e02ff */
[----:B------:R-:W-:-:S06]  /*01d0*/  IMAD.HI.U32 R13, R3, R13, R2 ;  /* 0x0000000d030d7227 */ /* 0x000fcc00078e0002 */
.L_x_209:
[----:B0-----:R-:W-:Y:S01]  /*01e0*/  IMAD.HI.U32 R2, R13, R0, RZ ;  /* 0x000000000d027227 */ /* 0x001fe200078e00ff */
[----:B------:R-:W-:-:S03]  /*01f0*/  ISETP.GE.U32.AND P2, PT, R0, UR4, PT ;  /* 0x0000000400007c0c */ /* 0x000fc6000bf46070 */
[----:B------:R-:W-:Y:S02]  /*0200*/  IMAD.MOV R3, RZ, RZ, -R2 ;  /* 0x000000ffff037224 */ /* 0x000fe400078e0a02 */
[--C-:B------:R-:W-:Y:S02]  /*0210*/  IMAD.IADD R2, R15, 0x1, R0.reuse ;  /* 0x000000010f027824 */ /* 0x100fe400078e0200 */
[----:B------:R-:W-:Y:S02]  /*0220*/  IMAD R3, R3, c[0x0][0x174], R0 ;  /* 0x00005d0003037a24 */ /* 0x000fe400078e0200 */
[----:B------:R-:W-:Y:S01]  /*0230*/  IMAD.IADD R6, R15, 0x1, R2 ;  /* 0x000000010f067824 */ /* 0x000fe200078e0202 */
[----:B------:R-:W-:Y:S01]  /*0240*/  ISETP.GE.U32.AND P3, PT, R2, UR4, PT ;  /* 0x0000000402007c0c */ /* 0x000fe2000bf66070 */
[----:B------:R-:W-:Y:S01]  /*0250*/  IMAD.MOV.U32 R11, RZ, RZ, 0x2 ;  /* 0x00000002ff0b7424 */ /* 0x000fe200078e00ff */
[----:B------:R-:W-:Y:S01]  /*0260*/  ISETP.GE.U32.AND P1, PT, R3, c[0x0][0x174], PT ;  /* 0x00005d0003007a0c */ /* 0x000fe20003f26070 */
[----:B------:R-:W-:Y:S01]  /*0270*/  IMAD.IADD R8, R15, 0x1, R6 ;  /* 0x000000010f087824 */ /* 0x000fe200078e0206 */
[----:B------:R-:W-:Y:S01]  /*0280*/  ISETP.GE.U32.AND P4, PT, R6, UR4, PT ;  /* 0x0000000406007c0c */ /* 0x000fe2000bf86070 */
[----:B------:R-:W-:-:S03]  /*0290*/  IMAD.WIDE R4, R0, R11, c[0x0][0x160] ;  /* 0x0000580000047625 */ /* 0x000fc600078e020b */
[----:B------:R-:W-:Y:S01]  /*02a0*/  ISETP.GE.U32.AND P5, PT, R8, UR4, PT ;  /* 0x0000000408007c0c */ /* 0x000fe2000bfa6070 */
[-C--:B------:R-:W-:Y:S01]  /*02b0*/  IMAD.WIDE R6, R6, R11.reuse, c[0x0][0x160] ;  /* 0x0000580006067625 */ /* 0x080fe200078e020b */
[----:B------:R-:W2:Y:S03]  /*02c0*/  @!P2 LDG.E.U16 R23, [R4.64] ;  /* 0x000000080417a981 */ /* 0x000ea6000c1e1500 */
[----:B------:R-:W-:Y:S02]  /*02d0*/  IMAD.WIDE R8, R8, R11, c[0x0][0x160] ;  /* 0x0000580008087625 */ /* 0x000fe400078e020b */
[----:B------:R-:W-:Y:S02]  /*02e0*/  @P1 IADD3 R3, R3, -c[0x0][0x174], RZ ;  /* 0x80005d0003031a10 */ /* 0x000fe40007ffe0ff */
[----:B------:R-:W3:Y:S02]  /*02f0*/  @!P4 LDG.E.U16 R21, [R6.64] ;  /* 0x000000080615c981 */ /* 0x000ee4000c1e1500 */
[----:B------:R-:W-:-:S02]  /*0300*/  ISETP.GE.U32.AND P1, PT, R3, c[0x0][0x174], PT ;  /* 0x00005d0003007a0c */ /* 0x000fc40003f26070 */
[----:B------:R-:W4:Y:S11]  /*0310*/  @!P5 LDG.E.U16 R19, [R8.64] ;  /* 0x000000080813d981 */ /* 0x000f36000c1e1500 */
[----:B------:R-:W-:-:S04]  /*0320*/  @P1 IADD3 R3, R3, -c[0x0][0x174], RZ ;  /* 0x80005d0003031a10 */ /* 0x000fc80007ffe0ff */
[----:B------:R-:W-:Y:S01]  /*0330*/  SEL R10, R14, R3, !P0 ;  /* 0x000000030e0a7207 */ /* 0x000fe20004000000 */
[----:B------:R-:W-:-:S04]  /*0340*/  IMAD.WIDE R2, R2, R11, c[0x0][0x160] ;  /* 0x0000580002027625 */ /* 0x000fc800078e020b */
[----:B------:R-:W-:Y:S01]  /*0350*/  IMAD.WIDE R10, R10, R11, c[0x0][0x168] ;  /* 0x00005a000a0a7625 */ /* 0x000fe200078e020b */
[----:B------:R-:W5:Y:S04]  /*0360*/  @!P3 LDG.E.U16 R25, [R2.64] ;  /* 0x000000080219b981 */ /* 0x000f68000c1e1500 */
[----:B------:R-:W5:Y:S04]  /*0370*/  @!P3 LDG.E.U16 R16, [R10.64] ;  /* 0x000000080a10b981 */ /* 0x000f68000c1e1500 */
[----:B------:R-:W5:Y:S04]  /*0380*/  @!P2 LDG.E.U16 R17, [R10.64] ;  /* 0x000000080a11a981 */ /* 0x000f68000c1e1500 */
[----:B------:R-:W5:Y:S04]  /*0390*/  @!P4 LDG.E.U16 R18, [R10.64] ;  /* 0x000000080a12c981 */ /* 0x000f68000c1e1500 */
[----:B------:R-:W5:Y:S01]  /*03a0*/  @!P5 LDG.E.U16 R12, [R10.64] ;  /* 0x000000080a0cd981 */ /* 0x000f62000c1e1500 */
[----:B------:R-:W-:-:S05]  /*03b0*/  IMAD R0, R15, 0x4, R0 ;  /* 0x000000040f007824 */ /* 0x000fca00078e0200 */
[----:B------:R-:W-:Y:S01]  /*03c0*/  ISETP.GE.U32.AND P1, PT, R0, UR4, PT ;  /* 0x0000000400007c0c */ /* 0x000fe2000bf26070 */
[----:B--2---:R-:W-:Y:S02]  /*03d0*/  HADD2.F32 R23, -RZ, R23.H0_H0 ;  /* 0x20000017ff177230 */ /* 0x004fe40000004100 */
[----:B---3--:R-:W-:Y:S02]  /*03e0*/  HADD2.F32 R21, -RZ, R21.H0_H0 ;  /* 0x20000015ff157230 */ /* 0x008fe40000004100 */
[----:B----4-:R-:W-:Y:S02]  /*03f0*/  HADD2.F32 R19, -RZ, R19.H0_H0 ;  /* 0x20000013ff137230 */ /* 0x010fe40000004100 */
[----:B-----5:R-:W-:Y:S02]  /*0400*/  HADD2.F32 R25, -RZ, R25.H0_H0 ;  /* 0x20000019ff197230 */ /* 0x020fe40000004100 */
[----:B------:R-:W-:Y:S02]  /*0410*/  HADD2.F32 R22, -RZ, R16.H0_H0 ;  /* 0x20000010ff167230 */ /* 0x000fe40000004100 */
[----:B------:R-:W-:-:S03]  /*0420*/  HADD2.F32 R20, -RZ, R17.H0_H0 ;  /* 0x20000011ff147230 */ /* 0x000fc60000004100 */
[----:B------:R-:W-:Y:S01]  /*0430*/  FADD.FTZ R22, R25, R22 ;  /* 0x0000001619167221 */ /* 0x000fe20000010000 */
[----:B------:R-:W-:Y:S01]  /*0440*/  HADD2.F32 R24, -RZ, R18.H0_H0 ;  /* 0x20000012ff187230 */ /* 0x000fe20000004100 */
[----:B------:R-:W-:Y:S01]  /*0450*/  FADD.FTZ R20, R23, R20 ;  /* 0x0000001417147221 */ /* 0x000fe20000010000 */
[----:B------:R-:W-:-:S03]  /*0460*/  HADD2.F32 R26, -RZ, R12.H0_H0 ;  /* 0x2000000cff1a7230 */ /* 0x000fc60000004100 */
[----:B------:R-:W-:Y:S01]  /*0470*/  FADD.FTZ R21, R21, R24 ;  /* 0x0000001815157221 */ /* 0x000fe20000010000 */
[----:B------:R-:W-:Y:S01]  /*0480*/  FMNMX.FTZ R11, RZ, R22, !PT ;  /* 0x00000016ff0b7209 */ /* 0x000fe20007810000 */
[----:B------:R-:W-:Y:S01]  /*0490*/  FADD.FTZ R19, R19, R26 ;  /* 0x0000001a13137221 */ /* 0x000fe20000010000 */
[----:B------:R-:W-:Y:S02]  /*04a0*/  FMNMX.FTZ R20, RZ, R20, !PT ;  /* 0x00000014ff147209 */ /* 0x000fe40007810000 */
[----:B------:R-:W-:Y:S02]  /*04b0*/  FMNMX.FTZ R21, RZ, R21, !PT ;  /* 0x00000015ff157209 */ /* 0x000fe40007810000 */
[----:B------:R-:W-:Y:S02]  /*04c0*/  FMNMX.FTZ R10, RZ, R19, !PT ;  /* 0x00000013ff0a7209 */ /* 0x000fe40007810000 */
[----:B------:R-:W-:Y:S02]  /*04d0*/  F2FP.PACK_AB R11, R11, R20 ;  /* 0x000000140b0b723e */ /* 0x000fe400000000ff */
[----:B------:R-:W-:-:S02]  /*04e0*/  F2FP.PACK_AB R21, R10, R21 ;  /* 0x000000150a15723e */ /* 0x000fc400000000ff */
[C---:B------:R-:W-:Y:S02]  /*04f0*/  PRMT R23, R11.reuse, 0x7610, R23 ;  /* 0x000076100b177816 */ /* 0x040fe40000000017 */
[----:B------:R-:W-:Y:S02]  /*0500*/  PRMT R25, R11, 0x7632, R25 ;  /* 0x000076320b197816 */ /* 0x000fe40000000019 */
[----:B------:R-:W-:Y:S01]  /*0510*/  PRMT R19, R21, 0x7632, R19 ;  /* 0x0000763215137816 */ /* 0x000fe20000000013 */
[----:B------:R0:W-:Y:S04]  /*0520*/  @!P2 STG.E.U16 [R4.64], R23 ;  /* 0x000000170400a986 */ /* 0x0001e8000c101508 */
[----:B------:R0:W-:Y:S04]  /*0530*/  @!P3 STG.E.U16 [R2.64], R25 ;  /* 0x000000190200b986 */ /* 0x0001e8000c101508 */
[----:B------:R0:W-:Y:S04]  /*0540*/  @!P4 STG.E.U16 [R6.64], R21 ;  /* 0x000000150600c986 */ /* 0x0001e8000c101508 */
[----:B------:R0:W-:Y:S01]  /*0550*/  @!P5 STG.E.U16 [R8.64], R19 ;  /* 0x000000130800d986 */ /* 0x0001e2000c101508 */
[----:B------:R-:W-:Y:S05]  /*0560*/  @!P1 BRA `(.L_x_209) ;  /* 0xfffffc7000009947 */ /* 0x000fea000383ffff */
[----:B------:R-:W-:Y:S05]  /*0570*/  EXIT ;  /* 0x000000000000794d */ /* 0x000fea0003800000 */
.L_x_208:
[----:B------:R-:W-:Y:S01]  /*0580*/  ULDC.64 UR6, c[0x0][0x170] ;  /* 0x00005c0000067ab9 */ /* 0x000fe20000000a00 */
[----:B------:R-:W-:Y:S01]  /*0590*/  IMAD.SHL.U32 R2, R0, 0x4, RZ ;  /* 0x0000000400027824 */ /* 0x000fe200078e00ff */
[----:B------:R-:W-:-:S06]  /*05a0*/  UIMAD UR5, UR7, UR6, URZ ;  /* 0x00000006070572a4 */ /* 0x000fcc000f8e023f */
[----:B------:R-:W-:-:S13]  /*05b0*/  ISETP.GE.U32.AND P0, PT, R2, UR5, PT ;  /* 0x0000000502007c0c */ /* 0x000fda000bf06070 */
[----:B------:R-:W-:Y:S05]  /*05c0*/  @P0 EXIT ;  /* 0x000000000000094d */ /* 0x000fea0003800000 */
[----:B------:R-:W-:-:S06]  /*05d0*/  USHF.R.U32.HI UR4, URZ, 0x2, UR7 ;  /* 0x000000023f047899 */ /* 0x000fcc0008011607 */
[----:B------:R-:W-:Y:S01]  /*05e0*/  IMAD R5, RZ, RZ, -UR4 ;  /* 0x80000004ff057e24 */ /* 0x000fe2000f8e02ff */
[----:B------:R-:W-:Y:S02]  /*05f0*/  ISETP.NE.U32.AND P1, PT, RZ, UR4, PT ;  /* 0x00000004ff007c0c */ /* 0x000fe4000bf25070 */
        /* <DEDUP_REMOVED lines=8> */
.L_x_210:
[----:B------:R-:W-:-:S04]  /*0680*/  IMAD.HI.U32 R2, R5, R0, RZ ;  /* 0x0000000005027227 */ /* 0x000fc800078e00ff */
[----:B------:R-:W-:Y:S02]  /*0690*/  IMAD.MOV R3, RZ, RZ, -R2 ;  /* 0x000000ffff037224 */ /* 0x000fe400078e0a02 */
[----:B------:R-:W-:Y:S02]  /*06a0*/  IMAD.MOV.U32 R7, RZ, RZ, 0x8 ;  /* 0x00000008ff077424 */ /* 0x000fe400078e00ff */
        /* <DEDUP_REMOVED lines=8> */
[----:B------:R-:W2:Y:S05]  /*0730*/  LDG.E.64 R8, [R2.64] ;  /* 0x0000000802087981 */ /* 0x000eaa000c1e1b00 */
[----:B------:R-:W3:Y:S01]  /*0740*/  LDG.E.64 R6, [R6.64] ;  /* 0x0000000806067981 */ /* 0x000ee2000c1e1b00 */
[----:B--2---:R-:W-:Y:S01]  /*0750*/  HADD2.F32 R11, -RZ, R9.H0_H0 ;  /* 0x20000009ff0b7230 */ /* 0x004fe20000004100 */
[--C-:B------:R-:W-:Y:S01]  /*0760*/  SHF.R.U64 R10, R8, 0x10, R9.reuse ;  /* 0x00000010080a7819 */ /* 0x100fe20000001209 */
[----:B------:R-:W-:Y:S01]  /*0770*/  HADD2.F32 R8, -RZ, R8.H0_H0 ;  /* 0x20000008ff087230 */ /* 0x000fe20000004100 */
[----:B------:R-:W-:Y:S01]  /*0780*/  SHF.R.U32.HI R9, RZ, 0x10, R9 ;  /* 0x00000010ff097819 */ /* 0x000fe20000011609 */
[----:B---3--:R-:W-:Y:S01]  /*0790*/  HADD2.F32 R12, -RZ, R7.H0_H0 ;  /* 0x20000007ff0c7230 */ /* 0x008fe20000004100 */
[--C-:B------:R-:W-:Y:S01]  /*07a0*/  SHF.R.U64 R13, R6, 0x10, R7.reuse ;  /* 0x00000010060d7819 */ /* 0x100fe20000001207 */
[----:B------:R-:W-:Y:S01]  /*07b0*/  HADD2.F32 R10, -RZ, R10.H0_H0 ;  /* 0x2000000aff0a7230 */ /* 0x000fe20000004100 */
[----:B------:R-:W-:Y:S01]  /*07c0*/  SHF.R.U32.HI R14, RZ, 0x10, R7 ;  /* 0x00000010ff0e7819 */ /* 0x000fe20000011607 */
[----:B------:R-:W-:Y:S01]  /*07d0*/  HADD2.F32 R9, -RZ, R9.H0_H0 ;  /* 0x20000009ff097230 */ /* 0x000fe20000004100 */
[----:B------:R-:W-:Y:S01]  /*07e0*/  FADD.FTZ R12, R11, R12 ;  /* 0x0000000c0b0c7221 */ /* 0x000fe20000010000 */
[----:B------:R-:W-:-:S02]  /*07f0*/  HADD2.F32 R11, -RZ, R13.H0_H0 ;  /* 0x2000000dff0b7230 */ /* 0x000fc40000004100 */
[----:B------:R-:W-:Y:S02]  /*0800*/  HADD2.F32 R14, -RZ, R14.H0_H0 ;  /* 0x2000000eff0e7230 */ /* 0x000fe40000004100 */
[----:B------:R-:W-:Y:S01]  /*0810*/  HADD2.F32 R7, -RZ, R6.H0_H0 ;  /* 0x20000006ff077230 */ /* 0x000fe20000004100 */
[----:B------:R-:W-:Y:S01]  /*0820*/  FADD.FTZ R10, R10, R11 ;  /* 0x0000000b0a0a7221 */ /* 0x000fe20000010000 */
[----:B------:R-:W-:Y:S01]  /*0830*/  FMNMX.FTZ R12, RZ, R12, !PT ;  /* 0x0000000cff0c7209 */ /* 0x000fe20007810000 */
[----:B------:R-:W-:Y:S02]  /*0840*/  FADD.FTZ R9, R9, R14 ;  /* 0x0000000e09097221 */ /* 0x000fe40000010000 */
[----:B------:R-:W-:Y:S01]  /*0850*/  FADD.FTZ R7, R8, R7 ;  /* 0x0000000708077221 */ /* 0x000fe20000010000 */
[----:B------:R-:W-:Y:S02]  /*0860*/  FMNMX.FTZ R10, RZ, R10, !PT ;  /* 0x0000000aff0a7209 */ /* 0x000fe40007810000 */
[----:B------:R-:W-:Y:S01]  /*0870*/  FMNMX.FTZ R11, RZ, R9, !PT ;  /* 0x00000009ff0b7209 */ /* 0x000fe20007810000 */
[----:B------:R-:W-:Y:S01]  /*0880*/  F2F.F16.F32 R12, R12 ;  /* 0x0000000c000c7304 */ /* 0x000fe20000200800 */
[----:B------:R-:W-:-:S07]  /*0890*/  FMNMX.FTZ R8, RZ, R7, !PT ;  /* 0x00000007ff087209 */ /* 0x000fce0007810000 */
        /* <DEDUP_REMOVED lines=11> */
[----:B------:R-:W-:-:S13]  /*0950*/  ISETP.GE.U32.AND P0, PT, R9, UR5, PT ;  /* 0x0000000509007c0c */ /* 0x000fda000bf06070 */
[----:B0-----:R-:W-:Y:S05]  /*0960*/  @!P0 BRA `(.L_x_210) ;  /* 0xfffffd1000008947 */ /* 0x001fea000383ffff */
[----:B------:R-:W-:Y:S05]  /*0970*/  EXIT ;  /* 0x000000000000794d */ /* 0x000fea0003800000 */
.L_x_211:
        /* <DEDUP_REMOVED lines=16> */
.L_x_339:


//--------------------- .text._Z13biasAdd_fpropIN3c104HalfEEvPT_S3_jj --------------------------
	.section	.text._Z13biasAdd_fpropIN3c104HalfEEvPT_S3_jj,"ax",@progbits
	.sectioninfo	@"SHI_REGISTERS=29"
	.align	128
        .global         _Z13biasAdd_fpropIN3c104HalfEEvPT_S3_jj
        .type           _Z13biasAdd_fpropIN3c104HalfEEvPT_S3_jj,@function
        .size           _Z13biasAdd_fpropIN3c104HalfEEvPT_S3_jj,(.L_x_340 - _Z13biasAdd_fpropIN3c104HalfEEvPT_S3_jj)
        .other          _Z13biasAdd_fpropIN3c104HalfEEvPT_S3_jj,@"STO_CUDA_ENTRY STV_DEFAULT"
_Z13biasAdd_fpropIN3c104HalfEEvPT_S3_jj:
.text._Z13biasAdd_fpropIN3c104HalfEEvPT_S3_jj:
        /* <DEDUP_REMOVED lines=30> */
.L_x_213:
[----:B0-----:R-:W-:Y:S01]  /*01e0*/  IMAD.HI.U32 R2, R13, R0, RZ ;  /* 0x000000000d027227 */ /* 0x001fe200078e00ff */
[----:B------:R-:W-:-:S03]  /*01f0*/  ISETP.GE.U32.AND P2, PT, R0, UR4, PT ;  /* 0x0000000400007c0c */ /* 0x000fc6000bf46070 */
[----:B------:R-:W-:Y:S01]  /*0200*/  IMAD.MOV.U32 R11, RZ, RZ, 0x2 ;  /* 0x00000002ff0b7424 */ /* 0x000fe200078e00ff */
[----:B------:R-:W-:Y:S01]  /*0210*/  IADD3 R3, -R2, RZ, RZ ;  /* 0x000000ff02037210 */ /* 0x000fe20007ffe1ff */
[----:B------:R-:W-:Y:S02]  /*0220*/  IMAD.IADD R2, R15, 0x1, R0 ;  /* 0x000000010f027824 */ /* 0x000fe400078e0200 */
[----:B------:R-:W-:-:S03]  /*0230*/  IMAD.WIDE R4, R0, R11, c[0x0][0x160] ;  /* 0x0000580000047625 */ /* 0x000fc600078e020b */
[----:B------:R-:W-:Y:S01]  /*0240*/  ISETP.GE.U32.AND P3, PT, R2, UR4, PT ;  /* 0x0000000402007c0c */ /* 0x000fe2000bf66070 */
[----:B------:R-:W-:Y:S02]  /*0250*/  IMAD R3, R3, c[0x0][0x174], R0 ;  /* 0x00005d0003037a24 */ /* 0x000fe400078e0200 */
[----:B------:R-:W-:Y:S01]  /*0260*/  IMAD.IADD R6, R15, 0x1, R2 ;  /* 0x000000010f067824 */ /* 0x000fe200078e0202 */
[----:B------:R-:W2:Y:S02]  /*0270*/  @!P2 LDG.E.U16 R23, [R4.64] ;  /* 0x000000080417a981 */ /* 0x000ea4000c1e1500 */
[----:B------:R-:W-:Y:S01]  /*0280*/  ISETP.GE.U32.AND P1, PT, R3, c[0x0][0x174], PT ;  /* 0x00005d0003007a0c */ /* 0x000fe20003f26070 */
[----:B------:R-:W-:Y:S01]  /*0290*/  IMAD.IADD R8, R15, 0x1, R6 ;  /* 0x000000010f087824 */ /* 0x000fe200078e0206 */
[C---:B------:R-:W-:Y:S01]  /*02a0*/  ISETP.GE.U32.AND P4, PT, R6.reuse, UR4, PT ;  /* 0x0000000406007c0c */ /* 0x040fe2000bf86070 */
[----:B------:R-:W-:-:S03]  /*02b0*/  IMAD.WIDE R6, R6, R11, c[0x0][0x160] ;  /* 0x0000580006067625 */ /* 0x000fc600078e020b */
[C---:B------:R-:W-:Y:S01]  /*02c0*/  ISETP.GE.U32.AND P5, PT, R8.reuse, UR4, PT ;  /* 0x0000000408007c0c */ /* 0x040fe2000bfa6070 */
[----:B------:R-:W-:-:S06]  /*02d0*/  IMAD.WIDE R8, R8, R11, c[0x0][0x160] ;  /* 0x0000580008087625 */ /* 0x000fcc00078e020b */
[----:B------:R-:W-:Y:S02]  /*02e0*/  @P1 IADD3 R3, R3, -c[0x0][0x174], RZ ;  /* 0x80005d0003031a10 */ /* 0x000fe40007ffe0ff */
[----:B------:R-:W3:Y:S02]  /*02f0*/  @!P4 LDG.E.U16 R21, [R6.64] ;  /* 0x000000080615c981 */ /* 0x000ee4000c1e1500 */
[C---:B------:R-:W-:Y:S02]  /*0300*/  ISETP.GE.U32.AND P1, PT, R3.reuse, c[0x0][0x174], PT ;  /* 0x00005d0003007a0c */ /* 0x040fe40003f26070 */
        /* <DEDUP_REMOVED lines=10> */
[----:B------:R-:W-:-:S04]  /*03b0*/  LEA R0, R15, R0, 0x2 ;  /* 0x000000000f007211 */ /* 0x000fc800078e10ff */
        /* <DEDUP_REMOVED lines=12> */
[----:B------:R-:W-:Y:S01]  /*0480*/  F2FP.PACK_AB R20, R25, R20 ;  /* 0x000000141914723e */ /* 0x000fe200000000ff */
[----:B------:R-:W-:-:S03]  /*0490*/  FADD.FTZ R26, R19, R26 ;  /* 0x0000001a131a7221 */ /* 0x000fc60000010000 */
[C---:B------:R-:W-:Y:S02]  /*04a0*/  PRMT R23, R20.reuse, 0x7610, R23 ;  /* 0x0000761014177816 */ /* 0x040fe40000000017 */
[----:B------:R-:W-:Y:S02]  /*04b0*/  PRMT R25, R20, 0x7632, R25 ;  /* 0x0000763214197816 */ /* 0x000fe40000000019 */
[----:B------:R-:W-:Y:S01]  /*04c0*/  F2FP.PACK_AB R21, R26, R21 ;  /* 0x000000151a15723e */ /* 0x000fe200000000ff */
[----:B------:R0:W-:Y:S03]  /*04d0*/  @!P2 STG.E.U16 [R4.64], R23 ;  /* 0x000000170400a986 */ /* 0x0001e6000c101508 */
[----:B------:R-:W-:Y:S01]  /*04e0*/  PRMT R19, R21, 0x7632, R19 ;  /* 0x0000763215137816 */ /* 0x000fe20000000013 */
[----:B------:R0:W-:Y:S04]  /*04f0*/  @!P3 STG.E.U16 [R2.64], R25 ;  /* 0x000000190200b986 */ /* 0x0001e8000c101508 */
[----:B------:R0:W-:Y:S04]  /*0500*/  @!P4 STG.E.U16 [R6.64], R21 ;  /* 0x000000150600c986 */ /* 0x0001e8000c101508 */
[----:B------:R0:W-:Y:S01]  /*0510*/  @!P5 STG.E.U16 [R8.64], R19 ;  /* 0x000000130800d986 */ /* 0x0001e2000c101508 */
[----:B------:R-:W-:Y:S05]  /*0520*/  @!P1 BRA `(.L_x_213) ;  /* 0xfffffcb000009947 */ /* 0x000fea000383ffff */
[----:B------:R-:W-:Y:S05]  /*0530*/  EXIT ;  /* 0x000000000000794d */ /* 0x000fea0003800000 */
.L_x_212:
        /* <DEDUP_REMOVED lines=16> */
.L_x_214:
[----:B------:R-:W-:Y:S01]  /*0640*/  IMAD.HI.U32 R2, R5, R0, RZ ;  /* 0x0000000005027227 */ /* 0x000fe200078e00ff */
[----:B------:R-:W-:-:S03]  /*0650*/  HFMA2.MMA R9, -RZ, RZ, 0, 4.76837158203125e-07 ;  /* 0x00000008ff097435 */ /* 0x000fc600000001ff */
[----:B------:R-:W-:-:S04]  /*0660*/  IMAD.MOV R3, RZ, RZ, -R2 ;  /* 0x000000ffff037224 */ /* 0x000fc800078e0a02 */
        /* <DEDUP_REMOVED lines=21> */
[----:B------:R-:W-:-:S03]  /*07c0*/  HADD2.F32 R14, -RZ, R14.H0_H0 ;  /* 0x2000000eff0e7230 */ /* 0x000fc60000004100 */
[----:B------:R-:W-:Y:S01]  /*07d0*/  FADD.FTZ R10, R10, R11 ;  /* 0x0000000b0a0a7221 */ /* 0x000fe20000010000 */
[----:B------:R-:W-:Y:S01]  /*07e0*/  F2F.F16.F32 R12, R12 ;  /* 0x0000000c000c7304 */ /* 0x000fe20000200800 */
[----:B------:R-:W-:Y:S01]  /*07f0*/  FADD.FTZ R14, R7, R14 ;  /* 0x0000000e070e7221 */ /* 0x000fe20000010000 */
[----:B------:R-:W-:-:S05]  /*0800*/  HADD2.F32 R7, -RZ, R8.H0_H0 ;  /* 0x20000008ff077230 */ /* 0x000fca0000004100 */
[----:B------:R-:W-:Y:S01]  /*0810*/  FADD.FTZ R8, R6, R7 ;  /* 0x0000000706087221 */ /* 0x000fe20000010000 */
        /* <DEDUP_REMOVED lines=14> */
.L_x_215:
        /* <DEDUP_REMOVED lines=16> */
.L_x_340:


//--------------------- .text._Z10Relu_bpropIfEvPT_S1_jjS1_ --------------------------
	.section	.text._Z10Relu_bpropIfEvPT_S1_jjS1_,"ax",@progbits
	.sectioninfo	@"SHI_REGISTERS=32"
	.align	128
        .global         _Z10Relu_bpropIfEvPT_S1_jjS1_
        .type           _Z10Relu_bpropIfEvPT_S1_jjS1_,@function
        .size           _Z10Relu_bpropIfEvPT_S1_jjS1_,(.L_x_341 - _Z10Relu_bpropIfEvPT_S1_jjS1_)
        .other          _Z10Relu_bpropIfEvPT_S1_jjS1_,@"STO_CUDA_ENTRY STV_DEFAULT"
_Z10Relu_bpropIfEvPT_S1_jjS1_:
.text._Z10Relu_bpropIfEvPT_S1_jjS1_:
[----:B------:R-:W-:Y:S02]  /*0000*/  IMAD.MOV.U32 R1, RZ, RZ, c[0x0][0x28] ;  /* 0x00000a00ff017624 */ /* 0x000fe400078e00ff */
[----:B------:R-:W-:Y:S01]  /*0010*/  IMAD.MOV.U32 R0, RZ, RZ, 0xf ;  /* 0x0000000fff007424 */ /* 0x000fe200078e00ff */
[----:B------:R-:W0:Y:S01]  /*0020*/  S2R R26, SR_CTAID.X ;  /* 0x00000000001a7919 */ /* 0x000e220000002500 */
[----:B------:R-:W-:-:S03]  /*0030*/  ULDC.64 UR6, c[0x0][0x118] ;  /* 0x0000460000067ab9 */ /* 0x000fc60000000a00 */
[C---:B------:R-:W-:Y:S01]  /*0040*/  LOP3.LUT P0, RZ, R0.reuse, c[0x0][0x160], RZ, 0xc0, !PT ;  /* 0x0000580000ff7a12 */ /* 0x040fe2000780c0ff */
[----:B------:R-:W0:Y:S01]  /*0050*/  S2R R3, SR_TID.X ;  /* 0x0000000000037919 */ /* 0x000e220000002100 */
[C---:B------:R-:W-:Y:S02]  /*0060*/  LOP3.LUT P1, RZ, R0.reuse, c[0x0][0x168], RZ, 0xc0, !PT ;  /* 0x00005a0000ff7a12 */ /* 0x040fe4000782c0ff */
[----:B------:R-:W-:-:S04]  /*0070*/  LOP3.LUT P2, RZ, R0, c[0x0][0x178], RZ, 0xc0, !PT ;  /* 0x00005e0000ff7a12 */ /* 0x000fc8000784c0ff */
[----:B------:R-:W-:Y:S02]  /*0080*/  PLOP3.LUT P0, PT, P0, P1, P2, 0xfe, 0x0 ;  /* 0x000000000000781c */ /* 0x000fe40000703f26 */
[----:B------:R-:W-:-:S11]  /*0090*/  PLOP3.LUT P1, PT, PT, PT, PT, 0x8, 0x0 ;  /* 0x000000000000781c */ /* 0x000fd60003f2e170 */
[----:B------:R-:W-:Y:S02]  /*00a0*/  @!P0 IMAD.MOV.U32 R0, RZ, RZ, c[0x0][0x174] ;  /* 0x00005d00ff008624 */ /* 0x000fe400078e00ff */
[----:B0-----:R-:W-:-:S03]  /*00b0*/  IMAD R26, R26, c[0x0][0x0], R3 ;  /* 0x000000001a1a7a24 */ /* 0x001fc600078e0203 */
[----:B------:R-:W-:-:S04]  /*00c0*/  @!P0 LOP3.LUT P2, RZ, R0, 0x3, RZ, 0xc0, !PT ;  /* 0x0000000300ff8812 */ /* 0x000fc8000784c0ff */
[----:B------:R-:W-:-:S13]  /*00d0*/  @!P0 PLOP3.LUT P1, PT, P2, PT, PT, 0x8, 0x0 ;  /* 0x000000000000881c */ /* 0x000fda000172e170 */
[----:B------:R-:W-:Y:S05]  /*00e0*/  @P1 BRA `(.L_x_216) ;  /* 0x0000039000001947 */ /* 0x000fea0003800000 */
[----:B------:R-:W-:Y:S02]  /*00f0*/  ULDC.64 UR4, c[0x0][0x170] ;  /* 0x00005c0000047ab9 */ /* 0x000fe40000000a00 */
[----:B------:R-:W-:-:S06]  /*0100*/  UIMAD UR4, UR5, UR4, URZ ;  /* 0x00000004050472a4 */ /* 0x000fcc000f8e023f */
[----:B------:R-:W-:-:S13]  /*0110*/  ISETP.GE.U32.AND P0, PT, R26, UR4, PT ;  /* 0x000000041a007c0c */ /* 0x000fda000bf06070 */
[----:B------:R-:W-:Y:S05]  /*0120*/  @P0 EXIT ;  /* 0x000000000000094d */ /* 0x000fea0003800000 */
[----:B------:R-:W-:-:S04]  /*0130*/  IMAD.MOV.U32 R21, RZ, RZ, c[0x0][0xc] ;  /* 0x00000300ff157624 */ /* 0x000fc800078e00ff */
[----:B------:R-:W-:-:S05]  /*0140*/  IMAD R21, R21, c[0x0][0x0], RZ ;  /* 0x0000000015157a24 */ /* 0x000fca00078e02ff */
.L_x_217:
[----:B------:R-:W-:Y:S02]  /*0150*/  IADD3 R29, R21, R26, RZ ;  /* 0x0000001a151d7210 */ /* 0x000fe40007ffe0ff */
[----:B------:R-:W-:Y:S02]  /*0160*/  ISETP.GE.U32.AND P3, PT, R26, UR4, PT ;  /* 0x000000041a007c0c */ /* 0x000fe4000bf66070 */
[----:B------:R-:W-:Y:S01]  /*0170*/  ISETP.GE.U32.AND P2, PT, R29, UR4, PT ;  /* 0x000000041d007c0c */ /* 0x000fe2000bf46070 */
[----:B------:R-:W-:-:S04]  /*0180*/  IMAD.IADD R28, R21, 0x1, R29 ;  /* 0x00000001151c7824 */ /* 0x000fc800078e021d */
[----:B------:R-:W-:Y:S01]  /*0190*/  IMAD.IADD R27, R21, 0x1, R28 ;  /* 0x00000001151b7824 */ /* 0x000fe200078e021c */
[----:B------:R-:W-:-:S04]  /*01a0*/  ISETP.GE.U32.AND P1, PT, R28, UR4, PT ;  /* 0x000000041c007c0c */ /* 0x000fc8000bf26070 */
[----:B------:R-:W-:Y:S01]  /*01b0*/  ISETP.GE.U32.AND P0, PT, R27, UR4, PT ;  /* 0x000000041b007c0c */ /* 0x000fe2000bf06070 */
[----:B------:R-:W-:Y:S02]  /*01c0*/  @!P3 IMAD.MOV.U32 R9, RZ, RZ, 0x4 ;  /* 0x00000004ff09b424 */ /* 0x000fe400078e00ff */
[----:B------:R-:W-:Y:S02]  /*01d0*/  @!P2 MOV R12, 0x4 ;  /* 0x00000004000ca802 */ /* 0x000fe40000000f00 */
[----:B------:R-:W-:-:S04]  /*01e0*/  @!P3 IMAD.WIDE R6, R26, R9, c[0x0][0x160] ;  /* 0x000058001a06b625 */ /* 0x000fc800078e0209 */
[----:B------:R-:W-:Y:S01]  /*01f0*/  @!P3 IMAD.WIDE R8, R26, R9, c[0x0][0x168] ;  /* 0x00005a001a08b625 */ /* 0x000fe200078e0209 */
[----:B------:R0:W2:Y:S03]  /*0200*/  @!P3 LDG.E R20, [R6.64] ;  /* 0x000000060614b981 */ /* 0x0000a6000c1e1900 */
[----:B------:R-:W-:Y:S01]  /*0210*/  @!P1 IMAD.MOV.U32 R15, RZ, RZ, 0x4 ;  /* 0x00000004ff0f9424 */ /* 0x000fe200078e00ff */
[----:B------:R1:W3:Y:S01]  /*0220*/  @!P3 LDG.E R22, [R8.64] ;  /* 0x000000060816b981 */ /* 0x0002e2000c1e1900 */
[----:B------:R-:W-:Y:S02]  /*0230*/  @!P0 IMAD.MOV.U32 R16, RZ, RZ, 0x4 ;  /* 0x00000004ff108424 */ /* 0x000fe400078e00ff */
[----:B------:R-:W-:-:S04]  /*0240*/  @!P2 IMAD.WIDE R10, R29, R12, c[0x0][0x168] ;  /* 0x00005a001d0aa625 */ /* 0x000fc800078e020c */
[CC--:B------:R-:W-:Y:S01]  /*0250*/  @!P1 IMAD.WIDE R2, R28.reuse, R15.reuse, c[0x0][0x168] ;  /* 0x00005a001c029625 */ /* 0x0c0fe200078e020f */
[----:B------:R-:W4:Y:S03]  /*0260*/  @!P2 LDG.E R23, [R10.64] ;  /* 0x000000060a17a981 */ /* 0x000f26000c1e1900 */
[----:B------:R-:W-:Y:S01]  /*0270*/  @!P0 IMAD.WIDE R4, R27, R16, c[0x0][0x168] ;  /* 0x00005a001b048625 */ /* 0x000fe200078e0210 */
[----:B------:R5:W4:Y:S03]  /*0280*/  @!P1 LDG.E R24, [R2.64] ;  /* 0x0000000602189981 */ /* 0x000b26000c1e1900 */
[----:B------:R-:W-:Y:S01]  /*0290*/  @!P2 IMAD.WIDE R12, R29, R12, c[0x0][0x160] ;  /* 0x000058001d0ca625 */ /* 0x000fe200078e020c */
[----:B------:R0:W4:Y:S03]  /*02a0*/  @!P0 LDG.E R25, [R4.64] ;  /* 0x0000000604198981 */ /* 0x000126000c1e1900 */
[----:B------:R-:W-:Y:S01]  /*02b0*/  @!P1 IMAD.WIDE R14, R28, R15, c[0x0][0x160] ;  /* 0x000058001c0e9625 */ /* 0x000fe200078e020f */
[----:B------:R-:W4:Y:S03]  /*02c0*/  @!P2 LDG.E R19, [R12.64] ;  /* 0x000000060c13a981 */ /* 0x000f26000c1e1900 */
[----:B------:R-:W-:Y:S01]  /*02d0*/  @!P0 IMAD.WIDE R16, R27, R16, c[0x0][0x160] ;  /* 0x000058001b108625 */ /* 0x000fe200078e0210 */
[----:B------:R-:W4:Y:S04]  /*02e0*/  @!P1 LDG.E R18, [R14.64] ;  /* 0x000000060e129981 */ /* 0x000f28000c1e1900 */
[----:B------:R-:W4:Y:S01]  /*02f0*/  @!P0 LDG.E R0, [R16.64] ;  /* 0x0000000610008981 */ /* 0x000f22000c1e1900 */
[----:B0-----:R-:W-:Y:S01]  /*0300*/  @!P3 IMAD.MOV.U32 R7, RZ, RZ, 0x4 ;  /* 0x00000004ff07b424 */ /* 0x001fe200078e00ff */
[----:B------:R-:W-:Y:S01]  /*0310*/  @!P2 MOV R6, 0x4 ;  /* 0x000000040006a802 */ /* 0x000fe20000000f00 */
[----:B-1----:R-:W-:-:S02]  /*0320*/  @!P1 IMAD.MOV.U32 R9, RZ, RZ, 0x4 ;  /* 0x00000004ff099424 */ /* 0x002fc400078e00ff */
[----:B------:R-:W-:Y:S02]  /*0330*/  @!P0 IMAD.MOV.U32 R4, RZ, RZ, 0x4 ;  /* 0x00000004ff048424 */ /* 0x000fe400078e00ff */
[----:B-----5:R-:W-:-:S04]  /*0340*/  @!P3 IMAD.WIDE R2, R26, R7, c[0x0][0x178] ;  /* 0x00005e001a02b625 */ /* 0x020fc800078e0207 */
[----:B------:R-:W-:Y:S01]  /*0350*/  @!P2 IMAD.WIDE R6, R29, R6, c[0x0][0x178] ;  /* 0x00005e001d06a625 */ /* 0x000fe200078e0206 */
[----:B------:R-:W-:-:S03]  /*0360*/  LEA R26, R21, R26, 0x2 ;  /* 0x0000001a151a7211 */ /* 0x000fc600078e10ff */
[----:B------:R-:W-:-:S04]  /*0370*/  @!P1 IMAD.WIDE R28, R28, R9, c[0x0][0x178] ;  /* 0x00005e001c1c9625 */ /* 0x000fc800078e0209 */
[----:B------:R-:W-:Y:S01]  /*0380*/  @!P0 IMAD.WIDE R4, R27, R4, c[0x0][0x178] ;  /* 0x00005e001b048625 */ /* 0x000fe200078e0204 */
[----:B---3--:R-:W-:-:S04]  /*0390*/  FSETP.GTU.FTZ.AND P4, PT, R22, RZ, PT ;  /* 0x000000ff1600720b */ /* 0x008fc80003f9c000 */
[----:B--2---:R-:W-:Y:S02]  /*03a0*/  FSEL R20, R20, RZ, P4 ;  /* 0x000000ff14147208 */ /* 0x004fe40002000000 */
[----:B----4-:R-:W-:Y:S02]  /*03b0*/  FSETP.GTU.FTZ.AND P4, PT, R23, RZ, PT ;  /* 0x000000ff1700720b */ /* 0x010fe40003f9c000 */
[----:B------:R-:W-:Y:S02]  /*03c0*/  FSETP.GTU.FTZ.AND P5, PT, R24, RZ, PT ;  /* 0x000000ff1800720b */ /* 0x000fe40003fbc000 */
[----:B------:R-:W-:Y:S02]  /*03d0*/  FSETP.GTU.FTZ.AND P6, PT, R25, RZ, PT ;  /* 0x000000ff1900720b */ /* 0x000fe40003fdc000 */
[----:B------:R-:W-:Y:S01]  /*03e0*/  FSEL R19, R19, RZ, P4 ;  /* 0x000000ff13137208 */ /* 0x000fe20002000000 */
[----:B------:R0:W-:Y:S01]  /*03f0*/  @!P3 STG.E [R2.64], R20 ;  /* 0x000000140200b986 */ /* 0x0001e2000c101906 */
[----:B------:R-:W-:-:S03]  /*0400*/  FSEL R18, R18, RZ, P5 ;  /* 0x000000ff12127208 */ /* 0x000fc60002800000 */
[----:B------:R0:W-:Y:S01]  /*0410*/  @!P2 STG.E [R6.64], R19 ;  /* 0x000000130600a986 */ /* 0x0001e2000c101906 */
[----:B------:R-:W-:-:S03]  /*0420*/  FSEL R0, R0, RZ, P6 ;  /* 0x000000ff00007208 */ /* 0x000fc60003000000 */
[----:B------:R0:W-:Y:S04]  /*0430*/  @!P1 STG.E [R28.64], R18 ;  /* 0x000000121c009986 */ /* 0x0001e8000c101906 */
[----:B------:R0:W-:Y:S01]  /*0440*/  @!P0 STG.E [R4.64], R0 ;  /* 0x0000000004008986 */ /* 0x0001e2000c101906 */
[----:B------:R-:W-:-:S13]  /*0450*/  ISETP.GE.U32.AND P0, PT, R26, UR4, PT ;  /* 0x000000041a007c0c */ /* 0x000fda000bf06070 */
[----:B0-----:R-:W-:Y:S05]  /*0460*/  @!P0 BRA `(.L_x_217) ;  /* 0xfffffce000008947 */ /* 0x001fea000383ffff */
[----:B------:R-:W-:Y:S05]  /*0470*/  EXIT ;  /* 0x000000000000794d */ /* 0x000fea0003800000 */
.L_x_216:
[----:B------:R-:W-:Y:S01]  /*0480*/  ULDC.64 UR4, c[0x0][0x170] ;  /* 0x00005c0000047ab9 */ /* 0x000fe20000000a00 */
[----:B------:R-:W-:Y:S01]  /*0490*/  IMAD.SHL.U32 R0, R26, 0x4, RZ ;  /* 0x000000041a007824 */ /* 0x000fe200078e00ff */
[----:B------:R-:W-:-:S06]  /*04a0*/  UIMAD UR4, UR5, UR4, URZ ;  /* 0x00000004050472a4 */ /* 0x000fcc000f8e023f */
[----:B------:R-:W-:-:S13]  /*04b0*/  ISETP.GE.U32.AND P0, PT, R0, UR4, PT ;  /* 0x0000000400007c0c */ /* 0x000fda000bf06070 */
[----:B------:R-:W-:Y:S05]  /*04c0*/  @P0 EXIT ;  /* 0x000000000000094d */ /* 0x000fea0003800000 */
.L_x_218:
[----:B------:R-:W-:-:S04]  /*04d0*/  IMAD.MOV.U32 R17, RZ, RZ, 0x10 ;  /* 0x00000010ff117424 */ /* 0x000fc800078e00ff */
[----:B------:R-:W-:-:S04]  /*04e0*/  IMAD.WIDE R8, R17, R26, c[0x0][0x168] ;  /* 0x00005a0011087625 */ /* 0x000fc800078e021a */
[----:B------:R-:W-:Y:S02]  /*04f0*/  IMAD.WIDE R2, R17, R26, c[0x0][0x160] ;  /* 0x0000580011027625 */ /* 0x000fe400078e021a */
[----:B------:R-:W2:Y:S04]  /*0500*/  LDG.E.128 R8, [R8.64] ;  /* 0x0000000608087981 */ /* 0x000ea8000c1e1d00 */
[----:B------:R-:W3:Y:S01]  /*0510*/  LDG.E.128 R4, [R2.64] ;  /* 0x0000000602047981 */ /* 0x000ee2000c1e1d00 */
[----:B--2---:R-:W-:Y:S02]  /*0520*/  FSETP.GTU.FTZ.AND P3, PT, R11, RZ, PT ;  /* 0x000000ff0b00720b */ /* 0x004fe40003f7c000 */
[----:B------:R-:W-:Y:S02]  /*0530*/  FSETP.GTU.FTZ.AND P0, PT, R8, RZ, PT ;  /* 0x000000ff0800720b */ /* 0x000fe40003f1c000 */
[----:B------:R-:W-:-:S02]  /*0540*/  FSETP.GTU.FTZ.AND P1, PT, R9, RZ, PT ;  /* 0x000000ff0900720b */ /* 0x000fc40003f3c000 */
[----:B---3--:R-:W-:Y:S02]  /*0550*/  FSEL R15, R7, RZ, P3 ;  /* 0x000000ff070f7208 */ /* 0x008fe40001800000 */
[----:B------:R-:W-:Y:S02]  /*0560*/  FSETP.GTU.FTZ.AND P2, PT, R10, RZ, PT ;  /* 0x000000ff0a00720b */ /* 0x000fe40003f5c000 */
[----:B------:R-:W-:Y:S02]  /*0570*/  MOV R7, c[0x0][0xc] ;  /* 0x0000030000077a02 */ /* 0x000fe40000000f00 */
[----:B------:R-:W-:Y:S02]  /*0580*/  FSEL R12, R4, RZ, P0 ;  /* 0x000000ff040c7208 */ /* 0x000fe40000000000 */
[----:B------:R-:W-:Y:S01]  /*0590*/  FSEL R13, R5, RZ, P1 ;  /* 0x000000ff050d7208 */ /* 0x000fe20000800000 */
[----:B------:R-:W-:Y:S01]  /*05a0*/  IMAD.WIDE R4, R17, R26, c[0x0][0x178] ;  /* 0x00005e0011047625 */ /* 0x000fe200078e021a */
[----:B------:R-:W-:-:S03]  /*05b0*/  FSEL R14, R6, RZ, P2 ;  /* 0x000000ff060e7208 */ /* 0x000fc60001000000 */
[----:B------:R-:W-:Y:S02]  /*05c0*/  IMAD R26, R7, c[0x0][0x0], R26 ;  /* 0x00000000071a7a24 */ /* 0x000fe400078e021a */
[----:B------:R0:W-:Y:S02]  /*05d0*/  STG.E.128 [R4.64], R12 ;  /* 0x0000000c04007986 */ /* 0x0001e4000c101d06 */
[----:B------:R-:W-:-:S05]  /*05e0*/  IMAD.SHL.U32 R0, R26, 0x4, RZ ;  /* 0x000000041a007824 */ /* 0x000fca00078e00ff */
[----:B------:R-:W-:-:S13]  /*05f0*/  ISETP.GE.U32.AND P0, PT, R0, UR4, PT ;  /* 0x0000000400007c0c */ /* 0x000fda000bf06070 */
[----:B0-----:R-:W-:Y:S05]  /*0600*/  @!P0 BRA `(.L_x_218) ;  /* 0xfffffec000008947 */ /* 0x001fea000383ffff */
[----:B------:R-:W-:Y:S05]  /*0610*/  EXIT ;  /* 0x000000000000794d */ /* 0x000fea0003800000 */
.L_x_219:
        /* <DEDUP_REMOVED lines=14> */
.L_x_341:


//--------------------- .text._Z13Sigmoid_bpropIfEvPT_S1_jjS1_ --------------------------
	.section	.text._Z13Sigmoid_bpropIfEvPT_S1_jjS1_,"ax",@progbits
	.sectioninfo	@"SHI_REGISTERS=32"
	.align	128
        .global         _Z13Sigmoid_bpropIfEvPT_S1_jjS1_
        .type           _Z13Sigmoid_bpropIfEvPT_S1_jjS1_,@function
        .size           _Z13Sigmoid_bpropIfEvPT_S1_jjS1_,(.L_x_342 - _Z13Sigmoid_bpropIfEvPT_S1_jjS1_)
        .other          _Z13Sigmoid_bpropIfEvPT_S1_jjS1_,@"STO_CUDA_ENTRY STV_DEFAULT"
_Z13Sigmoid_bpropIfEvPT_S1_jjS1_:
.text._Z13Sigmoid_bpropIfEvPT_S1_jjS1_:
[----:B------:R-:W-:Y:S02]  /*0000*/  MOV R1, c[0x0][0x28] ;  /* 0x00000a0000017a02 */ /* 0x000fe40000000f00 */
[----:B------:R-:W-:Y:S01]  /*0010*/  HFMA2.MMA R0, -RZ, RZ, 0, 8.94069671630859375e-07 ;  /* 0x0000000fff007435 */ /* 0x000fe200000001ff */
        /* <DEDUP_REMOVED lines=19> */
.L_x_221:
        /* <DEDUP_REMOVED lines=9> */
[----:B------:R-:W-:-:S03]  /*01e0*/  @!P0 IMAD.WIDE R10, R25, R2, c[0x0][0x168] ;  /* 0x00005a00190a8625 */ /* 0x000fc600078e0202 */
[----:B------:R-:W-:Y:S01]  /*01f0*/  @!P2 MOV R8, 0x4 ;  /* 0x000000040008a802 */ /* 0x000fe20000000f00 */
[----:B------:R-:W-:Y:S01]  /*0200*/  @!P1 IMAD.WIDE R12, R29, R6, c[0x0][0x168] ;  /* 0x00005a001d0c9625 */ /* 0x000fe200078e0206 */
[----:B------:R-:W-:Y:S01]  /*0210*/  @!P3 MOV R26, 0x4 ;  /* 0x00000004001ab802 */ /* 0x000fe20000000f00 */
[----:B------:R0:W2:Y:S02]  /*0220*/  @!P0 LDG.E R17, [R10.64] ;  /* 0x000000060a118981 */ /* 0x0000a4000c1e1900 */
[----:B------:R-:W-:Y:S02]  /*0230*/  @!P2 IMAD.WIDE R14, R27, R8, c[0x0][0x168] ;  /* 0x00005a001b0ea625 */ /* 0x000fe400078e0208 */
[----:B------:R2:W3:Y:S02]  /*0240*/  @!P1 LDG.E R18, [R12.64] ;  /* 0x000000060c129981 */ /* 0x0004e4000c1e1900 */
[CC--:B------:R-:W-:Y:S02]  /*0250*/  @!P3 IMAD.WIDE R4, R24.reuse, R26.reuse, c[0x0][0x168] ;  /* 0x00005a001804b625 */ /* 0x0c0fe400078e021a */
[----:B------:R3:W4:Y:S04]  /*0260*/  @!P2 LDG.E R19, [R14.64] ;  /* 0x000000060e13a981 */ /* 0x000728000c1e1900 */
[----:B------:R1:W5:Y:S01]  /*0270*/  @!P3 LDG.E R21, [R4.64] ;  /* 0x000000060415b981 */ /* 0x000362000c1e1900 */
[----:B0-----:R-:W-:-:S04]  /*0280*/  @!P3 IMAD.WIDE R10, R24, R26, c[0x0][0x160] ;  /* 0x00005800180ab625 */ /* 0x001fc800078e021a */
[----:B------:R-:W-:Y:S01]  /*0290*/  @!P0 IMAD.WIDE R2, R25, R2, c[0x0][0x160] ;  /* 0x0000580019028625 */ /* 0x000fe200078e0202 */
[----:B------:R-:W5:Y:S03]  /*02a0*/  @!P3 LDG.E R0, [R10.64] ;  /* 0x000000060a00b981 */ /* 0x000f66000c1e1900 */
[----:B------:R-:W-:Y:S01]  /*02b0*/  @!P1 IMAD.WIDE R6, R29, R6, c[0x0][0x160] ;  /* 0x000058001d069625 */ /* 0x000fe200078e0206 */
[----:B------:R5:W5:Y:S03]  /*02c0*/  @!P0 LDG.E R20, [R2.64] ;  /* 0x0000000602148981 */ /* 0x000b66000c1e1900 */
[----:B------:R-:W-:Y:S01]  /*02d0*/  @!P2 IMAD.WIDE R8, R27, R8, c[0x0][0x160] ;  /* 0x000058001b08a625 */ /* 0x000fe200078e0208 */
[----:B------:R0:W5:Y:S04]  /*02e0*/  @!P1 LDG.E R22, [R6.64] ;  /* 0x0000000606169981 */ /* 0x000168000c1e1900 */
[----:B------:R0:W5:Y:S01]  /*02f0*/  @!P2 LDG.E R23, [R8.64] ;  /* 0x000000060817a981 */ /* 0x000162000c1e1900 */
[----:B-1----:R-:W-:-:S02]  /*0300*/  @!P0 MOV R4, 0x4 ;  /* 0x0000000400048802 */ /* 0x002fc40000000f00 */
[----:B0-----:R-:W-:Y:S02]  /*0310*/  @!P1 MOV R6, 0x4 ;  /* 0x0000000400069802 */ /* 0x001fe40000000f00 */
[----:B------:R-:W-:Y:S02]  /*0320*/  @!P2 MOV R8, 0x4 ;  /* 0x000000040008a802 */ /* 0x000fe40000000f00 */
[----:B------:R-:W-:Y:S01]  /*0330*/  @!P3 MOV R9, 0x4 ;  /* 0x000000040009b802 */ /* 0x000fe20000000f00 */
[C---:B--2---:R-:W-:Y:S02]  /*0340*/  FADD.FTZ R12, -R17.reuse, 1 ;  /* 0x3f800000110c7421 */ /* 0x044fe40000010100 */
[----:B---3--:R-:W-:Y:S02]  /*0350*/  FADD.FTZ R15, -R18, 1 ;  /* 0x3f800000120f7421 */ /* 0x008fe40000010100 */
[----:B------:R-:W-:Y:S02]  /*0360*/  FMUL.FTZ R13, R17, R12 ;  /* 0x0000000c110d7220 */ /* 0x000fe40000410000 */
[----:B----4-:R-:W-:-:S02]  /*0370*/  FADD.FTZ R14, -R19, 1 ;  /* 0x3f800000130e7421 */ /* 0x010fc40000010100 */
[C---:B-----5:R-:W-:Y:S02]  /*0380*/  FADD.FTZ R2, -R21.reuse, 1 ;  /* 0x3f80000015027421 */ /* 0x060fe40000010100 */
[----:B------:R-:W-:Y:S02]  /*0390*/  FMUL.FTZ R15, R18, R15 ;  /* 0x0000000f120f7220 */ /* 0x000fe40000410000 */
[----:B------:R-:W-:Y:S02]  /*03a0*/  FMUL.FTZ R3, R21, R2 ;  /* 0x0000000215037220 */ /* 0x000fe40000410000 */
[----:B------:R-:W-:Y:S02]  /*03b0*/  FMUL.FTZ R14, R19, R14 ;  /* 0x0000000e130e7220 */ /* 0x000fe40000410000 */
[----:B------:R-:W-:Y:S02]  /*03c0*/  FMUL.FTZ R0, R3, R0 ;  /* 0x0000000003007220 */ /* 0x000fe40000410000 */
[----:B------:R-:W-:-:S02]  /*03d0*/  FMUL.FTZ R20, R13, R20 ;  /* 0x000000140d147220 */ /* 0x000fc40000410000 */
[----:B------:R-:W-:-:S04]  /*03e0*/  @!P0 IMAD.WIDE R2, R25, R4, c[0x0][0x178] ;  /* 0x00005e0019028625 */ /* 0x000fc800078e0204 */
[----:B------:R-:W-:Y:S02]  /*03f0*/  FMUL.FTZ R22, R15, R22 ;  /* 0x000000160f167220 */ /* 0x000fe40000410000 */
[----:B------:R-:W-:Y:S01]  /*0400*/  @!P1 IMAD.WIDE R4, R29, R6, c[0x0][0x178] ;  /* 0x00005e001d049625 */ /* 0x000fe200078e0206 */
[----:B------:R0:W-:Y:S03]  /*0410*/  @!P0 STG.E [R2.64], R20 ;  /* 0x0000001402008986 */ /* 0x0001e6000c101906 */
[----:B------:R-:W-:Y:S02]  /*0420*/  FMUL.FTZ R23, R14, R23 ;  /* 0x000000170e177220 */ /* 0x000fe40000410000 */
[----:B------:R-:W-:Y:S01]  /*0430*/  @!P2 IMAD.WIDE R6, R27, R8, c[0x0][0x178] ;  /* 0x00005e001b06a625 */ /* 0x000fe200078e0208 */
[----:B------:R0:W-:Y:S03]  /*0440*/  @!P1 STG.E [R4.64], R22 ;  /* 0x0000001604009986 */ /* 0x0001e6000c101906 */
[----:B------:R-:W-:Y:S01]  /*0450*/  @!P3 IMAD.WIDE R8, R24, R9, c[0x0][0x178] ;  /* 0x00005e001808b625 */ /* 0x000fe200078e0209 */
[----:B------:R0:W-:Y:S01]  /*0460*/  @!P2 STG.E [R6.64], R23 ;  /* 0x000000170600a986 */ /* 0x0001e2000c101906 */
[----:B------:R-:W-:-:S03]  /*0470*/  LEA R25, R16, R25, 0x2 ;  /* 0x0000001910197211 */ /* 0x000fc600078e10ff */
[----:B------:R0:W-:Y:S01]  /*0480*/  @!P3 STG.E [R8.64], R0 ;  /* 0x000000000800b986 */ /* 0x0001e2000c101906 */
[----:B------:R-:W-:-:S13]  /*0490*/  ISETP.GE.U32.AND P0, PT, R25, UR4, PT ;  /* 0x0000000419007c0c */ /* 0x000fda000bf06070 */
[----:B0-----:R-:W-:Y:S05]  /*04a0*/  @!P0 BRA `(.L_x_221) ;  /* 0xfffffca000008947 */ /* 0x001fea000383ffff */
[----:B------:R-:W-:Y:S05]  /*04b0*/  EXIT ;  /* 0x000000000000794d */ /* 0x000fea0003800000 */
.L_x_220:
[----:B------:R-:W-:Y:S01]  /*04c0*/  ULDC.64 UR4, c[0x0][0x170] ;  /* 0x00005c0000047ab9 */ /* 0x000fe20000000a00 */
[----:B------:R-:W-:Y:S01]  /*04d0*/  SHF.L.U32 R0, R25, 0x2, RZ ;  /* 0x0000000219007819 */ /* 0x000fe200000006ff */
[----:B------:R-:W-:-:S06]  /*04e0*/  UIMAD UR4, UR5, UR4, URZ ;  /* 0x00000004050472a4 */ /* 0x000fcc000f8e023f */
[----:B------:R-:W-:-:S13]  /*04f0*/  ISETP.GE.U32.AND P0, PT, R0, UR4, PT ;  /* 0x0000000400007c0c */ /* 0x000fda000bf06070 */
[----:B------:R-:W-:Y:S05]  /*0500*/  @P0 EXIT ;  /* 0x000000000000094d */ /* 0x000fea0003800000 */
.L_x_222:
[----:B------:R-:W-:-:S10]  /*0510*/  HFMA2.MMA R2, -RZ, RZ, 0, 9.5367431640625e-07 ;  /* 0x00000010ff027435 */ /* 0x000fd400000001ff */
[----:B------:R-:W-:-:S04]  /*0520*/  IMAD.WIDE R4, R2, R25, c[0x0][0x168] ;  /* 0x00005a0002047625 */ /* 0x000fc800078e0219 */
[----:B------:R-:W-:Y:S02]  /*0530*/  IMAD.WIDE R10, R2, R25, c[0x0][0x160] ;  /* 0x00005800020a7625 */ /* 0x000fe400078e0219 */
[----:B------:R-:W2:Y:S04]  /*0540*/  LDG.E.128 R4, [R4.64] ;  /* 0x0000000604047981 */ /* 0x000ea8000c1e1d00 */
[----:B------:R-:W3:Y:S01]  /*0550*/  LDG.E.128 R8, [R10.64] ;  /* 0x000000060a087981 */ /* 0x000ee2000c1e1d00 */
[----:B------:R-:W-:Y:S01]  /*0560*/  MOV R0, c[0x0][0xc] ;  /* 0x0000030000007a02 */ /* 0x000fe20000000f00 */
[----:B--2---:R-:W-:Y:S02]  /*0570*/  FADD.FTZ R3, -R4, 1 ;  /* 0x3f80000004037421 */ /* 0x004fe40000010100 */
[----:B------:R-:W-:-:S02]  /*0580*/  FADD.FTZ R13, -R5, 1 ;  /* 0x3f800000050d7421 */ /* 0x000fc40000010100 */
[----:B------:R-:W-:Y:S02]  /*0590*/  FADD.FTZ R15, -R6, 1 ;  /* 0x3f800000060f7421 */ /* 0x000fe40000010100 */
[----:B------:R-:W-:Y:S02]  /*05a0*/  FADD.FTZ R17, -R7, 1 ;  /* 0x3f80000007117421 */ /* 0x000fe40000010100 */
[----:B------:R-:W-:Y:S02]  /*05b0*/  FMUL.FTZ R3, R4, R3 ;  /* 0x0000000304037220 */ /* 0x000fe40000410000 */
[----:B------:R-:W-:Y:S02]  /*05c0*/  FMUL.FTZ R13, R5, R13 ;  /* 0x0000000d050d7220 */ /* 0x000fe40000410000 */
[----:B------:R-:W-:Y:S02]  /*05d0*/  FMUL.FTZ R15, R6, R15 ;  /* 0x0000000f060f7220 */ /* 0x000fe40000410000 */
[----:B------:R-:W-:-:S02]  /*05e0*/  FMUL.FTZ R17, R7, R17 ;  /* 0x0000001107117220 */ /* 0x000fc40000410000 */
[----:B---3--:R-:W-:Y:S02]  /*05f0*/  FMUL.FTZ R8, R8, R3 ;  /* 0x0000000308087220 */ /* 0x008fe40000410000 */
[----:B------:R-:W-:Y:S02]  /*0600*/  FMUL.FTZ R9, R9, R13 ;  /* 0x0000000d09097220 */ /* 0x000fe40000410000 */
[----:B------:R-:W-:Y:S02]  /*0610*/  FMUL.FTZ R10, R10, R15 ;  /* 0x0000000f0a0a7220 */ /* 0x000fe40000410000 */
[----:B------:R-:W-:Y:S02]  /*0620*/  FMUL.FTZ R11, R11, R17 ;  /* 0x000000110b0b7220 */ /* 0x000fe40000410000 */
[----:B------:R-:W-:-:S04]  /*0630*/  IMAD.WIDE R2, R2, R25, c[0x0][0x178] ;  /* 0x00005e0002027625 */ /* 0x000fc800078e0219 */
[----:B------:R-:W-:Y:S01]  /*0640*/  IMAD R25, R0, c[0x0][0x0], R25 ;  /* 0x0000000000197a24 */ /* 0x000fe200078e0219 */
[----:B------:R0:W-:Y:S04]  /*0650*/  STG.E.128 [R2.64], R8 ;  /* 0x0000000802007986 */ /* 0x0001e8000c101d06 */
[----:B------:R-:W-:-:S04]  /*0660*/  SHF.L.U32 R0, R25, 0x2, RZ ;  /* 0x0000000219007819 */ /* 0x000fc800000006ff */
[----:B------:R-:W-:-:S13]  /*0670*/  ISETP.GE.U32.AND P0, PT, R0, UR4, PT ;  /* 0x0000000400007c0c */ /* 0x000fda000bf06070 */
[----:B0-----:R-:W-:Y:S05]  /*0680*/  @!P0 BRA `(.L_x_222) ;  /* 0xfffffe8000008947 */ /* 0x001fea000383ffff */
[----:B------:R-:W-:Y:S05]  /*0690*/  EXIT ;  /* 0x000000000000794d */ /* 0x000fea0003800000 */
.L_x_223:
        /* <DEDUP_REMOVED lines=14> */
.L_x_342:


//--------------------- .text._Z17biasAddRelu_bpropIfLi4EEvPT_S1_iiS1_PVfPiS1_ --------------------------
	.section	.text._Z17biasAddRelu_bpropIfLi4EEvPT_S1_iiS1_PVfPiS1_,"ax",@progbits
	.sectioninfo	@"SHI_REGISTERS=32"
	.align	128
        .global         _Z17biasAddRelu_bpropIfLi4EEvPT_S1_iiS1_PVfPiS1_
        .type           _Z17biasAddRelu_bpropIfLi4EEvPT_S1_iiS1_PVfPiS1_,@function
        .size           _Z17biasAddRelu_bpropIfLi4EEvPT_S1_iiS1_PVfPiS1_,(.L_x_343 - _Z17biasAddRelu_bpropIfLi4EEvPT_S1_iiS1_PVfPiS1_)
        .other          _Z17biasAddRelu_bpropIfLi4EEvPT_S1_iiS1_PVfPiS1_,@"STO_CUDA_ENTRY STV_DEFAULT"
_Z17biasAddRelu_bpropIfLi4EEvPT_S1_iiS1_PVfPiS1_:
.text._Z17biasAddRelu_bpropIfLi4EEvPT_S1_iiS1_PVfPiS1_:
[----:B------:R-:W-:Y:S02]  /*0000*/  MOV R1, c[0x0][0x28] ;  /* 0x00000a0000017a02 */ /* 0x000fe40000000f00 */
[----:B------:R-:W0:Y:S01]  /*0010*/  I2F.U32.RP R5, c[0x0][0x10] ;  /* 0x0000040000057b06 */ /* 0x000e220000209000 */
[----:B------:R-:W-:Y:S01]  /*0020*/  IMAD.MOV.U32 R0, RZ, RZ, c[0x0][0x10] ;  /* 0x00000400ff007624 */ /* 0x000fe200078e00ff */
[----:B------:R-:W-:Y:S01]  /*0030*/  ISETP.NE.U32.AND P2, PT, RZ, c[0x0][0x10], PT ;  /* 0x00000400ff007a0c */ /* 0x000fe20003f45070 */
[----:B------:R-:W-:Y:S01]  /*0040*/  ULDC.64 UR6, c[0x0][0x118] ;  /* 0x0000460000067ab9 */ /* 0x000fe20000000a00 */
[----:B------:R-:W-:Y:S01]  /*0050*/  BSSY B0, `(.L_x_224) ;  /* 0x0000083000007945 */ /* 0x000fe20003800000 */
[----:B------:R-:W-:Y:S01]  /*0060*/  IMAD.MOV.U32 R25, RZ, RZ, RZ ;  /* 0x000000ffff197224 */ /* 0x000fe200078e00ff */
        /* <DEDUP_REMOVED lines=12> */
[----:B------:R-:W-:-:S04]  /*0130*/  IMAD.HI.U32 R7, R3, R4, RZ ;  /* 0x0000000403077227 */ /* 0x000fc800078e00ff */
[----:B------:R-:W-:-:S04]  /*0140*/  IMAD.MOV R3, RZ, RZ, -R7 ;  /* 0x000000ffff037224 */ /* 0x000fc800078e0a07 */
[----:B------:R-:W-:Y:S02]  /*0150*/  IMAD R4, R3, c[0x0][0x10], R4 ;  /* 0x0000040003047a24 */ /* 0x000fe400078e0204 */
[----:B------:R0:W1:Y:S03]  /*0160*/  F2I.FTZ.U32.TRUNC.NTZ R3, R2 ;  /* 0x0000000200037305 */ /* 0x000066000021f000 */
[----:B------:R-:W-:Y:S02]  /*0170*/  ISETP.GE.U32.AND P0, PT, R4, c[0x0][0x10], PT ;  /* 0x0000040004007a0c */ /* 0x000fe40003f06070 */
[----:B0-----:R-:W-:-:S11]  /*0180*/  MOV R2, RZ ;  /* 0x000000ff00027202 */ /* 0x001fd60000000f00 */
        /* <DEDUP_REMOVED lines=9> */
[----:B------:R-:W-:Y:S01]  /*0220*/  ISETP.NE.U32.AND P2, PT, RZ, c[0x0][0x4], PT ;  /* 0x00000100ff007a0c */ /* 0x000fe20003f45070 */
[----:B------:R-:W1:Y:S01]  /*0230*/  S2R R5, SR_TID.Y ;  /* 0x0000000000057919 */ /* 0x000e620000002200 */
[----:B------:R-:W-:-:S04]  /*0240*/  IADD3 R4, R7, c[0x0][0x4], RZ ;  /* 0x0000010007047a10 */ /* 0x000fc80007ffe0ff */
[----:B------:R-:W-:-:S05]  /*0250*/  IADD3 R4, R4, -0x1, RZ ;  /* 0xffffffff04047810 */ /* 0x000fca0007ffe0ff */
[----:B------:R-:W-:-:S04]  /*0260*/  IMAD.HI.U32 R10, R3, R4, RZ ;  /* 0x00000004030a7227 */ /* 0x000fc800078e00ff */
[----:B------:R-:W-:-:S04]  /*0270*/  IMAD.MOV R3, RZ, RZ, -R10 ;  /* 0x000000ffff037224 */ /* 0x000fc800078e0a0a */
[----:B------:R-:W-:Y:S02]  /*0280*/  IMAD R6, R3, c[0x0][0x4], R4 ;  /* 0x0000010003067a24 */ /* 0x000fe400078e0204 */
[----:B------:R-:W2:Y:S01]  /*0290*/  S2R R3, SR_CTAID.X ;  /* 0x0000000000037919 */ /* 0x000ea20000002500 */
[C---:B0-----:R-:W-:Y:S02]  /*02a0*/  IMAD R8, R7.reuse, R2, RZ ;  /* 0x0000000207087224 */ /* 0x041fe400078e02ff */
[----:B------:R-:W-:Y:S01]  /*02b0*/  ISETP.GE.U32.AND P0, PT, R6, c[0x0][0x4], PT ;  /* 0x0000010006007a0c */ /* 0x000fe20003f06070 */
[----:B------:R-:W2:Y:S02]  /*02c0*/  S2R R4, SR_TID.X ;  /* 0x0000000000047919 */ /* 0x000ea40000002100 */
[----:B------:R-:W-:-:S04]  /*02d0*/  IADD3 R9, R7, R8, RZ ;  /* 0x0000000807097210 */ /* 0x000fc80007ffe0ff */
[----:B------:R-:W-:-:S06]  /*02e0*/  IMNMX R9, R9, c[0x0][0x174], PT ;  /* 0x00005d0009097a17 */ /* 0x000fcc0003800200 */
[----:B------:R-:W-:Y:S02]  /*02f0*/  @P0 IADD3 R6, R6, -c[0x0][0x4], RZ ;  /* 0x8000010006060a10 */ /* 0x000fe40007ffe0ff */
[----:B------:R-:W-:Y:S02]  /*0300*/  @P0 IADD3 R10, R10, 0x1, RZ ;  /* 0x000000010a0a0810 */ /* 0x000fe40007ffe0ff */
[----:B------:R-:W-:Y:S01]  /*0310*/  ISETP.GE.U32.AND P1, PT, R6, c[0x0][0x4], PT ;  /* 0x0000010006007a0c */ /* 0x000fe20003f26070 */
[----:B--2---:R-:W-:-:S12]  /*0320*/  IMAD R6, R3, c[0x0][0x0], R4 ;  /* 0x0000000003067a24 */ /* 0x004fd800078e0204 */
[----:B------:R-:W-:Y:S02]  /*0330*/  @P1 IADD3 R10, R10, 0x1, RZ ;  /* 0x000000010a0a1810 */ /* 0x000fe40007ffe0ff */
[----:B------:R-:W-:Y:S02]  /*0340*/  ISETP.GE.AND P1, PT, R6, c[0x0][0x170], PT ;  /* 0x00005c0006007a0c */ /* 0x000fe40003f26270 */
[----:B------:R-:W-:-:S05]  /*0350*/  @!P2 LOP3.LUT R10, RZ, c[0x0][0x4], RZ, 0x33, !PT ;  /* 0x00000100ff0aaa12 */ /* 0x000fca00078e33ff */
[----:B-1----:R-:W-:-:S05]  /*0360*/  IMAD R7, R10, R5, R8 ;  /* 0x000000050a077224 */ /* 0x002fca00078e0208 */
[----:B------:R-:W-:-:S04]  /*0370*/  IADD3 R10, R10, R7, RZ ;  /* 0x000000070a0a7210 */ /* 0x000fc80007ffe0ff */
[----:B------:R-:W-:Y:S01]  /*0380*/  IMNMX R8, R9, R10, PT ;  /* 0x0000000a09087217 */ /* 0x000fe20003800200 */
[----:B------:R-:W-:Y:S05]  /*0390*/  @P1 BRA `(.L_x_225) ;  /* 0x000004e000001947 */ /* 0x000fea0003800000 */
[----:B------:R-:W-:Y:S01]  /*03a0*/  IADD3 R8, -R7, R8, RZ ;  /* 0x0000000807087210 */ /* 0x000fe20007ffe1ff */
        /* <DEDUP_REMOVED lines=9> */
[----:B------:R-:W-:Y:S01]  /*0440*/  HFMA2.MMA R25, -RZ, RZ, 0, 0 ;  /* 0x00000000ff197435 */ /* 0x000fe200000001ff */
[----:B------:R-:W-:-:S05]  /*0450*/  IMAD.MOV.U32 R10, RZ, RZ, RZ ;  /* 0x000000ffff0a7224 */ /* 0x000fca00078e00ff */
.L_x_228:
[----:B0-----:R-:W-:Y:S02]  /*0460*/  IADD3 R11, R7, R10, RZ ;  /* 0x0000000a070b7210 */ /* 0x001fe40007ffe0ff */
[----:B------:R-:W-:-:S03]  /*0470*/  MOV R16, 0x4 ;  /* 0x0000000400107802 */ /* 0x000fc60000000f00 */
[----:B------:R-:W-:-:S04]  /*0480*/  IMAD R11, R11, c[0x0][0x170], R6 ;  /* 0x00005c000b0b7a24 */ /* 0x000fc800078e0206 */
[----:B------:R-:W-:-:S04]  /*0490*/  IMAD.WIDE R14, R11, R16, c[0x0][0x160] ;  /* 0x000058000b0e7625 */ /* 0x000fc800078e0210 */
[CC--:B------:R-:W-:Y:S02]  /*04a0*/  IMAD.WIDE R12, R11.reuse, R16.reuse, c[0x0][0x168] ;  /* 0x00005a000b0c7625 */ /* 0x0c0fe400078e0210 */
[----:B------:R-:W2:Y:S04]  /*04b0*/  LDG.E R14, [R14.64] ;  /* 0x000000060e0e7981 */ /* 0x000ea8000c1e1900 */
[----:B------:R-:W3:Y:S01]  /*04c0*/  LDG.E R12, [R12.64] ;  /* 0x000000060c0c7981 */ /* 0x000ee2000c1e1900 */
[----:B------:R-:W-:Y:S01]  /*04d0*/  IMAD.WIDE R16, R11, R16, c[0x0][0x178] ;  /* 0x00005e000b107625 */ /* 0x000fe200078e0210 */
[----:B------:R-:W-:Y:S02]  /*04e0*/  IADD3 R10, R10, 0x1, RZ ;  /* 0x000000010a0a7810 */ /* 0x000fe40007ffe0ff */
[----:B--2---:R-:W-:-:S04]  /*04f0*/  FSETP.GT.FTZ.AND P0, PT, R14, RZ, PT ;  /* 0x000000ff0e00720b */ /* 0x004fc80003f14000 */
[----:B---3--:R-:W-:Y:S02]  /*0500*/  FSEL R11, R12, RZ, P0 ;  /* 0x000000ff0c0b7208 */ /* 0x008fe40000000000 */
[----:B------:R-:W-:-:S03]  /*0510*/  ISETP.GE.AND P0, PT, R10, R9, PT ;  /* 0x000000090a00720c */ /* 0x000fc60003f06270 */
[----:B------:R0:W-:Y:S01]  /*0520*/  STG.E [R16.64], R11 ;  /* 0x0000000b10007986 */ /* 0x0001e2000c101906 */
[----:B------:R-:W-:-:S09]  /*0530*/  FADD.FTZ R25, R11, R25 ;  /* 0x000000190b197221 */ /* 0x000fd20000010000 */
[----:B------:R-:W-:Y:S05]  /*0540*/  @!P0 BRA `(.L_x_228) ;  /* 0xffffff1000008947 */ /* 0x000fea000383ffff */
.L_x_227:
[----:B------:R-:W-:Y:S05]  /*0550*/  BSYNC B1 ;  /* 0x0000000000017941 */ /* 0x000fea0003800000 */
.L_x_226:
[----:B------:R-:W-:Y:S01]  /*0560*/  IADD3 R9, R10, 0x3, RZ ;  /* 0x000000030a097810 */ /* 0x000fe20007ffe0ff */
[----:B------:R-:W-:Y:S03]  /*0570*/  BSSY B1, `(.L_x_229) ;  /* 0x000002f000017945 */ /* 0x000fe60003800000 */
[----:B------:R-:W-:Y:S01]  /*0580*/  ISETP.GE.AND P0, PT, R9, R8, PT ;  /* 0x000000080900720c */ /* 0x000fe20003f06270 */
[----:B------:R-:W-:-:S12]  /*0590*/  IMAD R9, R5, c[0x0][0x0], R4 ;  /* 0x0000000005097a24 */ /* 0x000fd800078e0204 */
[----:B------:R-:W-:Y:S05]  /*05a0*/  @P0 BRA `(.L_x_230) ;  /* 0x000002b000000947 */ /* 0x000fea0003800000 */
.L_x_231:
[----:B-1----:R-:W-:Y:S01]  /*05b0*/  IMAD.IADD R13, R7, 0x1, R10 ;  /* 0x00000001070d7824 */ /* 0x002fe200078e020a */
[----:B0-----:R-:W-:-:S03]  /*05c0*/  MOV R11, 0x4 ;  /* 0x00000004000b7802 */ /* 0x001fc60000000f00 */
[----:B------:R-:W-:-:S04]  /*05d0*/  IMAD R22, R13, c[0x0][0x170], R6 ;  /* 0x00005c000d167a24 */ /* 0x000fc800078e0206 */
[----:B------:R-:W-:-:S04]  /*05e0*/  IMAD.WIDE R14, R22, R11, c[0x0][0x160] ;  /* 0x00005800160e7625 */ /* 0x000fc800078e020b */
[CC--:B------:R-:W-:Y:S01]  /*05f0*/  IMAD.WIDE R12, R22.reuse, R11.reuse, c[0x0][0x168] ;  /* 0x00005a00160c7625 */ /* 0x0c0fe200078e020b */
[----:B------:R-:W2:Y:S04]  /*0600*/  LDG.E R16, [R14.64] ;  /* 0x000000060e107981 */ /* 0x000ea8000c1e1900 */
[----:B------:R-:W3:Y:S01]  /*0610*/  LDG.E R24, [R12.64] ;  /* 0x000000060c187981 */ /* 0x000ee2000c1e1900 */
[----:B------:R-:W-:-:S04]  /*0620*/  IMAD.WIDE R22, R22, R11, c[0x0][0x178] ;  /* 0x00005e0016167625 */ /* 0x000fc800078e020b */
[----:B------:R-:W-:Y:S01]  /*0630*/  IMAD.WIDE R20, R11, c[0x0][0x170], R12 ;  /* 0x00005c000b147a25 */ /* 0x000fe200078e020c */
[----:B--2---:R-:W-:-:S03]  /*0640*/  FSETP.GT.FTZ.AND P0, PT, R16, RZ, PT ;  /* 0x000000ff1000720b */ /* 0x004fc60003f14000 */
[----:B------:R-:W-:Y:S01]  /*0650*/  IMAD.WIDE R16, R11, c[0x0][0x170], R14 ;  /* 0x00005c000b107a25 */ /* 0x000fe200078e020e */
[----:B---3--:R-:W-:-:S05]  /*0660*/  FSEL R24, R24, RZ, P0 ;  /* 0x000000ff18187208 */ /* 0x008fca0000000000 */
[----:B------:R0:W-:Y:S04]  /*0670*/  STG.E [R22.64], R24 ;  /* 0x0000001816007986 */ /* 0x0001e8000c101906 */
[----:B------:R-:W2:Y:S04]  /*0680*/  LDG.E R18, [R16.64] ;  /* 0x0000000610127981 */ /* 0x000ea8000c1e1900 */
[----:B------:R-:W3:Y:S01]  /*0690*/  LDG.E R27, [R20.64] ;  /* 0x00000006141b7981 */ /* 0x000ee2000c1e1900 */
[----:B------:R-:W-:-:S04]  /*06a0*/  IMAD.WIDE R12, R11, c[0x0][0x170], R16 ;  /* 0x00005c000b0c7a25 */ /* 0x000fc800078e0210 */
        /* <DEDUP_REMOVED lines=8> */
[----:B------:R-:W-:-:S04]  /*0730*/  IMAD.WIDE R20, R11, c[0x0][0x170], R12 ;  /* 0x00005c000b147a25 */ /* 0x000fc800078e020c */
[----:B0-----:R-:W-:Y:S01]  /*0740*/  IMAD.WIDE R22, R11, c[0x0][0x170], R14 ;  /* 0x00005c000b167a25 */ /* 0x001fe200078e020e */
[----:B--2---:R-:W-:-:S04]  /*0750*/  FSETP.GT.FTZ.AND P0, PT, R26, RZ, PT ;  /* 0x000000ff1a00720b */ /* 0x004fc80003f14000 */
[----:B---3--:R-:W-:-:S05]  /*0760*/  FSEL R29, R29, RZ, P0 ;  /* 0x000000ff1d1d7208 */ /* 0x008fca0000000000 */
[----:B------:R1:W-:Y:S04]  /*0770*/  STG.E [R16.64], R29 ;  /* 0x0000001d10007986 */ /* 0x0003e8000c101906 */
[----:B------:R-:W2:Y:S04]  /*0780*/  LDG.E R20, [R20.64] ;  /* 0x0000000614147981 */ /* 0x000ea8000c1e1900 */
[----:B------:R-:W3:Y:S01]  /*0790*/  LDG.E R22, [R22.64] ;  /* 0x0000000616167981 */ /* 0x000ee2000c1e1900 */
[----:B------:R-:W-:Y:S01]  /*07a0*/  IMAD.WIDE R12, R11, c[0x0][0x170], R16 ;  /* 0x00005c000b0c7a25 */ /* 0x000fe200078e0210 */
[----:B------:R-:W-:-:S02]  /*07b0*/  IADD3 R15, R10, 0x7, RZ ;  /* 0x000000070a0f7810 */ /* 0x000fc40007ffe0ff */
[----:B------:R-:W-:Y:S01]  /*07c0*/  IADD3 R10, R10, 0x4, RZ ;  /* 0x000000040a0a7810 */ /* 0x000fe20007ffe0ff */
[----:B------:R-:W-:-:S04]  /*07d0*/  FADD.FTZ R24, R24, R25 ;  /* 0x0000001918187221 */ /* 0x000fc80000010000 */
[----:B------:R-:W-:-:S04]  /*07e0*/  FADD.FTZ R24, R24, R27 ;  /* 0x0000001b18187221 */ /* 0x000fc80000010000 */
[----:B------:R-:W-:Y:S01]  /*07f0*/  FADD.FTZ R24, R24, R29 ;  /* 0x0000001d18187221 */ /* 0x000fe20000010000 */
[----:B--2---:R-:W-:-:S04]  /*0800*/  FSETP.GT.FTZ.AND P0, PT, R20, RZ, PT ;  /* 0x000000ff1400720b */ /* 0x004fc80003f14000 */
[----:B---3--:R-:W-:Y:S02]  /*0810*/  FSEL R11, R22, RZ, P0 ;  /* 0x000000ff160b7208 */ /* 0x008fe40000000000 */
[----:B------:R-:W-:-:S03]  /*0820*/  ISETP.GE.AND P0, PT, R15, R8, PT ;  /* 0x000000080f00720c */ /* 0x000fc60003f06270 */
[----:B------:R1:W-:Y:S01]  /*0830*/  STG.E [R12.64], R11 ;  /* 0x0000000b0c007986 */ /* 0x0003e2000c101906 */
[----:B------:R-:W-:-:S09]  /*0840*/  FADD.FTZ R25, R24, R11 ;  /* 0x0000000b18197221 */ /* 0x000fd20000010000 */
[----:B------:R-:W-:Y:S05]  /*0850*/  @!P0 BRA `(.L_x_231) ;  /* 0xfffffd5000008947 */ /* 0x000fea000383ffff */
.L_x_230:
[----:B------:R-:W-:Y:S05]  /*0860*/  BSYNC B1 ;  /* 0x0000000000017941 */ /* 0x000fea0003800000 */
.L_x_229:
[----:B------:R2:W-:Y:S02]  /*0870*/  STS [R9.X4+0x4], R25 ;  /* 0x0000041909007388 */ /* 0x0005e40000004800 */
.L_x_225:
[----:B------:R-:W-:Y:S05]  /*0880*/  BSYNC B0 ;  /* 0x0000000000007941 */ /* 0x000fea0003800000 */
.L_x_224:
[----:B------:R-:W-:Y:S01]  /*0890*/  BAR.SYNC.DEFER_BLOCKING 0x0 ;  /* 0x0000000000007b1d */ /* 0x000fe20000010000 */
[----:B------:R-:W-:-:S05]  /*08a0*/  ISETP.NE.OR P0, PT, R5, RZ, P1 ;  /* 0x000000ff0500720c */ /* 0x000fca0000f05670 */
[----:B------:R-:W-:Y:S08]  /*08b0*/  BSSY B0, `(.L_x_232) ;  /* 0x000008c000007945 */ /* 0x000ff00003800000 */
[----:B------:R-:W-:Y:S05]  /*08c0*/  @P0 BRA `(.L_x_233) ;  /* 0x000008a000000947 */ /* 0x000fea0003800000 */
[----:B--2---:R-:W-:-:S04]  /*08d0*/  MOV R9, c[0x0][0x4] ;  /* 0x0000010000097a02 */ /* 0x004fc80000000f00 */
        /* <DEDUP_REMOVED lines=9> */
[----:B------:R-:W-:Y:S01]  /*0970*/  HFMA2.MMA R7, -RZ, RZ, 0, 5.9604644775390625e-08 ;  /* 0x00000001ff077435 */ /* 0x000fe200000001ff */
[----:B------:R-:W-:Y:S02]  /*0980*/  IADD3 R10, R4, c[0x0][0x0], RZ ;  /* 0x00000000040a7a10 */ /* 0x000fe40007ffe0ff */
[----:B------:R-:W-:Y:S02]  /*0990*/  ISETP.GT.AND P0, PT, R9, RZ, PT ;  /* 0x000000ff0900720c */ /* 0x000fe40003f04270 */
[----:B01----:R-:W-:-:S11]  /*09a0*/  LEA R11, R10, 0x4, 0x2 ;  /* 0x000000040a0b7811 */ /* 0x003fd600078e10ff */
[----:B------:R-:W-:Y:S05]  /*09b0*/  @!P0 BRA `(.L_x_236) ;  /* 0x0000059000008947 */ /* 0x000fea0003800000 */
[----:B------:R-:W-:Y:S02]  /*09c0*/  ISETP.GT.AND P2, PT, R9, 0xc, PT ;  /* 0x0000000c0900780c */ /* 0x000fe40003f44270 */
[----:B------:R-:W-:-:S11]  /*09d0*/  PLOP3.LUT P0, PT, PT, PT, PT, 0x80, 0x0 ;  /* 0x000000000000781c */ /* 0x000fd60003f0f070 */
[----:B------:R-:W-:Y:S05]  /*09e0*/  @!P2 BRA `(.L_x_237) ;  /* 0x000003600000a947 */ /* 0x000fea0003800000 */
[----:B------:R-:W-:Y:S02]  /*09f0*/  PLOP3.LUT P0, PT, PT, PT, PT, 0x8, 0x0 ;  /* 0x000000000000781c */ /* 0x000fe40003f0e170 */
.L_x_238:
[----:B------:R-:W-:Y:S01]  /*0a00*/  IMAD.MOV.U32 R10, RZ, RZ, c[0x0][0x0] ;  /* 0x00000000ff0a7624 */ /* 0x000fe200078e00ff */
[----:B------:R-:W0:Y:S01]  /*0a10*/  LDS R16, [R11] ;  /* 0x000000000b107984 */ /* 0x000e220000000800 */
[----:B------:R-:W-:Y:S02]  /*0a20*/  IADD3 R9, R9, -0x10, RZ ;  /* 0xfffffff009097810 */ /* 0x000fe40007ffe0ff */
[----:B------:R-:W-:Y:S02]  /*0a30*/  IADD3 R7, R7, 0x10, RZ ;  /* 0x0000001007077810 */ /* 0x000fe40007ffe0ff */
[C---:B------:R-:W-:Y:S02]  /*0a40*/  LEA R13, R10.reuse, R11, 0x2 ;  /* 0x0000000b0a0d7211 */ /* 0x040fe400078e10ff */
[----:B------:R-:W-:Y:S02]  /*0a50*/  ISETP.GT.AND P2, PT, R9, 0xc, PT ;  /* 0x0000000c0900780c */ /* 0x000fe40003f44270 */
[C---:B------:R-:W-:Y:S01]  /*0a60*/  LEA R21, R10.reuse, R13, 0x2 ;  /* 0x0000000d0a157211 */ /* 0x040fe200078e10ff */
[----:B------:R1:W2:Y:S04]  /*0a70*/  LDS R18, [R13] ;  /* 0x000000000d127984 */ /* 0x0002a80000000800 */
[C---:B------:R-:W-:Y:S01]  /*0a80*/  IMAD R19, R10.reuse, 0x4, R21 ;  /* 0x000000040a137824 */ /* 0x040fe200078e0215 */
[----:B------:R3:W4:Y:S04]  /*0a90*/  LDS R20, [R21] ;  /* 0x0000000015147984 */ /* 0x0007280000000800 */
[----:B------:R-:W-:-:S02]  /*0aa0*/  LEA R17, R10, R19, 0x2 ;  /* 0x000000130a117211 */ /* 0x000fc400078e10ff */
[----:B------:R-:W5:Y:S02]  /*0ab0*/  LDS R19, [R19] ;  /* 0x0000000013137984 */ /* 0x000f640000000800 */
[C---:B------:R-:W-:Y:S02]  /*0ac0*/  LEA R23, R10.reuse, R17, 0x2 ;  /* 0x000000110a177211 */ /* 0x040fe400078e10ff */
[----:B------:R-:W5:Y:S03]  /*0ad0*/  LDS R17, [R17] ;  /* 0x0000000011117984 */ /* 0x000f660000000800 */
[C---:B------:R-:W-:Y:S01]  /*0ae0*/  IMAD R27, R10.reuse, 0x4, R23 ;  /* 0x000000040a1b7824 */ /* 0x040fe200078e0217 */
[----:B------:R0:W5:Y:S04]  /*0af0*/  LDS R15, [R23] ;  /* 0x00000000170f7984 */ /* 0x0001680000000800 */
[C---:B------:R-:W-:Y:S01]  /*0b00*/  LEA R29, R10.reuse, R27, 0x2 ;  /* 0x0000001b0a1d7211 */ /* 0x040fe200078e10ff */
[----:B------:R2:W5:Y:S03]  /*0b10*/  LDS R11, [R27] ;  /* 0x000000001b0b7984 */ /* 0x0005660000000800 */
[----:B-1----:R-:W-:Y:S01]  /*0b20*/  LEA R13, R10, R29, 0x2 ;  /* 0x0000001d0a0d7211 */ /* 0x002fe200078e10ff */
[----:B------:R1:W5:Y:S01]  /*0b30*/  LDS R14, [R29] ;  /* 0x000000001d0e7984 */ /* 0x0003620000000800 */
[----:B0-----:R-:W-:-:S03]  /*0b40*/  FADD.FTZ R25, R16, R25 ;  /* 0x0000001910197221 */ /* 0x001fc60000010000 */
[C---:B---3--:R-:W-:Y:S02]  /*0b50*/  IMAD R21, R10.reuse, 0x4, R13 ;  /* 0x000000040a157824 */ /* 0x048fe400078e020d */
[----:B------:R-:W0:Y:S03]  /*0b60*/  LDS R13, [R13] ;  /* 0x000000000d0d7984 */ /* 0x000e260000000800 */
[C---:B------:R-:W-:Y:S01]  /*0b70*/  LEA R24, R10.reuse, R21, 0x2 ;  /* 0x000000150a187211 */ /* 0x040fe200078e10ff */
[----:B------:R3:W0:Y:S01]  /*0b80*/  LDS R12, [R21] ;  /* 0x00000000150c7984 */ /* 0x0006220000000800 */
[----:B--2---:R-:W-:Y:S02]  /*0b90*/  FADD.FTZ R25, R25, R18 ;  /* 0x0000001219197221 */ /* 0x004fe40000010000 */
[----:B------:R-:W-:Y:S01]  /*0ba0*/  LEA R23, R10, R24, 0x2 ;  /* 0x000000180a177211 */ /* 0x000fe200078e10ff */
[----:B------:R-:W2:Y:S01]  /*0bb0*/  LDS R16, [R24] ;  /* 0x0000000018107984 */ /* 0x000ea20000000800 */
[----:B----4-:R-:W-:-:S03]  /*0bc0*/  FADD.FTZ R22, R25, R20 ;  /* 0x0000001419167221 */ /* 0x010fc60000010000 */
[----:B------:R-:W4:Y:S01]  /*0bd0*/  LDS R18, [R23] ;  /* 0x0000000017127984 */ /* 0x000f220000000800 */
[----:B------:R-:W-:Y:S02]  /*0be0*/  IMAD R27, R10, 0x4, R23 ;  /* 0x000000040a1b7824 */ /* 0x000fe400078e0217 */
[----:B-----5:R-:W-:-:S03]  /*0bf0*/  FADD.FTZ R22, R22, R19 ;  /* 0x0000001316167221 */ /* 0x020fc60000010000 */
[----:B-1----:R-:W-:Y:S01]  /*0c00*/  LEA R29, R10, R27, 0x2 ;  /* 0x0000001b0a1d7211 */ /* 0x002fe200078e10ff */
[----:B------:R-:W1:Y:S01]  /*0c10*/  LDS R20, [R27] ;  /* 0x000000001b147984 */ /* 0x000e620000000800 */
[----:B------:R-:W-:Y:S02]  /*0c20*/  FADD.FTZ R22, R22, R17 ;  /* 0x0000001116167221 */ /* 0x000fe40000010000 */
[----:B---3--:R-:W-:Y:S01]  /*0c30*/  LEA R21, R10, R29, 0x2 ;  /* 0x0000001d0a157211 */ /* 0x008fe200078e10ff */
[----:B------:R-:W3:Y:S01]  /*0c40*/  LDS R19, [R29] ;  /* 0x000000001d137984 */ /* 0x000ee20000000800 */
[----:B------:R-:W-:-:S03]  /*0c50*/  FADD.FTZ R22, R22, R15 ;  /* 0x0000000f16167221 */ /* 0x000fc60000010000 */
[----:B------:R-:W-:Y:S02]  /*0c60*/  IMAD R17, R10, 0x4, R21 ;  /* 0x000000040a117824 */ /* 0x000fe400078e0215 */
[----:B------:R-:W5:Y:S01]  /*0c70*/  LDS R21, [R21] ;  /* 0x0000000015157984 */ /* 0x000f620000000800 */
[----:B------:R-:W-:-:S03]  /*0c80*/  FADD.FTZ R11, R22, R11 ;  /* 0x0000000b160b7221 */ /* 0x000fc60000010000 */
[----:B------:R-:W5:Y:S01]  /*0c90*/  LDS R25, [R17] ;  /* 0x0000000011197984 */ /* 0x000f620000000800 */
[----:B------:R-:W-:Y:S01]  /*0ca0*/  FADD.FTZ R14, R11, R14 ;  /* 0x0000000e0b0e7221 */ /* 0x000fe20000010000 */
[----:B------:R-:W-:-:S03]  /*0cb0*/  LEA R11, R10, R17, 0x2 ;  /* 0x000000110a0b7211 */ /* 0x000fc600078e10ff */
[----:B0-----:R-:W-:-:S04]  /*0cc0*/  FADD.FTZ R13, R14, R13 ;  /* 0x0000000d0e0d7221 */ /* 0x001fc80000010000 */
[----:B------:R-:W-:-:S04]  /*0cd0*/  FADD.FTZ R13, R13, R12 ;  /* 0x0000000c0d0d7221 */ /* 0x000fc80000010000 */
[----:B--2---:R-:W-:-:S04]  /*0ce0*/  FADD.FTZ R13, R13, R16 ;  /* 0x000000100d0d7221 */ /* 0x004fc80000010000 */
[----:B----4-:R-:W-:-:S04]  /*0cf0*/  FADD.FTZ R13, R13, R18 ;  /* 0x000000120d0d7221 */ /* 0x010fc80000010000 */
[----:B-1----:R-:W-:-:S04]  /*0d00*/  FADD.FTZ R20, R13, R20 ;  /* 0x000000140d147221 */ /* 0x002fc80000010000 */
[----:B---3--:R-:W-:-:S04]  /*0d10*/  FADD.FTZ R20, R20, R19 ;  /* 0x0000001314147221 */ /* 0x008fc80000010000 */
[----:B-----5:R-:W-:-:S04]  /*0d20*/  FADD.FTZ R20, R20, R21 ;  /* 0x0000001514147221 */ /* 0x020fc80000010000 */
[----:B------:R-:W-:Y:S01]  /*0d30*/  FADD.FTZ R25, R20, R25 ;  /* 0x0000001914197221 */ /* 0x000fe20000010000 */
[----:B------:R-:W-:Y:S05]  /*0d40*/  @P2 BRA `(.L_x_238) ;  /* 0xfffffcb000002947 */ /* 0x000fea000383ffff */
.L_x_237:
[----:B------:R-:W-:-:S13]  /*0d50*/  ISETP.GT.AND P2, PT, R9, 0x4, PT ;  /* 0x000000040900780c */ /* 0x000fda0003f44270 */
[----:B------:R-:W-:Y:S05]  /*0d60*/  @!P2 BRA `(.L_x_239) ;  /* 0x000001c00000a947 */ /* 0x000fea0003800000 */
[----:B------:R-:W-:Y:S01]  /*0d70*/  MOV R10, c[0x0][0x0] ;  /* 0x00000000000a7a02 */ /* 0x000fe20000000f00 */
[----:B------:R0:W1:Y:S01]  /*0d80*/  LDS R12, [R11] ;  /* 0x000000000b0c7984 */ /* 0x0000620000000800 */
[----:B------:R-:W-:Y:S02]  /*0d90*/  PLOP3.LUT P0, PT, PT, PT, PT, 0x8, 0x0 ;  /* 0x000000000000781c */ /* 0x000fe40003f0e170 */
[----:B------:R-:W-:Y:S01]  /*0da0*/  IADD3 R7, R7, 0x8, RZ ;  /* 0x0000000807077810 */ /* 0x000fe20007ffe0ff */
[----:B------:R-:W-:Y:S01]  /*0db0*/  IMAD R13, R10, 0x4, R11 ;  /* 0x000000040a0d7824 */ /* 0x000fe200078e020b */
[----:B------:R-:W-:-:S04]  /*0dc0*/  IADD3 R9, R9, -0x8, RZ ;  /* 0xfffffff809097810 */ /* 0x000fc80007ffe0ff */
[C---:B------:R-:W-:Y:S02]  /*0dd0*/  LEA R15, R10.reuse, R13, 0x2 ;  /* 0x0000000d0a0f7211 */ /* 0x040fe400078e10ff */
[----:B------:R-:W2:Y:S02]  /*0de0*/  LDS R13, [R13] ;  /* 0x000000000d0d7984 */ /* 0x000ea40000000800 */
[C---:B------:R-:W-:Y:S02]  /*0df0*/  LEA R17, R10.reuse, R15, 0x2 ;  /* 0x0000000f0a117211 */ /* 0x040fe400078e10ff */
[----:B------:R-:W3:Y:S03]  /*0e00*/  LDS R15, [R15] ;  /* 0x000000000f0f7984 */ /* 0x000ee60000000800 */
[C---:B------:R-:W-:Y:S02]  /*0e10*/  IMAD R19, R10.reuse, 0x4, R17 ;  /* 0x000000040a137824 */ /* 0x040fe400078e0211 */
[----:B------:R-:W4:Y:S03]  /*0e20*/  LDS R17, [R17] ;  /* 0x0000000011117984 */ /* 0x000f260000000800 */
[----:B------:R-:W-:-:S02]  /*0e30*/  LEA R21, R10, R19, 0x2 ;  /* 0x000000130a157211 */ /* 0x000fc400078e10ff */
[----:B------:R-:W5:Y:S02]  /*0e40*/  LDS R19, [R19] ;  /* 0x0000000013137984 */ /* 0x000f640000000800 */
[C---:B------:R-:W-:Y:S02]  /*0e50*/  LEA R23, R10.reuse, R21, 0x2 ;  /* 0x000000150a177211 */ /* 0x040fe400078e10ff */
[----:B------:R-:W5:Y:S03]  /*0e60*/  LDS R21, [R21] ;  /* 0x0000000015157984 */ /* 0x000f660000000800 */
[C---:B------:R-:W-:Y:S02]  /*0e70*/  IMAD R27, R10.reuse, 0x4, R23 ;  /* 0x000000040a1b7824 */ /* 0x040fe400078e0217 */
[----:B------:R-:W5:Y:S03]  /*0e80*/  LDS R23, [R23] ;  /* 0x0000000017177984 */ /* 0x000f660000000800 */
[----:B0-----:R-:W-:Y:S01]  /*0e90*/  LEA R11, R10, R27, 0x2 ;  /* 0x0000001b0a0b7211 */ /* 0x001fe200078e10ff */
[----:B------:R-:W0:Y:S01]  /*0ea0*/  LDS R29, [R27] ;  /* 0x000000001b1d7984 */ /* 0x000e220000000800 */
[----:B-1----:R-:W-:-:S04]  /*0eb0*/  FADD.FTZ R12, R25, R12 ;  /* 0x0000000c190c7221 */ /* 0x002fc80000010000 */
[----:B--2---:R-:W-:-:S04]  /*0ec0*/  FADD.FTZ R12, R12, R13 ;  /* 0x0000000d0c0c7221 */ /* 0x004fc80000010000 */
[----:B---3--:R-:W-:-:S04]  /*0ed0*/  FADD.FTZ R12, R12, R15 ;  /* 0x0000000f0c0c7221 */ /* 0x008fc80000010000 */
[----:B----4-:R-:W-:-:S04]  /*0ee0*/  FADD.FTZ R12, R12, R17 ;  /* 0x000000110c0c7221 */ /* 0x010fc80000010000 */
[----:B-----5:R-:W-:-:S04]  /*0ef0*/  FADD.FTZ R12, R12, R19 ;  /* 0x000000130c0c7221 */ /* 0x020fc80000010000 */
[----:B------:R-:W-:-:S04]  /*0f00*/  FADD.FTZ R12, R12, R21 ;  /* 0x000000150c0c7221 */ /* 0x000fc80000010000 */
[----:B------:R-:W-:-:S04]  /*0f10*/  FADD.FTZ R12, R12, R23 ;  /* 0x000000170c0c7221 */ /* 0x000fc80000010000 */
[----:B0-----:R-:W-:Y:S02]  /*0f20*/  FADD.FTZ R25, R12, R29 ;  /* 0x0000001d0c197221 */ /* 0x001fe40000010000 */
.L_x_239:
[----:B------:R-:W-:-:S13]  /*0f30*/  ISETP.NE.OR P0, PT, R9, RZ, P0 ;  /* 0x000000ff0900720c */ /* 0x000fda0000705670 */
[----:B------:R-:W-:Y:S05]  /*0f40*/  @!P0 BRA `(.L_x_235) ;  /* 0x0000011000008947 */ /* 0x000fea0003800000 */
.L_x_236:
[----:B------:R-:W-:-:S05]  /*0f50*/  MOV R12, c[0x0][0x0] ;  /* 0x00000000000c7a02 */ /* 0x000fca0000000f00 */
.L_x_240:
[C---:B------:R-:W-:Y:S01]  /*0f60*/  IMAD R13, R12.reuse, 0x4, R11 ;  /* 0x000000040c0d7824 */ /* 0x040fe200078e020b */
[----:B------:R0:W1:Y:S01]  /*0f70*/  LDS R10, [R11] ;  /* 0x000000000b0a7984 */ /* 0x0000620000000800 */
[----:B------:R-:W-:Y:S02]  /*0f80*/  IADD3 R9, R9, -0x4, RZ ;  /* 0xfffffffc09097810 */ /* 0x000fe40007ffe0ff */
[----:B------:R-:W-:Y:S02]  /*0f90*/  IADD3 R7, R7, 0x4, RZ ;  /* 0x0000000407077810 */ /* 0x000fe40007ffe0ff */
[C---:B------:R-:W-:Y:S02]  /*0fa0*/  LEA R15, R12.reuse, R13, 0x2 ;  /* 0x0000000d0c0f7211 */ /* 0x040fe400078e10ff */
[----:B------:R-:W2:Y:S01]  /*0fb0*/  LDS R13, [R13] ;  /* 0x000000000d0d7984 */ /* 0x000ea20000000800 */
[----:B------:R-:W-:Y:S02]  /*0fc0*/  ISETP.NE.AND P0, PT, R9, RZ, PT ;  /* 0x000000ff0900720c */ /* 0x000fe40003f05270 */
[----:B------:R-:W-:-:S02]  /*0fd0*/  LEA R19, R12, R15, 0x2 ;  /* 0x0000000f0c137211 */ /* 0x000fc400078e10ff */
[----:B------:R-:W3:Y:S03]  /*0fe0*/  LDS R15, [R15] ;  /* 0x000000000f0f7984 */ /* 0x000ee60000000800 */
[----:B0-----:R-:W-:Y:S01]  /*0ff0*/  IMAD R11, R12, 0x4, R19 ;  /* 0x000000040c0b7824 */ /* 0x001fe200078e0213 */
[----:B------:R-:W0:Y:S01]  /*1000*/  LDS R17, [R19] ;  /* 0x0000000013117984 */ /* 0x000e220000000800 */
[----:B-1----:R-:W-:-:S04]  /*1010*/  FADD.FTZ R10, R10, R25 ;  /* 0x000000190a0a7221 */ /* 0x002fc80000010000 */
[----:B--2---:R-:W-:-:S04]  /*1020*/  FADD.FTZ R10, R10, R13 ;  /* 0x0000000d0a0a7221 */ /* 0x004fc80000010000 */
[----:B---3--:R-:W-:-:S04]  /*1030*/  FADD.FTZ R10, R10, R15 ;  /* 0x0000000f0a0a7221 */ /* 0x008fc80000010000 */
[----:B0-----:R-:W-:Y:S01]  /*1040*/  FADD.FTZ R25, R10, R17 ;  /* 0x000000110a197221 */ /* 0x001fe20000010000 */
[----:B------:R-:W-:Y:S05]  /*1050*/  @P0 BRA `(.L_x_240) ;  /* 0xffffff0000000947 */ /* 0x000fea000383ffff */
.L_x_235:
[----:B------:R-:W-:-:S13]  /*1060*/  ISETP.NE.AND P0, PT, R8, RZ, PT ;  /* 0x000000ff0800720c */ /* 0x000fda0003f05270 */
[----:B------:R-:W-:Y:S05]  /*1070*/  @!P0 BRA `(.L_x_234) ;  /* 0x0000009000008947 */ /* 0x000fea0003800000 */
[----:B------:R-:W-:Y:S01]  /*1080*/  IMAD R7, R7, c[0x0][0x0], R4 ;  /* 0x0000000007077a24 */ /* 0x000fe200078e0204 */
[----:B-1----:R-:W-:-:S04]  /*1090*/  MOV R12, c[0x0][0x0] ;  /* 0x00000000000c7a02 */ /* 0x002fc80000000f00 */
[----:B------:R-:W-:-:S05]  /*10a0*/  LEA R7, R7, 0x4, 0x2 ;  /* 0x0000000407077811 */ /* 0x000fca00078e10ff */
.L_x_241:
[----:B------:R1:W2:Y:S01]  /*10b0*/  LDS R10, [R7] ;  /* 0x00000000070a7984 */ /* 0x0002a20000000800 */
[----:B------:R-:W-:-:S04]  /*10c0*/  IADD3 R8, R8, -0x1, RZ ;  /* 0xffffffff08087810 */ /* 0x000fc80007ffe0ff */
[----:B------:R-:W-:Y:S02]  /*10d0*/  ISETP.NE.AND P0, PT, R8, RZ, PT ;  /* 0x000000ff0800720c */ /* 0x000fe40003f05270 */
[----:B-1----:R-:W-:Y:S01]  /*10e0*/  LEA R7, R12, R7, 0x2 ;  /* 0x000000070c077211 */ /* 0x002fe200078e10ff */
[----:B--2---:R-:W-:-:S10]  /*10f0*/  FADD.FTZ R25, R10, R25 ;  /* 0x000000190a197221 */ /* 0x004fd40000010000 */
[----:B------:R-:W-:Y:S05]  /*1100*/  @P0 BRA `(.L_x_241) ;  /* 0xffffffa000000947 */ /* 0x000fea000383ffff */
.L_x_234:
[----:B------:R-:W-:-:S05]  /*1110*/  IMAD R7, R2, c[0x0][0x170], RZ ;  /* 0x00005c0002077a24 */ /* 0x000fca00078e02ff */
[----:B------:R-:W-:-:S04]  /*1120*/  IADD3 R2, P0, R7, R6, RZ ;  /* 0x0000000607027210 */ /* 0x000fc80007f1e0ff */
[----:B------:R-:W-:Y:S02]  /*1130*/  LEA.HI.X.SX32 R7, R6, RZ, 0x1, P0 ;  /* 0x000000ff06077211 */ /* 0x000fe400000f0eff */
[----:B------:R-:W-:-:S04]  /*1140*/  LEA R8, P0, R2, c[0x0][0x180], 0x2 ;  /* 0x0000600002087a11 */ /* 0x000fc800078010ff */
[----:B------:R-:W-:-:S05]  /*1150*/  LEA.HI.X R9, R2, c[0x0][0x184], R7, 0x2, P0 ;  /* 0x0000610002097a11 */ /* 0x000fca00000f1407 */
[----:B------:R2:W-:Y:S04]  /*1160*/  STG.E.STRONG.SYS [R8.64], R25 ;  /* 0x0000001908007986 */ /* 0x0005e8000c115906 */
.L_x_233:
[----:B------:R-:W-:Y:S05]  /*1170*/  BSYNC B0 ;  /* 0x0000000000007941 */ /* 0x000fea0003800000 */
.L_x_232:
        /* <DEDUP_REMOVED lines=8> */
[----:B--2---:R-:W2:Y:S01]  /*1200*/  S2R R9, SR_LANEID ;  /* 0x0000000000097919 */ /* 0x004ea20000000000 */
[----:B------:R-:W-:Y:S01]  /*1210*/  VOTEU.ANY UR4, UPT, PT ;  /* 0x0000000000047886 */ /* 0x000fe200038e0100 */
[----:B------:R-:W-:Y:S01]  /*1220*/  IMAD.MOV.U32 R2, RZ, RZ, 0x4 ;  /* 0x00000004ff027424 */ /* 0x000fe200078e00ff */
[----:B------:R-:W2:Y:S03]  /*1230*/  FLO.U32 R8, UR4 ;  /* 0x0000000400087d00 */ /* 0x000ea600080e0000 */
[----:B------:R-:W-:-:S05]  /*1240*/  IMAD.WIDE.U32 R2, R3, R2, c[0x0][0x188] ;  /* 0x0000620003027625 */ /* 0x000fca00078e0002 */
[----:B------:R-:W3:Y:S01]  /*1250*/  POPC R7, UR4 ;  /* 0x0000000400077d09 */ /* 0x000ee20008000000 */
[----:B--2---:R-:W-:-:S13]  /*1260*/  ISETP.EQ.U32.AND P0, PT, R8, R9, PT ;  /* 0x000000090800720c */ /* 0x004fda0003f02070 */
[----:B---3--:R-:W2:Y:S01]  /*1270*/  @P0 ATOMG.E.ADD.STRONG.GPU PT, R3, [R2.64], R7 ;  /* 0x00000007020309a8 */ /* 0x008ea200081ee1c6 */
[----:B------:R-:W-:-:S03]  /*1280*/  ULDC UR5, c[0x0][0x10] ;  /* 0x0000040000057ab9 */ /* 0x000fc60000000800 */
[----:B------:R-:W3:Y:S02]  /*1290*/  S2R R9, SR_LTMASK ;  /* 0x0000000000097919 */ /* 0x000ee40000003900 */
[----:B---3--:R-:W-:Y:S01]  /*12a0*/  LOP3.LUT R9, R9, UR4, RZ, 0xc0, !PT ;  /* 0x0000000409097c12 */ /* 0x008fe2000f8ec0ff */
[----:B------:R-:W-:Y:S02]  /*12b0*/  UMOV UR4, 0x1 ;  /* 0x0000000100047882 */ /* 0x000fe40000000000 */
[----:B------:R-:W-:-:S03]  /*12c0*/  UIADD3 UR4, -UR4, UR5, URZ ;  /* 0x0000000504047290 */ /* 0x000fc6000fffe13f */
[----:B------:R-:W3:Y:S01]  /*12d0*/  POPC R9, R9 ;  /* 0x0000000900097309 */ /* 0x000ee20000000000 */
[----:B--2---:R-:W3:Y:S02]  /*12e0*/  SHFL.IDX PT, R4, R3, R8, 0x1f ;  /* 0x00001f0803047589 */ /* 0x004ee400000e0000 */
[----:B---3--:R-:W-:-:S04]  /*12f0*/  IADD3 R4, R4, R9, RZ ;  /* 0x0000000904047210 */ /* 0x008fc80007ffe0ff */
[----:B------:R-:W-:-:S04]  /*1300*/  ISETP.NE.AND P0, PT, R4, UR4, PT ;  /* 0x0000000404007c0c */ /* 0x000fc8000bf05270 */
[----:B------:R-:W-:-:S05]  /*1310*/  SEL R4, RZ, 0x1, P0 ;  /* 0x00000001ff047807 */ /* 0x000fca0000000000 */
[----:B------:R2:W-:Y:S04]  /*1320*/  STS.U8 [RZ], R4 ;  /* 0x00000004ff007388 */ /* 0x0005e80000000000 */
.L_x_243:
[----:B------:R-:W-:Y:S05]  /*1330*/  BSYNC B0 ;  /* 0x0000000000007941 */ /* 0x000fea0003800000 */
.L_x_242:
[----:B------:R-:W-:Y:S06]  /*1340*/  BAR.SYNC.DEFER_BLOCKING 0x0 ;  /* 0x0000000000007b1d */ /* 0x000fec0000010000 */
[----:B------:R-:W3:Y:S02]  /*1350*/  LDS.U8 R2, [RZ] ;  /* 0x00000000ff027984 */ /* 0x000ee40000000000 */
[----:B---3--:R-:W-:-:S04]  /*1360*/  ISETP.EQ.OR P1, PT, R2, RZ, P1 ;  /* 0x000000ff0200720c */ /* 0x008fc80000f22670 */
        /* <DEDUP_REMOVED lines=11> */
[----:B--2---:R-:W-:Y:S01]  /*1420*/  IADD3 R4, -R3, c[0x0][0x10], RZ ;  /* 0x0000040003047a10 */ /* 0x004fe20007ffe1ff */
        /* <DEDUP_REMOVED lines=8> */
.L_x_248:
[----:B------:R-:W-:Y:S01]  /*14b0*/  HFMA2.MMA R0, -RZ, RZ, 0, 2.384185791015625e-07 ;  /* 0x00000004ff007435 */ /* 0x000fe200000001ff */
[C---:B01----:R-:W-:Y:S01]  /*14c0*/  IMAD R17, R5.reuse, c[0x0][0x170], R6 ;  /* 0x00005c0005117a24 */ /* 0x043fe200078e0206 */
        /* <DEDUP_REMOVED lines=58> */
.L_x_247:
[----:B------:R-:W-:-:S13]  /*1870*/  ISETP.GT.AND P1, PT, R4, 0x4, PT ;  /* 0x000000040400780c */ /* 0x000fda0003f24270 */
[----:B------:R-:W-:Y:S05]  /*1880*/  @!P1 BRA `(.L_x_249) ;  /* 0x000001f000009947 */ /* 0x000fea0003800000 */
[----:B------:R-:W-:Y:S01]  /*1890*/  MOV R23, 0x4 ;  /* 0x0000000400177802 */ /* 0x000fe20000000f00 */
[C---:B-1----:R-:W-:Y:S01]  /*18a0*/  IMAD R12, R5.reuse, c[0x0][0x170], R6 ;  /* 0x00005c00050c7a24 */ /* 0x042fe200078e0206 */
[----:B------:R-:W-:-:S03]  /*18b0*/  IADD3 R7, R5, 0x4, RZ ;  /* 0x0000000405077810 */ /* 0x000fc60007ffe0ff */
[----:B------:R-:W-:-:S04]  /*18c0*/  IMAD.WIDE R12, R12, R23, c[0x0][0x180] ;  /* 0x000060000c0c7625 */ /* 0x000fc800078e0217 */
[----:B------:R-:W-:Y:S02]  /*18d0*/  IMAD R20, R7, c[0x0][0x170], R6 ;  /* 0x00005c0007147a24 */ /* 0x000fe400078e0206 */
[C---:B------:R-:W-:Y:S01]  /*18e0*/  IMAD.WIDE R14, R23.reuse, c[0x0][0x170], R12 ;  /* 0x00005c00170e7a25 */ /* 0x040fe200078e020c */
[----:B------:R1:W2:Y:S05]  /*18f0*/  LDG.E.STRONG.SYS R7, [R12.64] ;  /* 0x000000060c077981 */ /* 0x0002aa000c1f5900 */
[----:B0-----:R-:W-:Y:S02]  /*1900*/  IMAD.WIDE R16, R23, c[0x0][0x170], R14 ;  /* 0x00005c0017107a25 */ /* 0x001fe400078e020e */
        /* <DEDUP_REMOVED lines=23> */
.L_x_249:
[----:B------:R-:W-:-:S13]  /*1a80*/  ISETP.NE.OR P0, PT, R4, RZ, P0 ;  /* 0x000000ff0400720c */ /* 0x000fda0000705670 */
[----:B------:R-:W-:Y:S05]  /*1a90*/  @!P0 BRA `(.L_x_245) ;  /* 0x0000012000008947 */ /* 0x000fea0003800000 */
.L_x_246:
[----:B------:R-:W-:Y:S02]  /*1aa0*/  IMAD.MOV.U32 R15, RZ, RZ, 0x4 ;  /* 0x00000004ff0f7424 */ /* 0x000fe400078e00ff */
[----:B------:R-:W-:-:S04]  /*1ab0*/  IMAD R8, R5, c[0x0][0x170], R6 ;  /* 0x00005c0005087a24 */ /* 0x000fc800078e0206 */
[----:B------:R-:W-:-:S06]  /*1ac0*/  IMAD.WIDE R8, R8, R15, c[0x0][0x180] ;  /* 0x0000600008087625 */ /* 0x000fcc00078e020f */
[C---:B01----:R-:W-:Y:S02]  /*1ad0*/  IMAD.WIDE R10, R15.reuse, c[0x0][0x170], R8 ;  /* 0x00005c000f0a7a25 */ /* 0x043fe400078e0208 */
        /* <DEDUP_REMOVED lines=14> */
.L_x_245:
[----:B------:R-:W-:-:S13]  /*1bc0*/  ISETP.NE.AND P0, PT, R3, RZ, PT ;  /* 0x000000ff0300720c */ /* 0x000fda0003f05270 */
[----:B------:R-:W-:Y:S05]  /*1bd0*/  @!P0 BRA `(.L_x_244) ;  /* 0x0000009000008947 */ /* 0x000fea0003800000 */
[----:B------:R-:W-:Y:S01]  /*1be0*/  HFMA2.MMA R0, -RZ, RZ, 0, 2.384185791015625e-07 ;  /* 0x00000004ff007435 */ /* 0x000fe200000001ff */
[----:B------:R-:W-:-:S09]  /*1bf0*/  IMAD R5, R5, c[0x0][0x170], R6 ;  /* 0x00005c0005057a24 */ /* 0x000fd200078e0206 */
[----:B--2---:R-:W-:-:S05]  /*1c00*/  IMAD.WIDE R4, R5, R0, c[0x0][0x180] ;  /* 0x0000600005047625 */ /* 0x004fca00078e0200 */
.L_x_250:
[----:B------:R2:W3:Y:S01]  /*1c10*/  LDG.E.STRONG.SYS R7, [R4.64] ;  /* 0x0000000604077981 */ /* 0x0004e2000c1f5900 */
[----:B------:R-:W-:-:S04]  /*1c20*/  IADD3 R3, R3, -0x1, RZ ;  /* 0xffffffff03037810 */ /* 0x000fc80007ffe0ff */
[----:B------:R-:W-:Y:S01]  /*1c30*/  ISETP.NE.AND P0, PT, R3, RZ, PT ;  /* 0x000000ff0300720c */ /* 0x000fe20003f05270 */
[----:B--2---:R-:W-:-:S04]  /*1c40*/  IMAD.WIDE R4, R0, c[0x0][0x170], R4 ;  /* 0x00005c0000047a25 */ /* 0x004fc800078e0204 */
[----:B---3--:R-:W-:-:S08]  /*1c50*/  FADD.FTZ R2, R7, R2 ;  /* 0x0000000207027221 */ /* 0x008fd00000010000 */
[----:B------:R-:W-:Y:S05]  /*1c60*/  @P0 BRA `(.L_x_250) ;  /* 0xffffffa000000947 */ /* 0x000fea000383ffff */
.L_x_244:
[----:B------:R-:W-:-:S05]  /*1c70*/  MOV R7, 0x4 ;  /* 0x0000000400077802 */ /* 0x000fca0000000f00 */
[----:B------:R-:W-:-:S05]  /*1c80*/  IMAD.WIDE R6, R6, R7, c[0x0][0x190] ;  /* 0x0000640006067625 */ /* 0x000fca00078e0207 */
[----:B------:R-:W-:Y:S01]  /*1c90*/  STG.E [R6.64], R2 ;  /* 0x0000000206007986 */ /* 0x000fe2000c101906 */
[----:B------:R-:W-:Y:S05]  /*1ca0*/  EXIT ;  /* 0x000000000000794d */ /* 0x000fea0003800000 */
.L_x_251:
        /* <DEDUP_REMOVED lines=13> */
.L_x_343:


//--------------------- .text._Z25biasAddRelu_bprop_alignedIfLi4EEvPT_S1_iiS1_PVfPiS1_ --------------------------
	.section	.text._Z25biasAddRelu_bprop_alignedIfLi4EEvPT_S1_iiS1_PVfPiS1_,"ax",@progbits
	.sectioninfo	@"SHI_REGISTERS=38"
	.align	128
        .global         _Z25biasAddRelu_bprop_alignedIfLi4EEvPT_S1_iiS1_PVfPiS1_
        .type           _Z25biasAddRelu_bprop_alignedIfLi4EEvPT_S1_iiS1_PVfPiS1_,@function
        .size           _Z25biasAddRelu_bprop_alignedIfLi4EEvPT_S1_iiS1_PVfPiS1_,(.L_x_344 - _Z25biasAddRelu_bprop_alignedIfLi4EEvPT_S1_iiS1_PVfPiS1_)
        .other          _Z25biasAddRelu_bprop_alignedIfLi4EEvPT_S1_iiS1_PVfPiS1_,@"STO_CUDA_ENTRY STV_DEFAULT"
_Z25biasAddRelu_bprop_alignedIfLi4EEvPT_S1_iiS1_PVfPiS1_:
.text._Z25biasAddRelu_bprop_alignedIfLi4EEvPT_S1_iiS1_PVfPiS1_:
[----:B------:R-:W-:Y:S02]  /*0000*/  MOV R1, c[0x0][0x28] ;  /* 0x00000a0000017a02 */ /* 0x000fe40000000f00 */
[----:B------:R-:W0:Y:S01]  /*0010*/  I2F.U32.RP R5, c[0x0][0x10] ;  /* 0x0000040000057b06 */ /* 0x000e220000209000 */
[----:B------:R-:W-:Y:S01]  /*0020*/  MOV R0, c[0x0][0x10] ;  /* 0x0000040000007a02 */ /* 0x000fe20000000f00 */
[----:B------:R-:W1:Y:S01]  /*0030*/  S2R R22, SR_CTAID.Y ;  /* 0x0000000000167919 */ /* 0x000e620000002600 */
[----:B------:R-:W-:Y:S01]  /*0040*/  ISETP.NE.U32.AND P2, PT, RZ, c[0x0][0x10], PT ;  /* 0x00000400ff007a0c */ /* 0x000fe20003f45070 */
[----:B------:R-:W-:Y:S01]  /*0050*/  ULDC.64 UR6, c[0x0][0x118] ;  /* 0x0000460000067ab9 */ /* 0x000fe20000000a00 */
[----:B------:R-:W-:Y:S01]  /*0060*/  IADD3 R4, R0, c[0x0][0x174], RZ ;  /* 0x00005d0000047a10 */ /* 0x000fe20007ffe0ff */
[----:B------:R-:W2:Y:S01]  /*0070*/  S2R R21, SR_CTAID.X ;  /* 0x0000000000157919 */ /* 0x000ea20000002500 */
[----:B------:R-:W-:Y:S01]  /*0080*/  BSSY B0, `(.L_x_252) ;  /* 0x0000057000007945 */ /* 0x000fe20003800000 */
[----:B------:R-:W3:Y:S01]  /*0090*/  I2F.U32.RP R6, c[0x0][0x4] ;  /* 0x0000010000067b06 */ /* 0x000ee20000209000 */
[----:B------:R-:W-:Y:S01]  /*00a0*/  IADD3 R4, R4, -0x1, RZ ;  /* 0xffffffff04047810 */ /* 0x000fe20007ffe0ff */
[----:B------:R-:W-:Y:S01]  /*00b0*/  HFMA2.MMA R23, -RZ, RZ, 0, 0 ;  /* 0x00000000ff177435 */ /* 0x000fe200000001ff */
[----:B------:R-:W-:Y:S01]  /*00c0*/  MOV R8, RZ ;  /* 0x000000ff00087202 */ /* 0x000fe20000000f00 */
[----:B------:R-:W-:-:S04]  /*00d0*/  HFMA2.MMA R11, -RZ, RZ, 0, 0 ;  /* 0x00000000ff0b7435 */ /* 0x000fc800000001ff */
[----:B0-----:R-:W0:Y:S08]  /*00e0*/  MUFU.RCP R5, R5 ;  /* 0x0000000500057308 */ /* 0x001e300000001000 */
[----:B---3--:R-:W-:Y:S01]  /*00f0*/  MUFU.RCP R6, R6 ;  /* 0x0000000600067308 */ /* 0x008fe20000001000 */
[----:B0-----:R-:W-:-:S07]  /*0100*/  IADD3 R2, R5, 0xffffffe, RZ ;  /* 0x0ffffffe05027810 */ /* 0x001fce0007ffe0ff */
[----:B------:R0:W3:Y:S02]  /*0110*/  F2I.FTZ.U32.TRUNC.NTZ R3, R2 ;  /* 0x0000000200037305 */ /* 0x0000e4000021f000 */
[----:B0-----:R-:W-:Y:S01]  /*0120*/  HFMA2.MMA R2, -RZ, RZ, 0, 0 ;  /* 0x00000000ff027435 */ /* 0x001fe200000001ff */
[----:B---3--:R-:W-:-:S05]  /*0130*/  IADD3 R7, RZ, -R3, RZ ;  /* 0x80000003ff077210 */ /* 0x008fca0007ffe0ff */
[----:B------:R-:W-:-:S04]  /*0140*/  IMAD R7, R7, c[0x0][0x10], RZ ;  /* 0x0000040007077a24 */ /* 0x000fc800078e02ff */
[----:B------:R-:W-:Y:S01]  /*0150*/  IMAD.HI.U32 R3, R3, R7, R2 ;  /* 0x0000000703037227 */ /* 0x000fe200078e0002 */
[----:B------:R-:W-:-:S05]  /*0160*/  IADD3 R2, R6, 0xffffffe, RZ ;  /* 0x0ffffffe06027810 */ /* 0x000fca0007ffe0ff */
[----:B------:R-:W-:-:S05]  /*0170*/  IMAD.HI.U32 R5, R3, R4, RZ ;  /* 0x0000000403057227 */ /* 0x000fca00078e00ff */
[----:B------:R-:W-:-:S05]  /*0180*/  IADD3 R3, -R5, RZ, RZ ;  /* 0x000000ff05037210 */ /* 0x000fca0007ffe1ff */
[----:B------:R-:W-:Y:S02]  /*0190*/  IMAD R4, R3, c[0x0][0x10], R4 ;  /* 0x0000040003047a24 */ /* 0x000fe400078e0204 */
[----:B------:R0:W3:Y:S03]  /*01a0*/  F2I.FTZ.U32.TRUNC.NTZ R3, R2 ;  /* 0x0000000200037305 */ /* 0x0000e6000021f000 */
[----:B------:R-:W-:Y:S02]  /*01b0*/  ISETP.GE.U32.AND P0, PT, R4, c[0x0][0x10], PT ;  /* 0x0000040004007a0c */ /* 0x000fe40003f06070 */
[----:B0-----:R-:W-:-:S11]  /*01c0*/  MOV R2, RZ ;  /* 0x000000ff00027202 */ /* 0x001fd60000000f00 */
[----:B------:R-:W-:Y:S01]  /*01d0*/  @P0 IADD3 R4, R4, -c[0x0][0x10], RZ ;  /* 0x8000040004040a10 */ /* 0x000fe20007ffe0ff */
[----:B---3--:R-:W-:Y:S01]  /*01e0*/  IMAD.MOV R7, RZ, RZ, -R3 ;  /* 0x000000ffff077224 */ /* 0x008fe200078e0a03 */
[----:B------:R-:W-:Y:S02]  /*01f0*/  @P0 IADD3 R5, R5, 0x1, RZ ;  /* 0x0000000105050810 */ /* 0x000fe40007ffe0ff */
[----:B------:R-:W-:Y:S01]  /*0200*/  ISETP.GE.U32.AND P1, PT, R4, c[0x0][0x10], PT ;  /* 0x0000040004007a0c */ /* 0x000fe20003f26070 */
[----:B------:R-:W-:-:S04]  /*0210*/  IMAD R7, R7, c[0x0][0x4], RZ ;  /* 0x0000010007077a24 */ /* 0x000fc800078e02ff */
[----:B------:R-:W-:-:S08]  /*0220*/  IMAD.HI.U32 R3, R3, R7, R2 ;  /* 0x0000000703037227 */ /* 0x000fd000078e0002 */
        /* <DEDUP_REMOVED lines=18> */
[----:B0-----:R-:W-:-:S05]  /*0350*/  IMAD R26, R7, R3, R26 ;  /* 0x00000003071a7224 */ /* 0x001fca00078e021a */
[----:B------:R-:W-:-:S04]  /*0360*/  IADD3 R2, R7, R26, RZ ;  /* 0x0000001a07027210 */ /* 0x000fc80007ffe0ff */
[----:B------:R-:W-:Y:S02]  /*0370*/  IMNMX R5, R5, R2, PT ;  /* 0x0000000205057217 */ /* 0x000fe40003800200 */
[----:B------:R-:W2:Y:S02]  /*0380*/  S2R R2, SR_TID.X ;  /* 0x0000000000027919 */ /* 0x000ea40000002100 */
[----:B------:R-:W-:-:S04]  /*0390*/  IADD3 R24, -R26, R5, RZ ;  /* 0x000000051a187210 */ /* 0x000fc80007ffe1ff */
[----:B------:R-:W-:-:S04]  /*03a0*/  SHF.R.S32.HI R5, RZ, 0x1f, R24 ;  /* 0x0000001fff057819 */ /* 0x000fc80000011418 */
[----:B------:R-:W-:-:S04]  /*03b0*/  LEA.HI R5, R5, R24, RZ, 0x2 ;  /* 0x0000001805057211 */ /* 0x000fc800078f10ff */
[----:B------:R-:W-:-:S05]  /*03c0*/  LOP3.LUT R5, R5, 0xfffffffc, RZ, 0xc0, !PT ;  /* 0xfffffffc05057812 */ /* 0x000fca00078ec0ff */
[----:B------:R-:W-:Y:S02]  /*03d0*/  IMAD.IADD R6, R24, 0x1, -R5 ;  /* 0x0000000118067824 */ /* 0x000fe400078e0a05 */
[----:B------:R-:W-:-:S03]  /*03e0*/  CS2R R4, SRZ ;  /* 0x0000000000047805 */ /* 0x000fc6000001ff00 */
[----:B------:R-:W-:Y:S01]  /*03f0*/  ISETP.GE.AND P0, PT, R6, 0x1, PT ;  /* 0x000000010600780c */ /* 0x000fe20003f06270 */
[----:B--2---:R-:W-:-:S12]  /*0400*/  IMAD R20, R21, c[0x0][0x0], R2 ;  /* 0x0000000015147a24 */ /* 0x004fd800078e0202 */
[----:B------:R-:W-:Y:S05]  /*0410*/  @!P0 BRA `(.L_x_253) ;  /* 0x000001d000008947 */ /* 0x000fea0003800000 */
[----:B------:R-:W-:Y:S02]  /*0420*/  MOV R23, RZ ;  /* 0x000000ff00177202 */ /* 0x000fe40000000f00 */
[----:B------:R-:W-:-:S03]  /*0430*/  MOV R4, RZ ;  /* 0x000000ff00047202 */ /* 0x000fc60000000f00 */
.L_x_254:
[----:B------:R-:W-:-:S04]  /*0440*/  IMAD.IADD R7, R26, 0x1, R23 ;  /* 0x000000011a077824 */ /* 0x000fc800078e0217 */
[----:B------:R-:W-:-:S05]  /*0450*/  IMAD R7, R7, c[0x0][0x170], RZ ;  /* 0x00005c0007077a24 */ /* 0x000fca00078e02ff */
[----:B------:R-:W-:-:S04]  /*0460*/  SHF.R.S32.HI R10, RZ, 0x1f, R7 ;  /* 0x0000001fff0a7819 */ /* 0x000fc80000011407 */
[----:B------:R-:W-:Y:S02]  /*0470*/  LEA.HI R9, R10, R7, RZ, 0x2 ;  /* 0x000000070a097211 */ /* 0x000fe400078f10ff */
[----:B------:R-:W-:Y:S02]  /*0480*/  MOV R7, 0x10 ;  /* 0x0000001000077802 */ /* 0x000fe40000000f00 */
[----:B------:R-:W-:-:S05]  /*0490*/  LEA.HI.SX32 R10, R9, R20, 0x1e ;  /* 0x00000014090a7211 */ /* 0x000fca00078ff2ff */
[----:B------:R-:W-:-:S04]  /*04a0*/  IMAD.WIDE R12, R10, R7, c[0x0][0x160] ;  /* 0x000058000a0c7625 */ /* 0x000fc800078e0207 */
[----:B------:R-:W-:Y:S02]  /*04b0*/  IMAD.WIDE R28, R10, R7, c[0x0][0x168] ;  /* 0x00005a000a1c7625 */ /* 0x000fe400078e0207 */
[----:B0-----:R-:W2:Y:S04]  /*04c0*/  LDG.E.128 R12, [R12.64] ;  /* 0x000000060c0c7981 */ /* 0x001ea8000c1e1d00 */
[----:B------:R-:W3:Y:S01]  /*04d0*/  LDG.E.128 R16, [R28.64] ;  /* 0x000000061c107981 */ /* 0x000ee2000c1e1d00 */
[----:B------:R-:W-:Y:S02]  /*04e0*/  IADD3 R23, R23, 0x1, RZ ;  /* 0x0000000117177810 */ /* 0x000fe40007ffe0ff */
[----:B--2---:R-:W-:Y:S02]  /*04f0*/  FSETP.GTU.FTZ.AND P0, PT, R12, RZ, PT ;  /* 0x000000ff0c00720b */ /* 0x004fe40003f1c000 */
[----:B------:R-:W-:-:S02]  /*0500*/  FSETP.GTU.FTZ.AND P1, PT, R13, RZ, PT ;  /* 0x000000ff0d00720b */ /* 0x000fc40003f3c000 */
[----:B------:R-:W-:Y:S02]  /*0510*/  FSETP.GTU.FTZ.AND P2, PT, R14, RZ, PT ;  /* 0x000000ff0e00720b */ /* 0x000fe40003f5c000 */
[----:B------:R-:W-:Y:S01]  /*0520*/  FSETP.GTU.FTZ.AND P3, PT, R15, RZ, PT ;  /* 0x000000ff0f00720b */ /* 0x000fe20003f7c000 */
[----:B------:R-:W-:Y:S01]  /*0530*/  IMAD.WIDE R14, R10, R7, c[0x0][0x178] ;  /* 0x00005e000a0e7625 */ /* 0x000fe200078e0207 */
[----:B---3--:R-:W-:Y:S02]  /*0540*/  FSEL R16, R16, RZ, P0 ;  /* 0x000000ff10107208 */ /* 0x008fe40000000000 */
[----:B------:R-:W-:Y:S02]  /*0550*/  FSEL R17, R17, RZ, P1 ;  /* 0x000000ff11117208 */ /* 0x000fe40000800000 */
[----:B------:R-:W-:Y:S01]  /*0560*/  FSEL R18, R18, RZ, P2 ;  /* 0x000000ff12127208 */ /* 0x000fe20001000000 */
[----:B------:R-:W-:Y:S01]  /*0570*/  FADD.FTZ R8, R16, R8 ;  /* 0x0000000810087221 */ /* 0x000fe20000010000 */
[----:B------:R-:W-:Y:S01]  /*0580*/  FSEL R19, R19, RZ, P3 ;  /* 0x000000ff13137208 */ /* 0x000fe20001800000 */
[----:B------:R-:W-:Y:S01]  /*0590*/  FADD.FTZ R4, R17, R4 ;  /* 0x0000000411047221 */ /* 0x000fe20000010000 */
[----:B------:R-:W-:Y:S01]  /*05a0*/  ISETP.GE.AND P0, PT, R23, R6, PT ;  /* 0x000000061700720c */ /* 0x000fe20003f06270 */
[----:B------:R-:W-:-:S02]  /*05b0*/  FADD.FTZ R5, R18, R5 ;  /* 0x0000000512057221 */ /* 0x000fc40000010000 */
[----:B------:R0:W-:Y:S01]  /*05c0*/  STG.E.128 [R14.64], R16 ;  /* 0x000000100e007986 */ /* 0x0001e2000c101d06 */
[----:B------:R-:W-:-:S09]  /*05d0*/  FADD.FTZ R11, R19, R11 ;  /* 0x0000000b130b7221 */ /* 0x000fd20000010000 */
[----:B------:R-:W-:Y:S05]  /*05e0*/  @!P0 BRA `(.L_x_254) ;  /* 0xfffffe5000008947 */ /* 0x000fea000383ffff */
.L_x_253:
[----:B------:R-:W-:Y:S05]  /*05f0*/  BSYNC B0 ;  /* 0x0000000000007941 */ /* 0x000fea0003800000 */
.L_x_252:
        /* <DEDUP_REMOVED lines=8> */
.L_x_257:
[----:B------:R-:W-:Y:S01]  /*0680*/  IADD3 R6, R26, R23, RZ ;  /* 0x000000171a067210 */ /* 0x000fe20007ffe0ff */
[----:B0-----:R-:W-:-:S04]  /*0690*/  HFMA2.MMA R33, -RZ, RZ, 0, 9.5367431640625e-07 ;  /* 0x00000010ff217435 */ /* 0x001fc800000001ff */
[----:B------:R-:W-:-:S05]  /*06a0*/  IMAD R6, R6, c[0x0][0x170], RZ ;  /* 0x00005c0006067a24 */ /* 0x000fca00078e02ff */
[----:B------:R-:W-:-:S04]  /*06b0*/  SHF.R.S32.HI R7, RZ, 0x1f, R6 ;  /* 0x0000001fff077819 */ /* 0x000fc80000011406 */
[----:B------:R-:W-:-:S04]  /*06c0*/  LEA.HI R7, R7, R6, RZ, 0x2 ;  /* 0x0000000607077211 */ /* 0x000fc800078f10ff */
[----:B------:R-:W-:-:S05]  /*06d0*/  LEA.HI.SX32 R32, R7, R20, 0x1e ;  /* 0x0000001407207211 */ /* 0x000fca00078ff2ff */
[----:B------:R-:W-:-:S04]  /*06e0*/  IMAD.WIDE R30, R32, R33, c[0x0][0x160] ;  /* 0x00005800201e7625 */ /* 0x000fc800078e0221 */
[CC--:B------:R-:W-:Y:S01]  /*06f0*/  IMAD.WIDE R34, R32.reuse, R33.reuse, c[0x0][0x168] ;  /* 0x00005a0020227625 */ /* 0x0c0fe200078e0221 */
[----:B0-----:R0:W2:Y:S04]  /*0700*/  LDG.E.128 R12, [R30.64] ;  /* 0x000000061e0c7981 */ /* 0x0010a8000c1e1d00 */
[----:B------:R1:W3:Y:S01]  /*0710*/  LDG.E.128 R16, [R34.64] ;  /* 0x0000000622107981 */ /* 0x0002e2000c1e1d00 */
[----:B------:R-:W-:-:S04]  /*0720*/  IMAD.WIDE R32, R32, R33, c[0x0][0x178] ;  /* 0x00005e0020207625 */ /* 0x000fc800078e0221 */
[----:B0-----:R-:W-:-:S04]  /*0730*/  IMAD.WIDE R30, R25, 0x10, R30 ;  /* 0x00000010191e7825 */ /* 0x001fc800078e021e */
[----:B-1----:R-:W-:Y:S01]  /*0740*/  IMAD.WIDE R34, R25, 0x10, R34 ;  /* 0x0000001019227825 */ /* 0x002fe200078e0222 */
[----:B--2---:R-:W-:Y:S02]  /*0750*/  FSETP.GTU.FTZ.AND P0, PT, R14, RZ, PT ;  /* 0x000000ff0e00720b */ /* 0x004fe40003f1c000 */
[----:B------:R-:W-:Y:S02]  /*0760*/  FSETP.GTU.FTZ.AND P1, PT, R15, RZ, PT ;  /* 0x000000ff0f00720b */ /* 0x000fe40003f3c000 */
[----:B---3--:R-:W-:Y:S02]  /*0770*/  FSEL R18, R18, RZ, P0 ;  /* 0x000000ff12127208 */ /* 0x008fe40000000000 */
[----:B------:R-:W-:Y:S02]  /*0780*/  FSEL R19, R19, RZ, P1 ;  /* 0x000000ff13137208 */ /* 0x000fe40000800000 */
[----:B------:R-:W-:Y:S01]  /*0790*/  FSETP.GTU.FTZ.AND P0, PT, R12, RZ, PT ;  /* 0x000000ff0c00720b */ /* 0x000fe20003f1c000 */
[----:B------:R-:W-:Y:S01]  /*07a0*/  FADD.FTZ R5, R18, R5 ;  /* 0x0000000512057221 */ /* 0x000fe20000010000 */
[----:B------:R-:W-:Y:S01]  /*07b0*/  FSETP.GTU.FTZ.AND P1, PT, R13, RZ, PT ;  /* 0x000000ff0d00720b */ /* 0x000fe20003f3c000 */
[----:B------:R-:W-:Y:S01]  /*07c0*/  FADD.FTZ R6, R19, R11 ;  /* 0x0000000b13067221 */ /* 0x000fe20000010000 */
[----:B------:R-:W-:-:S02]  /*07d0*/  FSEL R16, R16, RZ, P0 ;  /* 0x000000ff10107208 */ /* 0x000fc40000000000 */
[----:B------:R-:W-:-:S03]  /*07e0*/  FSEL R17, R17, RZ, P1 ;  /* 0x000000ff11117208 */ /* 0x000fc60000800000 */
[----:B------:R-:W-:Y:S02]  /*07f0*/  FADD.FTZ R7, R16, R8 ;  /* 0x0000000810077221 */ /* 0x000fe40000010000 */
[----:B------:R0:W-:Y:S04]  /*0800*/  STG.E.128 [R32.64], R16 ;  /* 0x0000001020007986 */ /* 0x0001e8000c101d06 */
[----:B------:R1:W2:Y:S04]  /*0810*/  LDG.E.128 R8, [R30.64] ;  /* 0x000000061e087981 */ /* 0x0002a8000c1e1d00 */
[----:B------:R3:W4:Y:S01]  /*0820*/  LDG.E.128 R12, [R34.64] ;  /* 0x00000006220c7981 */ /* 0x000722000c1e1d00 */
[----:B------:R-:W-:-:S02]  /*0830*/  FADD.FTZ R28, R17, R4 ;  /* 0x00000004111c7221 */ /* 0x000fc40000010000 */
[----:B-1----:R-:W-:-:S04]  /*0840*/  IMAD.WIDE R30, R25, 0x10, R30 ;  /* 0x00000010191e7825 */ /* 0x002fc800078e021e */
[----:B0-----:R-:W-:-:S04]  /*0850*/  IMAD.WIDE R32, R25, 0x10, R32 ;  /* 0x0000001019207825 */ /* 0x001fc800078e0220 */
[----:B---3--:R-:W-:Y:S01]  /*0860*/  IMAD.WIDE R34, R25, 0x10, R34 ;  /* 0x0000001019227825 */ /* 0x008fe200078e0222 */
[----:B--2---:R-:W-:Y:S02]  /*0870*/  FSETP.GTU.FTZ.AND P0, PT, R10, RZ, PT ;  /* 0x000000ff0a00720b */ /* 0x004fe40003f1c000 */
[----:B------:R-:W-:Y:S02]  /*0880*/  FSETP.GTU.FTZ.AND P1, PT, R11, RZ, PT ;  /* 0x000000ff0b00720b */ /* 0x000fe40003f3c000 */
[----:B----4-:R-:W-:Y:S02]  /*0890*/  FSEL R14, R14, RZ, P0 ;  /* 0x000000ff0e0e7208 */ /* 0x010fe40000000000 */
        /* <DEDUP_REMOVED lines=9> */
[----:B------:R-:W2:Y:S04]  /*0930*/  LDG.E.128 R4, [R30.64] ;  /* 0x000000061e047981 */ /* 0x000ea8000c1e1d00 */
[----:B------:R1:W3:Y:S01]  /*0940*/  LDG.E.128 R8, [R34.64] ;  /* 0x0000000622087981 */ /* 0x0002e2000c1e1d00 */
[----:B------:R-:W-:-:S02]  /*0950*/  FADD.FTZ R18, R28, R13 ;  /* 0x0000000d1c127221 */ /* 0x000fc40000010000 */
[----:B0-----:R-:W-:-:S04]  /*0960*/  IMAD.WIDE R32, R25, 0x10, R32 ;  /* 0x0000001019207825 */ /* 0x001fc800078e0220 */
[----:B-1----:R-:W-:Y:S01]  /*0970*/  IMAD.WIDE R34, R25, 0x10, R34 ;  /* 0x0000001019227825 */ /* 0x002fe200078e0222 */
[----:B--2---:R-:W-:Y:S02]  /*0980*/  FSETP.GTU.FTZ.AND P0, PT, R4, RZ, PT ;  /* 0x000000ff0400720b */ /* 0x004fe40003f1c000 */
[----:B------:R-:W-:Y:S01]  /*0990*/  FSETP.GTU.FTZ.AND P1, PT, R5, RZ, PT ;  /* 0x000000ff0500720b */ /* 0x000fe20003f3c000 */
[----:B------:R-:W-:Y:S01]  /*09a0*/  IMAD.WIDE R4, R25, 0x10, R30 ;  /* 0x0000001019047825 */ /* 0x000fe200078e021e */
[----:B---3--:R-:W-:Y:S02]  /*09b0*/  FSEL R8, R8, RZ, P0 ;  /* 0x000000ff08087208 */ /* 0x008fe40000000000 */
[----:B------:R-:W-:Y:S02]  /*09c0*/  FSEL R9, R9, RZ, P1 ;  /* 0x000000ff09097208 */ /* 0x000fe40000800000 */
[----:B------:R-:W-:Y:S02]  /*09d0*/  FSETP.GTU.FTZ.AND P0, PT, R6, RZ, PT ;  /* 0x000000ff0600720b */ /* 0x000fe40003f1c000 */
[----:B------:R-:W-:-:S02]  /*09e0*/  FSETP.GTU.FTZ.AND P1, PT, R7, RZ, PT ;  /* 0x000000ff0700720b */ /* 0x000fc40003f3c000 */
[----:B------:R-:W-:Y:S02]  /*09f0*/  FSEL R10, R10, RZ, P0 ;  /* 0x000000ff0a0a7208 */ /* 0x000fe40000000000 */
[----:B------:R-:W-:-:S05]  /*0a00*/  FSEL R11, R11, RZ, P1 ;  /* 0x000000ff0b0b7208 */ /* 0x000fca0000800000 */
[----:B------:R0:W-:Y:S04]  /*0a10*/  STG.E.128 [R32.64], R8 ;  /* 0x0000000820007986 */ /* 0x0001e8000c101d06 */
[----:B------:R-:W2:Y:S04]  /*0a20*/  LDG.E.128 R4, [R4.64] ;  /* 0x0000000604047981 */ /* 0x000ea8000c1e1d00 */
[----:B------:R-:W3:Y:S01]  /*0a30*/  LDG.E.128 R12, [R34.64] ;  /* 0x00000006220c7981 */ /* 0x000ee2000c1e1d00 */
[----:B------:R-:W-:Y:S02]  /*0a40*/  FADD.FTZ R19, R19, R8 ;  /* 0x0000000813137221 */ /* 0x000fe40000010000 */
[----:B------:R-:W-:-:S02]  /*0a50*/  FADD.FTZ R18, R18, R9 ;  /* 0x0000000912127221 */ /* 0x000fc40000010000 */
[----:B------:R-:W-:Y:S02]  /*0a60*/  FADD.FTZ R17, R17, R10 ;  /* 0x0000000a11117221 */ /* 0x000fe40000010000 */
[----:B------:R-:W-:Y:S02]  /*0a70*/  FADD.FTZ R16, R16, R11 ;  /* 0x0000000b10107221 */ /* 0x000fe40000010000 */
[----:B0-----:R-:W-:Y:S01]  /*0a80*/  IMAD.WIDE R32, R25, 0x10, R32 ;  /* 0x0000001019207825 */ /* 0x001fe200078e0220 */
[----:B--2---:R-:W-:Y:S02]  /*0a90*/  FSETP.GTU.FTZ.AND P0, PT, R4, RZ, PT ;  /* 0x000000ff0400720b */ /* 0x004fe40003f1c000 */
[----:B------:R-:W-:Y:S02]  /*0aa0*/  FSETP.GTU.FTZ.AND P1, PT, R5, RZ, PT ;  /* 0x000000ff0500720b */ /* 0x000fe40003f3c000 */
[----:B------:R-:W-:Y:S02]  /*0ab0*/  FSETP.GTU.FTZ.AND P2, PT, R6, RZ, PT ;  /* 0x000000ff0600720b */ /* 0x000fe40003f5c000 */
[----:B------:R-:W-:-:S02]  /*0ac0*/  FSETP.GTU.FTZ.AND P3, PT, R7, RZ, PT ;  /* 0x000000ff0700720b */ /* 0x000fc40003f7c000 */
[----:B---3--:R-:W-:Y:S02]  /*0ad0*/  FSEL R12, R12, RZ, P0 ;  /* 0x000000ff0c0c7208 */ /* 0x008fe40000000000 */
[----:B------:R-:W-:Y:S02]  /*0ae0*/  FSEL R13, R13, RZ, P1 ;  /* 0x000000ff0d0d7208 */ /* 0x000fe40000800000 */
[----:B------:R-:W-:Y:S01]  /*0af0*/  FSEL R14, R14, RZ, P2 ;  /* 0x000000ff0e0e7208 */ /* 0x000fe20001000000 */
[----:B------:R-:W-:Y:S01]  /*0b00*/  FADD.FTZ R8, R19, R12 ;  /* 0x0000000c13087221 */ /* 0x000fe20000010000 */
[----:B------:R-:W-:Y:S01]  /*0b10*/  FSEL R15, R15, RZ, P3 ;  /* 0x000000ff0f0f7208 */ /* 0x000fe20001800000 */
[----:B------:R-:W-:Y:S01]  /*0b20*/  FADD.FTZ R4, R18, R13 ;  /* 0x0000000d12047221 */ /* 0x000fe20000010000 */
[C---:B------:R-:W-:Y:S02]  /*0b30*/  IADD3 R5, R23.reuse, 0x7, RZ ;  /* 0x0000000717057810 */ /* 0x040fe40007ffe0ff */
[----:B------:R-:W-:Y:S01]  /*0b40*/  IADD3 R23, R23, 0x4, RZ ;  /* 0x0000000417177810 */ /* 0x000fe20007ffe0ff */
[----:B------:R0:W-:Y:S01]  /*0b50*/  STG.E.128 [R32.64], R12 ;  /* 0x0000000c20007986 */ /* 0x0001e2000c101d06 */
[----:B------:R-:W-:Y:S01]  /*0b60*/  ISETP.GE.AND P0, PT, R5, R24, PT ;  /* 0x000000180500720c */ /* 0x000fe20003f06270 */
[----:B------:R-:W-:-:S02]  /*0b70*/  FADD.FTZ R5, R17, R14 ;  /* 0x0000000e11057221 */ /* 0x000fc40000010000 */
[----:B------:R-:W-:-:S10]  /*0b80*/  FADD.FTZ R11, R16, R15 ;  /* 0x0000000f100b7221 */ /* 0x000fd40000010000 */
[----:B------:R-:W-:Y:S05]  /*0b90*/  @!P0 BRA `(.L_x_257) ;  /* 0xfffffae000008947 */ /* 0x000fea000383ffff */
.L_x_256:
[----:B------:R-:W-:Y:S05]  /*0ba0*/  BSYNC B0 ;  /* 0x0000000000007941 */ /* 0x000fea0003800000 */
.L_x_255:
        /* <DEDUP_REMOVED lines=10> */
[----:B-1----:R-:W-:-:S05]  /*0c50*/  IMAD.MOV.U32 R9, RZ, RZ, c[0x0][0x4] ;  /* 0x00000100ff097624 */ /* 0x002fca00078e00ff */
[----:B------:R-:W-:-:S13]  /*0c60*/  ISETP.GE.U32.AND P0, PT, R9, 0x2, PT ;  /* 0x000000020900780c */ /* 0x000fda0003f06070 */
[----:B------:R-:W-:Y:S05]  /*0c70*/  @!P0 BRA `(.L_x_260) ;  /* 0x0000131000008947 */ /* 0x000fea0003800000 */
[C---:B------:R-:W-:Y:S01]  /*0c80*/  IADD3 R6, R9.reuse, -0x2, RZ ;  /* 0xfffffffe09067810 */ /* 0x040fe20007ffe0ff */
[----:B------:R-:W-:Y:S01]  /*0c90*/  HFMA2.MMA R7, -RZ, RZ, 0, 5.9604644775390625e-08 ;  /* 0x00000001ff077435 */ /* 0x000fe200000001ff */
[----:B------:R-:W-:Y:S02]  /*0ca0*/  IADD3 R9, R9, -0x1, RZ ;  /* 0xffffffff09097810 */ /* 0x000fe40007ffe0ff */
[----:B------:R-:W-:Y:S02]  /*0cb0*/  ISETP.GE.U32.AND P0, PT, R6, 0x3, PT ;  /* 0x000000030600780c */ /* 0x000fe40003f06070 */
[----:B------:R-:W-:-:S11]  /*0cc0*/  LOP3.LUT R6, R9, 0x3, RZ, 0xc0, !PT ;  /* 0x0000000309067812 */ /* 0x000fd600078ec0ff */
[----:B------:R-:W-:Y:S05]  /*0cd0*/  @!P0 BRA `(.L_x_261) ;  /* 0x0000119000008947 */ /* 0x000fea0003800000 */
[----:B------:R-:W-:Y:S02]  /*0ce0*/  IADD3 R9, R9, -R6, RZ ;  /* 0x8000000609097210 */ /* 0x000fe40007ffe0ff */
[----:B0-----:R-:W-:Y:S02]  /*0cf0*/  IADD3 R13, R2, c[0x0][0x0], RZ ;  /* 0x00000000020d7a10 */ /* 0x001fe40007ffe0ff */
        /* <DEDUP_REMOVED lines=9> */
.L_x_264:
[----:B------:R-:W-:Y:S01]  /*0d90*/  MOV R10, c[0x0][0x0] ;  /* 0x00000000000a7a02 */ /* 0x000fe20000000f00 */
[----:B------:R-:W0:Y:S01]  /*0da0*/  LDS R15, [R13] ;  /* 0x000000000d0f7984 */ /* 0x000e220000000800 */
[----:B------:R-:W-:Y:S02]  /*0db0*/  IADD3 R9, R9, -0x10, RZ ;  /* 0xfffffff009097810 */ /* 0x000fe40007ffe0ff */
[----:B------:R-:W-:Y:S01]  /*0dc0*/  IADD3 R7, R7, 0x10, RZ ;  /* 0x0000001007077810 */ /* 0x000fe20007ffe0ff */
[----:B------:R-:W-:Y:S01]  /*0dd0*/  IMAD R25, R10, 0x10, R13 ;  /* 0x000000100a197824 */ /* 0x000fe200078e020d */
[----:B------:R-:W1:Y:S01]  /*0de0*/  LDS R17, [R13+0x4] ;  /* 0x000004000d117984 */ /* 0x000e620000000800 */
[----:B------:R-:W-:-:S03]  /*0df0*/  ISETP.GT.AND P1, PT, R9, 0xc, PT ;  /* 0x0000000c0900780c */ /* 0x000fc60003f24270 */
[----:B------:R-:W2:Y:S01]  /*0e00*/  LDS R18, [R13+0xc] ;  /* 0x00000c000d127984 */ /* 0x000ea20000000800 */
[----:B------:R-:W-:-:S03]  /*0e10*/  LEA R27, R10, R25, 0x4 ;  /* 0x000000190a1b7211 */ /* 0x000fc600078e20ff */
[----:B------:R-:W3:Y:S04]  /*0e20*/  LDS R19, [R25] ;  /* 0x0000000019137984 */ /* 0x000ee80000000800 */
[----:B------:R-:W4:Y:S04]  /*0e30*/  LDS R16, [R13+0x8] ;  /* 0x000008000d107984 */ /* 0x000f280000000800 */
[----:B------:R-:W5:Y:S04]  /*0e40*/  LDS R12, [R25+0x4] ;  /* 0x00000400190c7984 */ /* 0x000f680000000800 */
[----:B------:R-:W5:Y:S01]  /*0e50*/  LDS R31, [R25+0xc] ;  /* 0x00000c00191f7984 */ /* 0x000f620000000800 */
[----:B0-----:R-:W-:-:S03]  /*0e60*/  FADD.FTZ R14, R15, R8 ;  /* 0x000000080f0e7221 */ /* 0x001fc60000010000 */
[----:B------:R-:W0:Y:S01]  /*0e70*/  LDS R8, [R25+0x8] ;  /* 0x0000080019087984 */ /* 0x000e220000000800 */
[----:B-1----:R-:W-:-:S03]  /*0e80*/  FADD.FTZ R15, R17, R4 ;  /* 0x00000004110f7221 */ /* 0x002fc60000010000 */
[----:B------:R-:W1:Y:S01]  /*0e90*/  LDS R17, [R27+0x8] ;  /* 0x000008001b117984 */ /* 0x000e620000000800 */
[----:B--2---:R-:W-:Y:S01]  /*0ea0*/  FADD.FTZ R4, R18, R11 ;  /* 0x0000000b12047221 */ /* 0x004fe20000010000 */
[----:B------:R-:W-:Y:S01]  /*0eb0*/  LEA R11, R10, R27, 0x4 ;  /* 0x0000001b0a0b7211 */ /* 0x000fe200078e20ff */
[----:B---3--:R-:W-:Y:S02]  /*0ec0*/  FADD.FTZ R14, R14, R19 ;  /* 0x000000130e0e7221 */ /* 0x008fe40000010000 */
[----:B------:R-:W2:Y:S01]  /*0ed0*/  LDS R19, [R27] ;  /* 0x000000001b137984 */ /* 0x000ea20000000800 */
[----:B----4-:R-:W-:-:S03]  /*0ee0*/  FADD.FTZ R5, R16, R5 ;  /* 0x0000000510057221 */ /* 0x010fc60000010000 */
[----:B------:R-:W3:Y:S01]  /*0ef0*/  LDS R16, [R27+0x4] ;  /* 0x000004001b107984 */ /* 0x000ee20000000800 */
[----:B-----5:R-:W-:-:S03]  /*0f00*/  FADD.FTZ R33, R15, R12 ;  /* 0x0000000c0f217221 */ /* 0x020fc60000010000 */
[----:B------:R-:W4:Y:S01]  /*0f10*/  LDS R13, [R11+0x4] ;  /* 0x000004000b0d7984 */ /* 0x000f220000000800 */
[----:B------:R-:W-:-:S03]  /*0f20*/  FADD.FTZ R31, R4, R31 ;  /* 0x0000001f041f7221 */ /* 0x000fc60000010000 */
[----:B------:R-:W5:Y:S04]  /*0f30*/  LDS R15, [R11] ;  /* 0x000000000b0f7984 */ /* 0x000f680000000800 */
[----:B------:R-:W5:Y:S04]  /*0f40*/  LDS R12, [R27+0xc] ;  /* 0x00000c001b0c7984 */ /* 0x000f680000000800 */
[----:B------:R-:W5:Y:S01]  /*0f50*/  LDS R4, [R11+0x8] ;  /* 0x000008000b047984 */ /* 0x000f620000000800 */
[----:B0-----:R-:W-:-:S03]  /*0f60*/  FADD.FTZ R8, R5, R8 ;  /* 0x0000000805087221 */ /* 0x001fc60000010000 */
[----:B------:R0:W0:Y:S01]  /*0f70*/  LDS R5, [R11+0xc] ;  /* 0x00000c000b057984 */ /* 0x0000220000000800 */
[----:B-1----:R-:W-:Y:S02]  /*0f80*/  FADD.FTZ R17, R8, R17 ;  /* 0x0000001108117221 */ /* 0x002fe40000010000 */
[----:B--2---:R-:W-:Y:S01]  /*0f90*/  FADD.FTZ R18, R14, R19 ;  /* 0x000000130e127221 */ /* 0x004fe20000010000 */
[----:B------:R-:W-:Y:S01]  /*0fa0*/  LEA R19, R10, R11, 0x4 ;  /* 0x0000000b0a137211 */ /* 0x000fe200078e20ff */
[----:B---3--:R-:W-:-:S04]  /*0fb0*/  FADD.FTZ R16, R33, R16 ;  /* 0x0000001021107221 */ /* 0x008fc80000010000 */
[----:B------:R-:W1:Y:S01]  /*0fc0*/  LDS R25, [R19+0x4] ;  /* 0x0000040013197984 */ /* 0x000e620000000800 */
[----:B----4-:R-:W-:Y:S01]  /*0fd0*/  FADD.FTZ R26, R16, R13 ;  /* 0x0000000d101a7221 */ /* 0x010fe20000010000 */
[----:B------:R-:W-:Y:S02]  /*0fe0*/  LEA R13, R10, R19, 0x4 ;  /* 0x000000130a0d7211 */ /* 0x000fe400078e20ff */
[----:B------:R-:W2:Y:S01]  /*0ff0*/  LDS R16, [R19+0xc] ;  /* 0x00000c0013107984 */ /* 0x000ea20000000800 */
[----:B-----5:R-:W-:-:S03]  /*1000*/  FADD.FTZ R15, R18, R15 ;  /* 0x0000000f120f7221 */ /* 0x020fc60000010000 */
[----:B------:R-:W3:Y:S01]  /*1010*/  LDS R18, [R19] ;  /* 0x0000000013127984 */ /* 0x000ee20000000800 */
[----:B------:R-:W-:-:S03]  /*1020*/  FADD.FTZ R14, R31, R12 ;  /* 0x0000000c1f0e7221 */ /* 0x000fc60000010000 */
[----:B------:R-:W4:Y:S01]  /*1030*/  LDS R12, [R13] ;  /* 0x000000000d0c7984 */ /* 0x000f220000000800 */
[----:B0-----:R-:W-:Y:S01]  /*1040*/  FADD.FTZ R11, R17, R4 ;  /* 0x00000004110b7221 */ /* 0x001fe20000010000 */
[----:B------:R-:W-:Y:S02]  /*1050*/  LEA R17, R10, R13, 0x4 ;  /* 0x0000000d0a117211 */ /* 0x000fe400078e20ff */
[----:B------:R-:W0:Y:S04]  /*1060*/  LDS R8, [R13+0x4] ;  /* 0x000004000d087984 */ /* 0x000e280000000800 */
[----:B------:R-:W5:Y:S01]  /*1070*/  LDS R24, [R19+0x8] ;  /* 0x0000080013187984 */ /* 0x000f620000000800 */
[----:B------:R-:W-:-:S03]  /*1080*/  FADD.FTZ R5, R14, R5 ;  /* 0x000000050e057221 */ /* 0x000fc60000010000 */
[----:B------:R-:W5:Y:S04]  /*1090*/  LDS R4, [R13+0x8] ;  /* 0x000008000d047984 */ /* 0x000f680000000800 */
[----:B------:R-:W-:Y:S04]  /*10a0*/  LDS R19, [R17+0x8] ;  /* 0x0000080011137984 */ /* 0x000fe80000000800 */
[----:B------:R-:W5:Y:S01]  /*10b0*/  LDS R27, [R17] ;  /* 0x00000000111b7984 */ /* 0x000f620000000800 */
[----:B-1----:R-:W-:-:S03]  /*10c0*/  FADD.FTZ R25, R26, R25 ;  /* 0x000000191a197221 */ /* 0x002fc60000010000 */
[----:B------:R-:W1:Y:S01]  /*10d0*/  LDS R26, [R13+0xc] ;  /* 0x00000c000d1a7984 */ /* 0x000e620000000800 */
[----:B--2---:R-:W-:Y:S02]  /*10e0*/  FADD.FTZ R5, R5, R16 ;  /* 0x0000001005057221 */ /* 0x004fe40000010000 */
[----:B---3--:R-:W-:Y:S02]  /*10f0*/  FADD.FTZ R15, R15, R18 ;  /* 0x000000120f0f7221 */ /* 0x008fe40000010000 */
[----:B------:R-:W2:Y:S02]  /*1100*/  LDS R18, [R17+0xc] ;  /* 0x00000c0011127984 */ /* 0x000ea40000000800 */
[----:B----4-:R-:W-:Y:S02]  /*1110*/  FADD.FTZ R12, R15, R12 ;  /* 0x0000000c0f0c7221 */ /* 0x010fe40000010000 */
[----:B------:R-:W-:Y:S02]  /*1120*/  IMAD R15, R10, 0x10, R17 ;  /* 0x000000100a0f7824 */ /* 0x000fe400078e0211 */
[----:B0-----:R-:W-:-:S02]  /*1130*/  FADD.FTZ R16, R25, R8 ;  /* 0x0000000819107221 */ /* 0x001fc40000010000 */
[----:B------:R-:W0:Y:S01]  /*1140*/  LDS R25, [R17+0x4] ;  /* 0x0000040011197984 */ /* 0x000e220000000800 */
[----:B-----5:R-:W-:-:S03]  /*1150*/  FADD.FTZ R11, R11, R24 ;  /* 0x000000180b0b7221 */ /* 0x020fc60000010000 */
[----:B------:R-:W3:Y:S01]  /*1160*/  LDS R8, [R15+0x4] ;  /* 0x000004000f087984 */ /* 0x000ee20000000800 */
[----:B------:R-:W-:-:S03]  /*1170*/  FADD.FTZ R24, R11, R4 ;  /* 0x000000040b187221 */ /* 0x000fc60000010000 */
[----:B------:R-:W4:Y:S04]  /*1180*/  LDS R14, [R15] ;  /* 0x000000000f0e7984 */ /* 0x000f280000000800 */
[----:B------:R-:W5:Y:S01]  /*1190*/  LDS R4, [R15+0x8] ;  /* 0x000008000f047984 */ /* 0x000f620000000800 */
[----:B------:R-:W-:Y:S02]  /*11a0*/  FADD.FTZ R27, R12, R27 ;  /* 0x0000001b0c1b7221 */ /* 0x000fe40000010000 */
[----:B-1----:R-:W-:Y:S02]  /*11b0*/  FADD.FTZ R11, R5, R26 ;  /* 0x0000001a050b7221 */ /* 0x002fe40000010000 */
[----:B------:R-:W-:Y:S01]  /*11c0*/  FADD.FTZ R5, R24, R19 ;  /* 0x0000001318057221 */ /* 0x000fe20000010000 */
[C---:B------:R-:W-:Y:S01]  /*11d0*/  LEA R19, R10.reuse, R15, 0x4 ;  /* 0x0000000f0a137211 */ /* 0x040fe200078e20ff */
[----:B------:R-:W1:Y:S03]  /*11e0*/  LDS R24, [R15+0xc] ;  /* 0x00000c000f187984 */ /* 0x000e660000000800 */
[----:B------:R-:W-:Y:S01]  /*11f0*/  LEA R13, R10, R19, 0x4 ;  /* 0x000000130a0d7211 */ /* 0x000fe200078e20ff */
[----:B--2---:R-:W-:Y:S01]  /*1200*/  FADD.FTZ R11, R11, R18 ;  /* 0x000000120b0b7221 */ /* 0x004fe20000010000 */
[----:B------:R-:W-:Y:S04]  /*1210*/  LDS R17, [R19+0xc] ;  /* 0x00000c0013117984 */ /* 0x000fe80000000800 */
[----:B------:R-:W2:Y:S01]  /*1220*/  LDS R18, [R19+0x8] ;  /* 0x0000080013127984 */ /* 0x000ea20000000800 */
[----:B0-----:R-:W-:-:S03]  /*1230*/  FADD.FTZ R25, R16, R25 ;  /* 0x0000001910197221 */ /* 0x001fc60000010000 */
[----:B------:R-:W-:Y:S01]  /*1240*/  LDS R12, [R13] ;  /* 0x000000000d0c7984 */ /* 0x000fe20000000800 */
[----:B---3--:R-:W-:-:S03]  /*1250*/  FADD.FTZ R16, R25, R8 ;  /* 0x0000000819107221 */ /* 0x008fc60000010000 */
[----:B------:R-:W0:Y:S01]  /*1260*/  LDS R25, [R19+0x4] ;  /* 0x0000040013197984 */ /* 0x000e220000000800 */
[----:B----4-:R-:W-:-:S03]  /*1270*/  FADD.FTZ R14, R27, R14 ;  /* 0x0000000e1b0e7221 */ /* 0x010fc60000010000 */
[----:B------:R-:W3:Y:S01]  /*1280*/  LDS R8, [R13+0x4] ;  /* 0x000004000d087984 */ /* 0x000ee20000000800 */
[----:B-----5:R-:W-:-:S03]  /*1290*/  FADD.FTZ R5, R5, R4 ;  /* 0x0000000405057221 */ /* 0x020fc60000010000 */
[----:B------:R-:W4:Y:S04]  /*12a0*/  LDS R27, [R19] ;  /* 0x00000000131b7984 */ /* 0x000f280000000800 */
[----:B------:R-:W5:Y:S01]  /*12b0*/  LDS R4, [R13+0x8] ;  /* 0x000008000d047984 */ /* 0x000f620000000800 */
[----:B-1----:R-:W-:Y:S02]  /*12c0*/  FADD.FTZ R24, R11, R24 ;  /* 0x000000180b187221 */ /* 0x002fe40000010000 */
[----:B--2---:R-:W-:Y:S02]  /*12d0*/  FADD.FTZ R11, R5, R18 ;  /* 0x00000012050b7221 */ /* 0x004fe40000010000 */
[----:B------:R-:W-:Y:S02]  /*12e0*/  FADD.FTZ R5, R24, R17 ;  /* 0x0000001118057221 */ /* 0x000fe40000010000 */
[----:B------:R1:W2:Y:S01]  /*12f0*/  LDS R24, [R13+0xc] ;  /* 0x00000c000d187984 */ /* 0x0002a20000000800 */
[----:B0-----:R-:W-:Y:S01]  /*1300*/  FADD.FTZ R15, R16, R25 ;  /* 0x00000019100f7221 */ /* 0x001fe20000010000 */
[----:B------:R-:W-:-:S03]  /*1310*/  LEA R25, R10, R13, 0x4 ;  /* 0x0000000d0a197211 */ /* 0x000fc600078e20ff */
[----:B---3--:R-:W-:Y:S01]  /*1320*/  FADD.FTZ R16, R15, R8 ;  /* 0x000000080f107221 */ /* 0x008fe20000010000 */
[----:B------:R-:W-:Y:S01]  /*1330*/  LEA R15, R10, R25, 0x4 ;  /* 0x000000190a0f7211 */ /* 0x000fe200078e20ff */
[----:B------:R-:W0:Y:S01]  /*1340*/  LDS R19, [R25+0x4] ;  /* 0x0000040019137984 */ /* 0x000e220000000800 */
[----:B----4-:R-:W-:Y:S02]  /*1350*/  FADD.FTZ R27, R14, R27 ;  /* 0x0000001b0e1b7221 */ /* 0x010fe40000010000 */
[----:B-1----:R-:W-:Y:S01]  /*1360*/  LEA R13, R10, R15, 0x4 ;  /* 0x0000000f0a0d7211 */ /* 0x002fe200078e20ff */
[----:B------:R-:W1:Y:S01]  /*1370*/  LDS R18, [R25+0x8] ;  /* 0x0000080019127984 */ /* 0x000e620000000800 */
[----:B------:R-:W-:-:S03]  /*1380*/  FADD.FTZ R12, R27, R12 ;  /* 0x0000000c1b0c7221 */ /* 0x000fc60000010000 */
[----:B------:R-:W3:Y:S01]  /*1390*/  LDS R17, [R25+0xc] ;  /* 0x00000c0019117984 */ /* 0x000ee20000000800 */
[----:B-----5:R-:W-:-:S03]  /*13a0*/  FADD.FTZ R11, R11, R4 ;  /* 0x000000040b0b7221 */ /* 0x020fc60000010000 */
[----:B------:R-:W4:Y:S04]  /*13b0*/  LDS R8, [R15+0x4] ;  /* 0x000004000f087984 */ /* 0x000f280000000800 */
[----:B------:R-:W5:Y:S04]  /*13c0*/  LDS R27, [R25] ;  /* 0x00000000191b7984 */ /* 0x000f680000000800 */
[----:B------:R-:W5:Y:S04]  /*13d0*/  LDS R14, [R15] ;  /* 0x000000000f0e7984 */ /* 0x000f680000000800 */
[----:B------:R-:W5:Y:S04]  /*13e0*/  LDS R4, [R15+0x8] ;  /* 0x000008000f047984 */ /* 0x000f680000000800 */
[----:B------:R-:W-:Y:S01]  /*13f0*/  LDS R25, [R13] ;  /* 0x000000000d197984 */ /* 0x000fe20000000800 */
[----:B--2---:R-:W-:-:S02]  /*1400*/  FADD.FTZ R24, R5, R24 ;  /* 0x0000001805187221 */ /* 0x004fc40000010000 */
[----:B0-----:R-:W-:Y:S02]  /*1410*/  FADD.FTZ R5, R16, R19 ;  /* 0x0000001310057221 */ /* 0x001fe40000010000 */
[----:B------:R-:W0:Y:S01]  /*1420*/  LDS R16, [R13+0x8] ;  /* 0x000008000d107984 */ /* 0x000e220000000800 */
[----:B-1----:R-:W-:Y:S02]  /*1430*/  FADD.FTZ R19, R11, R18 ;  /* 0x000000120b137221 */ /* 0x002fe40000010000 */
[----:B---3--:R-:W-:Y:S02]  /*1440*/  FADD.FTZ R11, R24, R17 ;  /* 0x00000011180b7221 */ /* 0x008fe40000010000 */
[----:B------:R-:W1:Y:S01]  /*1450*/  LDS R17, [R13+0x4] ;  /* 0x000004000d117984 */ /* 0x000e620000000800 */
[----:B----4-:R-:W-:Y:S02]  /*1460*/  FADD.FTZ R8, R5, R8 ;  /* 0x0000000805087221 */ /* 0x010fe40000010000 */
[----:B------:R-:W-:Y:S01]  /*1470*/  IMAD R5, R10, 0x10, R13 ;  /* 0x000000100a057824 */ /* 0x000fe200078e020d */
[----:B------:R1:W2:Y:S01]  /*1480*/  LDS R24, [R15+0xc] ;  /* 0x00000c000f187984 */ /* 0x0002a20000000800 */
[----:B-----5:R-:W-:-:S03]  /*1490*/  FADD.FTZ R27, R12, R27 ;  /* 0x0000001b0c1b7221 */ /* 0x020fc60000010000 */
[----:B------:R-:W3:Y:S01]  /*14a0*/  LDS R18, [R5] ;  /* 0x0000000005127984 */ /* 0x000ee20000000800 */
[----:B------:R-:W-:-:S03]  /*14b0*/  FADD.FTZ R12, R27, R14 ;  /* 0x0000000e1b0c7221 */ /* 0x000fc60000010000 */
[----:B------:R-:W4:Y:S01]  /*14c0*/  LDS R14, [R5+0x4] ;  /* 0x00000400050e7984 */ /* 0x000f220000000800 */
[----:B------:R-:W-:-:S03]  /*14d0*/  FADD.FTZ R27, R19, R4 ;  /* 0x00000004131b7221 */ /* 0x000fc60000010000 */
[----:B------:R-:W5:Y:S04]  /*14e0*/  LDS R19, [R13+0xc] ;  /* 0x00000c000d137984 */ /* 0x000f680000000800 */
[----:B------:R-:W5:Y:S01]  /*14f0*/  LDS R4, [R5+0x8] ;  /* 0x0000080005047984 */ /* 0x000f620000000800 */
[----:B0-----:R-:W-:Y:S02]  /*1500*/  FADD.FTZ R27, R27, R16 ;  /* 0x000000101b1b7221 */ /* 0x001fe40000010000 */
[----:B-1----:R-:W-:Y:S01]  /*1510*/  FADD.FTZ R15, R8, R17 ;  /* 0x00000011080f7221 */ /* 0x002fe20000010000 */
[----:B------:R-:W-:Y:S01]  /*1520*/  LEA R17, R10, R5, 0x4 ;  /* 0x000000050a117211 */ /* 0x000fe200078e20ff */
[----:B--2---:R-:W-:-:S04]  /*1530*/  FADD.FTZ R24, R11, R24 ;  /* 0x000000180b187221 */ /* 0x004fc80000010000 */
[----:B------:R-:W-:Y:S01]  /*1540*/  LDS R26, [R17+0xc] ;  /* 0x00000c00111a7984 */ /* 0x000fe20000000800 */
[----:B------:R-:W-:-:S03]  /*1550*/  FADD.FTZ R11, R12, R25 ;  /* 0x000000190c0b7221 */ /* 0x000fc60000010000 */
[----:B------:R-:W0:Y:S01]  /*1560*/  LDS R25, [R17+0x4] ;  /* 0x0000040011197984 */ /* 0x000e220000000800 */
[----:B---3--:R-:W-:Y:S02]  /*1570*/  FADD.FTZ R11, R11, R18 ;  /* 0x000000120b0b7221 */ /* 0x008fe40000010000 */
[----:B----4-:R-:W-:Y:S02]  /*1580*/  FADD.FTZ R12, R15, R14 ;  /* 0x0000000e0f0c7221 */ /* 0x010fe40000010000 */
[----:B------:R-:W1:Y:S01]  /*1590*/  LDS R15, [R5+0xc] ;  /* 0x00000c00050f7984 */ /* 0x000e620000000800 */
[----:B-----5:R-:W-:Y:S01]  /*15a0*/  FADD.FTZ R8, R24, R19 ;  /* 0x0000001318087221 */ /* 0x020fe20000010000 */
[C---:B------:R-:W-:Y:S02]  /*15b0*/  LEA R19, R10.reuse, R17, 0x4 ;  /* 0x000000110a137211 */ /* 0x040fe400078e20ff */
[----:B------:R-:W2:Y:S01]  /*15c0*/  LDS R14, [R17] ;  /* 0x00000000110e7984 */ /* 0x000ea20000000800 */
[----:B------:R-:W-:Y:S01]  /*15d0*/  FADD.FTZ R27, R27, R4 ;  /* 0x000000041b1b7221 */ /* 0x000fe20000010000 */
[----:B------:R-:W-:-:S02]  /*15e0*/  LEA R13, R10, R19, 0x4 ;  /* 0x000000130a0d7211 */ /* 0x000fc400078e20ff */
[----:B------:R-:W3:Y:S04]  /*15f0*/  LDS R4, [R17+0x8] ;  /* 0x0000080011047984 */ /* 0x000ee80000000800 */
[----:B------:R-:W4:Y:S04]  /*1600*/  LDS R10, [R19] ;  /* 0x00000000130a7984 */ /* 0x000f280000000800 */
[----:B------:R-:W5:Y:S04]  /*1610*/  LDS R24, [R19+0x4] ;  /* 0x0000040013187984 */ /* 0x000f680000000800 */
[----:B------:R-:W5:Y:S04]  /*1620*/  LDS R18, [R19+0x8] ;  /* 0x0000080013127984 */ /* 0x000f680000000800 */
[----:B------:R-:W5:Y:S01]  /*1630*/  LDS R16, [R19+0xc] ;  /* 0x00000c0013107984 */ /* 0x000f620000000800 */
[----:B0-----:R-:W-:-:S02]  /*1640*/  FADD.FTZ R25, R12, R25 ;  /* 0x000000190c197221 */ /* 0x001fc40000010000 */
[----:B-1----:R-:W-:Y:S02]  /*1650*/  FADD.FTZ R15, R8, R15 ;  /* 0x0000000f080f7221 */ /* 0x002fe40000010000 */
[----:B--2---:R-:W-:Y:S02]  /*1660*/  FADD.FTZ R11, R11, R14 ;  /* 0x0000000e0b0b7221 */ /* 0x004fe40000010000 */
[----:B------:R-:W-:Y:S02]  /*1670*/  FADD.FTZ R15, R15, R26 ;  /* 0x0000001a0f0f7221 */ /* 0x000fe40000010000 */
[----:B---3--:R-:W-:Y:S02]  /*1680*/  FADD.FTZ R27, R27, R4 ;  /* 0x000000041b1b7221 */ /* 0x008fe40000010000 */
[----:B----4-:R-:W-:Y:S02]  /*1690*/  FADD.FTZ R8, R11, R10 ;  /* 0x0000000a0b087221 */ /* 0x010fe40000010000 */
[----:B-----5:R-:W-:-:S02]  /*16a0*/  FADD.FTZ R4, R25, R24 ;  /* 0x0000001819047221 */ /* 0x020fc40000010000 */
[----:B------:R-:W-:Y:S02]  /*16b0*/  FADD.FTZ R5, R27, R18 ;  /* 0x000000121b057221 */ /* 0x000fe40000010000 */
[----:B------:R-:W-:Y:S01]  /*16c0*/  FADD.FTZ R11, R15, R16 ;  /* 0x000000100f0b7221 */ /* 0x000fe20000010000 */
[----:B------:R-:W-:Y:S05]  /*16d0*/  @P1 BRA `(.L_x_264) ;  /* 0xfffff6b000001947 */ /* 0x000fea000383ffff */
.L_x_263:
[----:B------:R-:W-:-:S13]  /*16e0*/  ISETP.GT.AND P1, PT, R9, 0x4, PT ;  /* 0x000000040900780c */ /* 0x000fda0003f24270 */
[----:B------:R-:W-:Y:S05]  /*16f0*/  @!P1 BRA `(.L_x_265) ;  /* 0x000004c000009947 */ /* 0x000fea0003800000 */
[----:B------:R-:W-:Y:S01]  /*1700*/  MOV R10, c[0x0][0x0] ;  /* 0x00000000000a7a02 */ /* 0x000fe20000000f00 */
[----:B------:R-:W0:Y:S01]  /*1710*/  LDS R19, [R13+0x4] ;  /* 0x000004000d137984 */ /* 0x000e220000000800 */
[----:B------:R-:W-:Y:S02]  /*1720*/  PLOP3.LUT P0, PT, PT, PT, PT, 0x8, 0x0 ;  /* 0x000000000000781c */ /* 0x000fe40003f0e170 */
[C---:B------:R-:W-:Y:S01]  /*1730*/  LEA R15, R10.reuse, R13, 0x4 ;  /* 0x0000000d0a0f7211 */ /* 0x040fe200078e20ff */
[----:B------:R-:W1:Y:S01]  /*1740*/  LDS R16, [R13+0x8] ;  /* 0x000008000d107984 */ /* 0x000e620000000800 */
[----:B------:R-:W-:Y:S02]  /*1750*/  IADD3 R7, R7, 0x8, RZ ;  /* 0x0000000807077810 */ /* 0x000fe40007ffe0ff */
[----:B------:R-:W-:Y:S01]  /*1760*/  IADD3 R9, R9, -0x8, RZ ;  /* 0xfffffff809097810 */ /* 0x000fe20007ffe0ff */
[----:B------:R-:W2:Y:S01]  /*1770*/  LDS R12, [R15+0x8] ;  /* 0x000008000f0c7984 */ /* 0x000ea20000000800 */
[----:B------:R-:W-:-:S03]  /*1780*/  IMAD R25, R10, 0x10, R15 ;  /* 0x000000100a197824 */ /* 0x000fc600078e020f */
[----:B------:R-:W3:Y:S04]  /*1790*/  LDS R14, [R15+0x4] ;  /* 0x000004000f0e7984 */ /* 0x000ee80000000800 */
[----:B------:R-:W4:Y:S04]  /*17a0*/  LDS R17, [R13] ;  /* 0x000000000d117984 */ /* 0x000f280000000800 */
[----:B------:R-:W5:Y:S04]  /*17b0*/  LDS R24, [R15] ;  /* 0x000000000f187984 */ /* 0x000f680000000800 */
[----:B------:R-:W5:Y:S04]  /*17c0*/  LDS R18, [R13+0xc] ;  /* 0x00000c000d127984 */ /* 0x000f680000000800 */
[----:B------:R-:W5:Y:S01]  /*17d0*/  LDS R27, [R25+0x4] ;  /* 0x00000400191b7984 */ /* 0x000f620000000800 */
[----:B0-----:R-:W-:-:S02]  /*17e0*/  FADD.FTZ R19, R4, R19 ;  /* 0x0000001304137221 */ /* 0x001fc40000010000 */
[----:B-1----:R-:W-:-:S04]  /*17f0*/  FADD.FTZ R5, R5, R16 ;  /* 0x0000001005057221 */ /* 0x002fc80000010000 */
[----:B--2---:R-:W-:Y:S01]  /*1800*/  FADD.FTZ R12, R5, R12 ;  /* 0x0000000c050c7221 */ /* 0x004fe20000010000 */
[----:B------:R-:W-:Y:S01]  /*1810*/  LEA R5, R10, R25, 0x4 ;  /* 0x000000190a057211 */ /* 0x000fe200078e20ff */
[----:B---3--:R-:W-:Y:S02]  /*1820*/  FADD.FTZ R14, R19, R14 ;  /* 0x0000000e130e7221 */ /* 0x008fe40000010000 */
[----:B------:R-:W0:Y:S01]  /*1830*/  LDS R19, [R25] ;  /* 0x0000000019137984 */ /* 0x000e220000000800 */
[----:B----4-:R-:W-:-:S03]  /*1840*/  FADD.FTZ R17, R8, R17 ;  /* 0x0000001108117221 */ /* 0x010fc60000010000 */
[----:B------:R-:W1:Y:S01]  /*1850*/  LDS R16, [R5] ;  /* 0x0000000005107984 */ /* 0x000e620000000800 */
[----:B-----5:R-:W-:-:S03]  /*1860*/  FADD.FTZ R4, R17, R24 ;  /* 0x0000001811047221 */ /* 0x020fc60000010000 */
[----:B------:R-:W2:Y:S01]  /*1870*/  LDS R24, [R15+0xc] ;  /* 0x00000c000f187984 */ /* 0x000ea20000000800 */
[----:B------:R-:W-:-:S03]  /*1880*/  FADD.FTZ R11, R11, R18 ;  /* 0x000000120b0b7221 */ /* 0x000fc60000010000 */
[----:B------:R-:W3:Y:S01]  /*1890*/  LDS R18, [R25+0xc] ;  /* 0x00000c0019127984 */ /* 0x000ee20000000800 */
[----:B------:R-:W-:-:S03]  /*18a0*/  FADD.FTZ R14, R14, R27 ;  /* 0x0000001b0e0e7221 */ /* 0x000fc60000010000 */
[----:B------:R-:W4:Y:S04]  /*18b0*/  LDS R17, [R25+0x8] ;  /* 0x0000080019117984 */ /* 0x000f280000000800 */
[----:B------:R-:W5:Y:S04]  /*18c0*/  LDS R13, [R5+0x4] ;  /* 0x00000400050d7984 */ /* 0x000f680000000800 */
[----:B------:R-:W5:Y:S04]  /*18d0*/  LDS R8, [R5+0x8] ;  /* 0x0000080005087984 */ /* 0x000f680000000800 */
[----:B------:R-:W5:Y:S01]  /*18e0*/  LDS R25, [R5+0xc] ;  /* 0x00000c0005197984 */ /* 0x000f620000000800 */
[----:B0-----:R-:W-:-:S04]  /*18f0*/  FADD.FTZ R19, R4, R19 ;  /* 0x0000001304137221 */ /* 0x001fc80000010000 */
[----:B-1----:R-:W-:Y:S01]  /*1900*/  FADD.FTZ R16, R19, R16 ;  /* 0x0000001013107221 */ /* 0x002fe20000010000 */
[----:B------:R-:W-:Y:S01]  /*1910*/  LEA R19, R10, R5, 0x4 ;  /* 0x000000050a137211 */ /* 0x000fe200078e20ff */
[----:B--2---:R-:W-:-:S04]  /*1920*/  FADD.FTZ R11, R11, R24 ;  /* 0x000000180b0b7221 */ /* 0x004fc80000010000 */
[----:B------:R-:W0:Y:S01]  /*1930*/  LDS R27, [R19] ;  /* 0x00000000131b7984 */ /* 0x000e220000000800 */
[----:B---3--:R-:W-:Y:S01]  /*1940*/  FADD.FTZ R18, R11, R18 ;  /* 0x000000120b127221 */ /* 0x008fe20000010000 */
[----:B------:R-:W-:Y:S02]  /*1950*/  LEA R11, R10, R19, 0x4 ;  /* 0x000000130a0b7211 */ /* 0x000fe400078e20ff */
[----:B------:R-:W1:Y:S01]  /*1960*/  LDS R24, [R19+0x4] ;  /* 0x0000040013187984 */ /* 0x000e620000000800 */
[----:B----4-:R-:W-:Y:S01]  /*1970*/  FADD.FTZ R17, R12, R17 ;  /* 0x000000110c117221 */ /* 0x010fe20000010000 */
[----:B------:R-:W-:Y:S02]  /*1980*/  LEA R31, R10, R11, 0x4 ;  /* 0x0000000b0a1f7211 */ /* 0x000fe400078e20ff */
[----:B------:R-:W2:Y:S01]  /*1990*/  LDS R15, [R19+0x8] ;  /* 0x00000800130f7984 */ /* 0x000ea20000000800 */
[----:B-----5:R-:W-:Y:S01]  /*19a0*/  FADD.FTZ R13, R14, R13 ;  /* 0x0000000d0e0d7221 */ /* 0x020fe20000010000 */
[----:B------:R-:W-:-:S02]  /*19b0*/  LEA R33, R10, R31, 0x4 ;  /* 0x0000001f0a217211 */ /* 0x000fc400078e20ff */
[----:B------:R-:W3:Y:S01]  /*19c0*/  LDS R14, [R11] ;  /* 0x000000000b0e7984 */ /* 0x000ee20000000800 */
[----:B------:R-:W-:-:S03]  /*19d0*/  FADD.FTZ R4, R17, R8 ;  /* 0x0000000811047221 */ /* 0x000fc60000010000 */
[----:B------:R-:W4:Y:S01]  /*19e0*/  LDS R17, [R19+0xc] ;  /* 0x00000c0013117984 */ /* 0x000f220000000800 */
[----:B------:R-:W-:-:S03]  /*19f0*/  FADD.FTZ R18, R18, R25 ;  /* 0x0000001912127221 */ /* 0x000fc60000010000 */
[----:B------:R-:W5:Y:S04]  /*1a00*/  LDS R12, [R11+0x4] ;  /* 0x000004000b0c7984 */ /* 0x000f680000000800 */
[----:B------:R-:W5:Y:S04]  /*1a10*/  LDS R8, [R11+0x8] ;  /* 0x000008000b087984 */ /* 0x000f680000000800 */
[----:B------:R-:W5:Y:S04]  /*1a20*/  LDS R25, [R31] ;  /* 0x000000001f197984 */ /* 0x000f680000000800 */
[----:B------:R-:W5:Y:S04]  /*1a30*/  LDS R5, [R31+0x8] ;  /* 0x000008001f057984 */ /* 0x000f680000000800 */
[----:B------:R-:W-:Y:S01]  /*1a40*/  LDS R19, [R31+0xc] ;  /* 0x00000c001f137984 */ /* 0x000fe20000000800 */
[----:B0-----:R-:W-:-:S03]  /*1a50*/  FADD.FTZ R27, R16, R27 ;  /* 0x0000001b101b7221 */ /* 0x001fc60000010000 */
[----:B------:R-:W0:Y:S01]  /*1a60*/  LDS R16, [R33+0x8] ;  /* 0x0000080021107984 */ /* 0x000e220000000800 */
[----:B-1----:R-:W-:Y:S02]  /*1a70*/  FADD.FTZ R13, R13, R24 ;  /* 0x000000180d0d7221 */ /* 0x002fe40000010000 */
[----:B--2---:R-:W-:Y:S02]  /*1a80*/  FADD.FTZ R15, R4, R15 ;  /* 0x0000000f040f7221 */ /* 0x004fe40000010000 */
[----:B---3--:R-:W-:Y:S02]  /*1a90*/  FADD.FTZ R14, R27, R14 ;  /* 0x0000000e1b0e7221 */ /* 0x008fe40000010000 */
[----:B------:R-:W1:Y:S01]  /*1aa0*/  LDS R27, [R11+0xc] ;  /* 0x00000c000b1b7984 */ /* 0x000e620000000800 */
[----:B----4-:R-:W-:-:S03]  /*1ab0*/  FADD.FTZ R4, R18, R17 ;  /* 0x0000001112047221 */ /* 0x010fc60000010000 */
[----:B------:R-:W2:Y:S01]  /*1ac0*/  LDS R17, [R31+0x4] ;  /* 0x000004001f117984 */ /* 0x000ea20000000800 */
[----:B-----5:R-:W-:Y:S02]  /*1ad0*/  FADD.FTZ R12, R13, R12 ;  /* 0x0000000c0d0c7221 */ /* 0x020fe40000010000 */
[----:B------:R-:W-:Y:S01]  /*1ae0*/  IMAD R13, R10, 0x10, R33 ;  /* 0x000000100a0d7824 */ /* 0x000fe200078e0221 */
[----:B------:R-:W3:Y:S01]  /*1af0*/  LDS R18, [R33+0x4] ;  /* 0x0000040021127984 */ /* 0x000ee20000000800 */
[----:B------:R-:W-:-:S03]  /*1b00*/  FADD.FTZ R8, R15, R8 ;  /* 0x000000080f087221 */ /* 0x000fc60000010000 */
[----:B------:R-:W4:Y:S01]  /*1b10*/  LDS R15, [R33] ;  /* 0x00000000210f7984 */ /* 0x000f220000000800 */
[----:B------:R-:W-:-:S03]  /*1b20*/  FADD.FTZ R14, R14, R25 ;  /* 0x000000190e0e7221 */ /* 0x000fc60000010000 */
[----:B------:R-:W5:Y:S01]  /*1b30*/  LDS R10, [R33+0xc] ;  /* 0x00000c00210a7984 */ /* 0x000f620000000800 */
[----:B------:R-:W-:-:S04]  /*1b40*/  FADD.FTZ R5, R8, R5 ;  /* 0x0000000508057221 */ /* 0x000fc80000010000 */
[----:B0-----:R-:W-:Y:S02]  /*1b50*/  FADD.FTZ R5, R5, R16 ;  /* 0x0000001005057221 */ /* 0x001fe40000010000 */
[----:B-1----:R-:W-:Y:S02]  /*1b60*/  FADD.FTZ R4, R4, R27 ;  /* 0x0000001b04047221 */ /* 0x002fe40000010000 */
[----:B--2---:R-:W-:Y:S02]  /*1b70*/  FADD.FTZ R17, R12, R17 ;  /* 0x000000110c117221 */ /* 0x004fe40000010000 */
[----:B------:R-:W-:Y:S02]  /*1b80*/  FADD.FTZ R19, R4, R19 ;  /* 0x0000001304137221 */ /* 0x000fe40000010000 */
[----:B---3--:R-:W-:Y:S02]  /*1b90*/  FADD.FTZ R4, R17, R18 ;  /* 0x0000001211047221 */ /* 0x008fe40000010000 */
[----:B----4-:R-:W-:-:S02]  /*1ba0*/  FADD.FTZ R8, R14, R15 ;  /* 0x0000000f0e087221 */ /* 0x010fc40000010000 */
[----:B-----5:R-:W-:Y:S02]  /*1bb0*/  FADD.FTZ R11, R19, R10 ;  /* 0x0000000a130b7221 */ /* 0x020fe40000010000 */
.L_x_265:
[----:B------:R-:W-:-:S13]  /*1bc0*/  ISETP.NE.OR P0, PT, R9, RZ, P0 ;  /* 0x000000ff0900720c */ /* 0x000fda0000705670 */
[----:B------:R-:W-:Y:S05]  /*1bd0*/  @!P0 BRA `(.L_x_261) ;  /* 0x0000029000008947 */ /* 0x000fea0003800000 */
.L_x_262:
[----:B------:R-:W-:Y:S01]  /*1be0*/  MOV R10, c[0x0][0x0] ;  /* 0x00000000000a7a02 */ /* 0x000fe20000000f00 */
[----:B------:R-:W0:Y:S01]  /*1bf0*/  LDS R19, [R13] ;  /* 0x000000000d137984 */ /* 0x000e220000000800 */
[----:B------:R-:W-:Y:S02]  /*1c00*/  IADD3 R9, R9, -0x4, RZ ;  /* 0xfffffffc09097810 */ /* 0x000fe40007ffe0ff */
[C---:B------:R-:W-:Y:S01]  /*1c10*/  LEA R17, R10.reuse, R13, 0x4 ;  /* 0x0000000d0a117211 */ /* 0x040fe200078e20ff */
[----:B------:R-:W1:Y:S01]  /*1c20*/  LDS R25, [R13+0x4] ;  /* 0x000004000d197984 */ /* 0x000e620000000800 */
[----:B------:R-:W-:Y:S02]  /*1c30*/  ISETP.NE.AND P0, PT, R9, RZ, PT ;  /* 0x000000ff0900720c */ /* 0x000fe40003f05270 */
[----:B------:R-:W-:Y:S01]  /*1c40*/  IADD3 R7, R7, 0x4, RZ ;  /* 0x0000000407077810 */ /* 0x000fe20007ffe0ff */
[----:B------:R-:W2:Y:S04]  /*1c50*/  LDS R15, [R17] ;  /* 0x00000000110f7984 */ /* 0x000ea80000000800 */
[----:B------:R-:W3:Y:S04]  /*1c60*/  LDS R16, [R13+0x8] ;  /* 0x000008000d107984 */ /* 0x000ee80000000800 */
[----:B------:R-:W4:Y:S04]  /*1c70*/  LDS R14, [R17+0x4] ;  /* 0x00000400110e7984 */ /* 0x000f280000000800 */
[----:B------:R-:W5:Y:S04]  /*1c80*/  LDS R18, [R13+0xc] ;  /* 0x00000c000d127984 */ /* 0x000f680000000800 */
[----:B------:R-:W5:Y:S01]  /*1c90*/  LDS R12, [R17+0x8] ;  /* 0x00000800110c7984 */ /* 0x000f620000000800 */
[----:B0-----:R-:W-:Y:S01]  /*1ca0*/  FADD.FTZ R8, R19, R8 ;  /* 0x0000000813087221 */ /* 0x001fe20000010000 */
[----:B------:R-:W-:Y:S01]  /*1cb0*/  LEA R19, R10, R17, 0x4 ;  /* 0x000000110a137211 */ /* 0x000fe200078e20ff */
[----:B-1----:R-:W-:-:S04]  /*1cc0*/  FADD.FTZ R25, R25, R4 ;  /* 0x0000000419197221 */ /* 0x002fc80000010000 */
[----:B------:R-:W-:Y:S01]  /*1cd0*/  LDS R26, [R19+0xc] ;  /* 0x00000c00131a7984 */ /* 0x000fe20000000800 */
[----:B--2---:R-:W-:-:S03]  /*1ce0*/  FADD.FTZ R4, R8, R15 ;  /* 0x0000000f08047221 */ /* 0x004fc60000010000 */
[----:B------:R-:W0:Y:S01]  /*1cf0*/  LDS R8, [R17+0xc] ;  /* 0x00000c0011087984 */ /* 0x000e220000000800 */
[----:B---3--:R-:W-:-:S03]  /*1d00*/  FADD.FTZ R27, R16, R5 ;  /* 0x00000005101b7221 */ /* 0x008fc60000010000 */
[----:B------:R-:W1:Y:S01]  /*1d10*/  LDS R15, [R19] ;  /* 0x00000000130f7984 */ /* 0x000e620000000800 */
[----:B----4-:R-:W-:Y:S01]  /*1d20*/  FADD.FTZ R5, R25, R14 ;  /* 0x0000000e19057221 */ /* 0x010fe20000010000 */
[----:B------:R-:W-:Y:S02]  /*1d30*/  LEA R25, R10, R19, 0x4 ;  /* 0x000000130a197211 */ /* 0x000fe400078e20ff */
[----:B------:R-:W2:Y:S01]  /*1d40*/  LDS R14, [R19+0x4] ;  /* 0x00000400130e7984 */ /* 0x000ea20000000800 */
[----:B-----5:R-:W-:Y:S01]  /*1d50*/  FADD.FTZ R11, R18, R11 ;  /* 0x0000000b120b7221 */ /* 0x020fe20000010000 */
[----:B------:R-:W-:Y:S02]  /*1d60*/  LEA R13, R10, R25, 0x4 ;  /* 0x000000190a0d7211 */ /* 0x000fe400078e20ff */
[----:B------:R-:W3:Y:S01]  /*1d70*/  LDS R16, [R19+0x8] ;  /* 0x0000080013107984 */ /* 0x000ee20000000800 */
[----:B------:R-:W-:-:S03]  /*1d80*/  FADD.FTZ R27, R27, R12 ;  /* 0x0000000c1b1b7221 */ /* 0x000fc60000010000 */
[----:B------:R-:W4:Y:S04]  /*1d90*/  LDS R24, [R25+0x4] ;  /* 0x0000040019187984 */ /* 0x000f280000000800 */
[----:B------:R-:W5:Y:S04]  /*1da0*/  LDS R18, [R25+0x8] ;  /* 0x0000080019127984 */ /* 0x000f680000000800 */
[----:B------:R-:W5:Y:S04]  /*1db0*/  LDS R10, [R25] ;  /* 0x00000000190a7984 */ /* 0x000f680000000800 */
[----:B------:R-:W5:Y:S01]  /*1dc0*/  LDS R12, [R25+0xc] ;  /* 0x00000c00190c7984 */ /* 0x000f620000000800 */
[----:B0-----:R-:W-:-:S02]  /*1dd0*/  FADD.FTZ R11, R11, R8 ;  /* 0x000000080b0b7221 */ /* 0x001fc40000010000 */
[----:B-1----:R-:W-:Y:S02]  /*1de0*/  FADD.FTZ R15, R4, R15 ;  /* 0x0000000f040f7221 */ /* 0x002fe40000010000 */
[----:B------:R-:W-:Y:S02]  /*1df0*/  FADD.FTZ R11, R11, R26 ;  /* 0x0000001a0b0b7221 */ /* 0x000fe40000010000 */
[----:B--2---:R-:W-:Y:S02]  /*1e00*/  FADD.FTZ R5, R5, R14 ;  /* 0x0000000e05057221 */ /* 0x004fe40000010000 */
[----:B---3--:R-:W-:Y:S02]  /*1e10*/  FADD.FTZ R27, R27, R16 ;  /* 0x000000101b1b7221 */ /* 0x008fe40000010000 */
[----:B----4-:R-:W-:Y:S02]  /*1e20*/  FADD.FTZ R4, R5, R24 ;  /* 0x0000001805047221 */ /* 0x010fe40000010000 */
[----:B-----5:R-:W-:-:S02]  /*1e30*/  FADD.FTZ R5, R27, R18 ;  /* 0x000000121b057221 */ /* 0x020fc40000010000 */
[----:B------:R-:W-:Y:S02]  /*1e40*/  FADD.FTZ R8, R15, R10 ;  /* 0x0000000a0f087221 */ /* 0x000fe40000010000 */
[----:B------:R-:W-:Y:S01]  /*1e50*/  FADD.FTZ R11, R11, R12 ;  /* 0x0000000c0b0b7221 */ /* 0x000fe20000010000 */
[----:B------:R-:W-:Y:S05]  /*1e60*/  @P0 BRA `(.L_x_262) ;  /* 0xfffffd7000000947 */ /* 0x000fea000383ffff */
.L_x_261:
[----:B------:R-:W-:-:S13]  /*1e70*/  ISETP.NE.AND P0, PT, R6, RZ, PT ;  /* 0x000000ff0600720c */ /* 0x000fda0003f05270 */
[----:B------:R-:W-:Y:S05]  /*1e80*/  @!P0 BRA `(.L_x_260) ;  /* 0x0000010000008947 */ /* 0x000fea0003800000 */
[----:B------:R-:W-:Y:S02]  /*1e90*/  IMAD R7, R7, c[0x0][0x0], R2 ;  /* 0x0000000007077a24 */ /* 0x000fe400078e0202 */
[----:B0-----:R-:W-:-:S03]  /*1ea0*/  IMAD.MOV.U32 R14, RZ, RZ, c[0x0][0x0] ;  /* 0x00000000ff0e7624 */ /* 0x001fc600078e00ff */
[----:B------:R-:W-:-:S04]  /*1eb0*/  LEA R7, R7, 0x4, 0x4 ;  /* 0x0000000407077811 */ /* 0x000fc800078e20ff */
[----:B------:R-:W-:-:S05]  /*1ec0*/  IADD3 R7, R7, 0x8, RZ ;  /* 0x0000000807077810 */ /* 0x000fca0007ffe0ff */
.L_x_266:
        /* <DEDUP_REMOVED lines=12> */
.L_x_260:
        /* <DEDUP_REMOVED lines=10> */
.L_x_259:
[----:B-1----:R-:W-:Y:S05]  /*2030*/  BSYNC B0 ;  /* 0x0000000000007941 */ /* 0x002fea0003800000 */
.L_x_258:
        /* <DEDUP_REMOVED lines=9> */
[----:B------:R-:W-:Y:S01]  /*20d0*/  VOTEU.ANY UR4, UPT, PT ;  /* 0x0000000000047886 */ /* 0x000fe200038e0100 */
[----:B------:R-:W-:Y:S01]  /*20e0*/  IMAD.MOV.U32 R4, RZ, RZ, 0x4 ;  /* 0x00000004ff047424 */ /* 0x000fe200078e00ff */
[----:B------:R-:W1:Y:S08]  /*20f0*/  FLO.U32 R6, UR4 ;  /* 0x0000000400067d00 */ /* 0x000e7000080e0000 */
[----:B------:R-:W2:Y:S01]  /*2100*/  POPC R7, UR4 ;  /* 0x0000000400077d09 */ /* 0x000ea20008000000 */
[----:B-1----:R-:W-:Y:S01]  /*2110*/  ISETP.EQ.U32.AND P0, PT, R6, R5, PT ;  /* 0x000000050600720c */ /* 0x002fe20003f02070 */
[----:B------:R-:W-:-:S12]  /*2120*/  IMAD.WIDE.U32 R4, R21, R4, c[0x0][0x188] ;  /* 0x0000620015047625 */ /* 0x000fd800078e0004 */
[----:B--2---:R-:W2:Y:S01]  /*2130*/  @P0 ATOMG.E.ADD.STRONG.GPU PT, R5, [R4.64], R7 ;  /* 0x00000007040509a8 */ /* 0x004ea200081ee1c6 */
[----:B------:R-:W-:-:S03]  /*2140*/  ULDC UR5, c[0x0][0x10] ;  /* 0x0000040000057ab9 */ /* 0x000fc60000000800 */
[----:B------:R-:W1:Y:S02]  /*2150*/  S2R R8, SR_LTMASK ;  /* 0x0000000000087919 */ /* 0x000e640000003900 */
[----:B-1----:R-:W-:Y:S01]  /*2160*/  LOP3.LUT R8, R8, UR4, RZ, 0xc0, !PT ;  /* 0x0000000408087c12 */ /* 0x002fe2000f8ec0ff */
[----:B------:R-:W-:Y:S02]  /*2170*/  UMOV UR4, 0x1 ;  /* 0x0000000100047882 */ /* 0x000fe40000000000 */
[----:B------:R-:W-:Y:S01]  /*2180*/  UIADD3 UR4, -UR4, UR5, URZ ;  /* 0x0000000504047290 */ /* 0x000fe2000fffe13f */
[----:B------:R-:W1:Y:S01]  /*2190*/  POPC R9, R8 ;  /* 0x0000000800097309 */ /* 0x000e620000000000 */
[----:B--2---:R-:W1:Y:S02]  /*21a0*/  SHFL.IDX PT, R2, R5, R6, 0x1f ;  /* 0x00001f0605027589 */ /* 0x004e6400000e0000 */
[----:B-1----:R-:W-:-:S04]  /*21b0*/  IADD3 R2, R2, R9, RZ ;  /* 0x0000000902027210 */ /* 0x002fc80007ffe0ff */
[----:B------:R-:W-:-:S04]  /*21c0*/  ISETP.NE.AND P0, PT, R2, UR4, PT ;  /* 0x0000000402007c0c */ /* 0x000fc8000bf05270 */
[----:B------:R-:W-:-:S05]  /*21d0*/  SEL R2, RZ, 0x1, P0 ;  /* 0x00000001ff027807 */ /* 0x000fca0000000000 */
[----:B------:R1:W-:Y:S04]  /*21e0*/  STS.U8 [RZ], R2 ;  /* 0x00000002ff007388 */ /* 0x0003e80000000000 */
.L_x_269:
[----:B------:R-:W-:Y:S05]  /*21f0*/  BSYNC B0 ;  /* 0x0000000000007941 */ /* 0x000fea0003800000 */
.L_x_268:
[----:B------:R-:W-:Y:S06]  /*2200*/  BAR.SYNC.DEFER_BLOCKING 0x0 ;  /* 0x0000000000007b1d */ /* 0x000fec0000010000 */
[----:B-1----:R-:W1:Y:S02]  /*2210*/  LDS.U8 R2, [RZ] ;  /* 0x00000000ff027984 */ /* 0x002e640000000000 */
[----:B-1----:R-:W-:-:S04]  /*2220*/  ISETP.NE.AND P0, PT, R2, RZ, PT ;  /* 0x000000ff0200720c */ /* 0x002fc80003f05270 */
[----:B------:R-:W-:-:S13]  /*2230*/  ISETP.NE.OR P0, PT, R3, RZ, !P0 ;  /* 0x000000ff0300720c */ /* 0x000fda0004705670 */
[----:B------:R-:W-:Y:S05]  /*2240*/  @P0 EXIT ;  /* 0x000000000000094d */ /* 0x000fea0003800000 */
[----:B------:R-:W-:Y:S01]  /*2250*/  ISETP.NE.AND P0, PT, RZ, c[0x0][0x10], PT ;  /* 0x00000400ff007a0c */ /* 0x000fe20003f05270 */
[----:B------:R-:W-:Y:S01]  /*2260*/  CS2R R4, SRZ ;  /* 0x0000000000047805 */ /* 0x000fe2000001ff00 */
[----:B------:R-:W-:-:S11]  /*2270*/  CS2R R6, SRZ ;  /* 0x0000000000067805 */ /* 0x000fd6000001ff00 */
[----:B------:R-:W-:Y:S05]  /*2280*/  @!P0 BRA `(.L_x_270) ;  /* 0x0000046000008947 */ /* 0x000fea0003800000 */
[C---:B------:R-:W-:Y:S02]  /*2290*/  IADD3 R3, R0.reuse, -0x1, RZ ;  /* 0xffffffff00037810 */ /* 0x040fe40007ffe0ff */
[----:B------:R-:W-:Y:S01]  /*22a0*/  LOP3.LUT R2, R0, 0x3, RZ, 0xc0, !PT ;  /* 0x0000000300027812 */ /* 0x000fe200078ec0ff */
[----:B------:R-:W-:Y:S01]  /*22b0*/  HFMA2.MMA R0, -RZ, RZ, 0, 0 ;  /* 0x00000000ff007435 */ /* 0x000fe200000001ff */
[----:B------:R-:W-:Y:S02]  /*22c0*/  ISETP.GE.U32.AND P0, PT, R3, 0x3, PT ;  /* 0x000000030300780c */ /* 0x000fe40003f06070 */
[----:B------:R-:W-:Y:S02]  /*22d0*/  ISETP.NE.AND P1, PT, R2, RZ, PT ;  /* 0x000000ff0200720c */ /* 0x000fe40003f25270 */
[----:B------:R-:W-:-:S09]  /*22e0*/  MOV R5, RZ ;  /* 0x000000ff00057202 */ /* 0x000fd20000000f00 */
[----:B------:R-:W-:Y:S05]  /*22f0*/  @!P0 BRA `(.L_x_271) ;  /* 0x0000030000008947 */ /* 0x000fea0003800000 */
[----:B------:R-:W-:Y:S01]  /*2300*/  IADD3 R3, -R2, c[0x0][0x10], RZ ;  /* 0x0000040002037a10 */ /* 0x000fe20007ffe1ff */
[----:B------:R-:W-:Y:S01]  /*2310*/  CS2R R4, SRZ ;  /* 0x0000000000047805 */ /* 0x000fe2000001ff00 */
[----:B------:R-:W-:Y:S01]  /*2320*/  MOV R0, RZ ;  /* 0x000000ff00007202 */ /* 0x000fe20000000f00 */
[----:B------:R-:W-:-:S04]  /*2330*/  CS2R R6, SRZ ;  /* 0x0000000000067805 */ /* 0x000fc8000001ff00 */
.L_x_272:
[----:B------:R-:W-:-:S05]  /*2340*/  IMAD R8, R0, c[0x0][0x170], RZ ;  /* 0x00005c0000087a24 */ /* 0x000fca00078e02ff */
[----:B------:R-:W-:Y:S02]  /*2350*/  IADD3 R10, R8, c[0x0][0x170], RZ ;  /* 0x00005c00080a7a10 */ /* 0x000fe40007ffe0ff */
[----:B------:R-:W-:Y:S02]  /*2360*/  SHF.R.S32.HI R9, RZ, 0x1f, R8 ;  /* 0x0000001fff097819 */ /* 0x000fe40000011408 */
[----:B------:R-:W-:Y:S02]  /*2370*/  SHF.R.S32.HI R11, RZ, 0x1f, R10 ;  /* 0x0000001fff0b7819 */ /* 0x000fe4000001140a */
[----:B0-----:R-:W-:Y:S02]  /*2380*/  IADD3 R12, R10, c[0x0][0x170], RZ ;  /* 0x00005c000a0c7a10 */ /* 0x001fe40007ffe0ff */
        /* <DEDUP_REMOVED lines=10> */
[-C--:B------:R-:W-:Y:S01]  /*2430*/  LEA.HI.SX32 R16, R13, R20.reuse, 0x1e ;  /* 0x000000140d107211 */ /* 0x080fe200078ff2ff */
[-C--:B------:R-:W-:Y:S01]  /*2440*/  IMAD.WIDE R12, R12, R23.reuse, c[0x0][0x180] ;  /* 0x000060000c0c7625 */ /* 0x080fe200078e0217 */
[----:B------:R-:W2:Y:S01]  /*2450*/  LDG.E.128 R8, [R8.64] ;  /* 0x0000000608087981 */ /* 0x000ea2000c1e1d00 */
[----:B------:R-:W-:Y:S02]  /*2460*/  LEA.HI.SX32 R24, R15, R20, 0x1e ;  /* 0x000000140f187211 */ /* 0x000fe400078ff2ff */
        /* <DEDUP_REMOVED lines=25> */
.L_x_271:
[----:B------:R-:W-:Y:S05]  /*2600*/  @!P1 BRA `(.L_x_270) ;  /* 0x000000e000009947 */ /* 0x000fea0003800000 */
[----:B------:R-:W-:-:S05]  /*2610*/  IMAD R0, R0, c[0x0][0x170], RZ ;  /* 0x00005c0000007a24 */ /* 0x000fca00078e02ff */
.L_x_273:
[----:B------:R-:W-:-:S04]  /*2620*/  SHF.R.S32.HI R3, RZ, 0x1f, R0 ;  /* 0x0000001fff037819 */ /* 0x000fc80000011400 */
        /* <DEDUP_REMOVED lines=12> */
.L_x_270:
[----:B------:R-:W-:Y:S01]  /*26f0*/  STG.E.128 [R28.64], R4 ;  /* 0x000000041c007986 */ /* 0x000fe2000c101d06 */
[----:B------:R-:W-:Y:S05]  /*2700*/  EXIT ;  /* 0x000000000000794d */ /* 0x000fea0003800000 */
.L_x_267:
[----:B------:R-:W-:Y:S02]  /*2710*/  MOV R9, R4 ;  /* 0x0000000400097202 */ /* 0x000fe40000000f00 */
[----:B------:R-:W-:-:S05]  /*2720*/  MOV R10, R5 ;  /* 0x00000005000a7202 */ /* 0x000fca0000000f00 */
[----:B------:R-:W-:Y:S01]  /*2730*/  STG.E.128 [R28.64], R8 ;  /* 0x000000081c007986 */ /* 0x000fe2000c101d06 */
[----:B------:R-:W-:Y:S05]  /*2740*/  EXIT ;  /* 0x000000000000794d */ /* 0x000fea0003800000 */
.L_x_274:
        /* <DEDUP_REMOVED lines=11> */
.L_x_344:


//--------------------- .text._Z13biasAdd_bpropIfLi4EEvPT_iiPVfPiS1_ --------------------------
	.section	.text._Z13biasAdd_bpropIfLi4EEvPT_iiPVfPiS1_,"ax",@progbits
	.sectioninfo	@"SHI_REGISTERS=32"
	.align	128
        .global         _Z13biasAdd_bpropIfLi4EEvPT_iiPVfPiS1_
        .type           _Z13biasAdd_bpropIfLi4EEvPT_iiPVfPiS1_,@function
        .size           _Z13biasAdd_bpropIfLi4EEvPT_iiPVfPiS1_,(.L_x_345 - _Z13biasAdd_bpropIfLi4EEvPT_iiPVfPiS1_)
        .other          _Z13biasAdd_bpropIfLi4EEvPT_iiPVfPiS1_,@"STO_CUDA_ENTRY STV_DEFAULT"
_Z13biasAdd_bpropIfLi4EEvPT_iiPVfPiS1_:
.text._Z13biasAdd_bpropIfLi4EEvPT_iiPVfPiS1_:
        /* <DEDUP_REMOVED lines=79> */
.L_x_281:
        /* <DEDUP_REMOVED lines=20> */
[----:B------:R-:W2:Y:S01]  /*0630*/  LDG.E R24, [R24.64] ;  /* 0x0000000618187981 */ /* 0x000ea2000c1e1900 */
[----:B------:R-:W-:Y:S01]  /*0640*/  IMAD.WIDE.U32 R14, R17, c[0x0][0x168], R10 ;  /* 0x00005a00110e7a25 */ /* 0x000fe200078e000a */
[----:B------:R-:W-:Y:S02]  /*0650*/  IADD3 R17, R7, 0x3, R22 ;  /* 0x0000000307117810 */ /* 0x000fe40007ffe016 */
[----:B------:R-:W-:Y:S02]  /*0660*/  LEA.HI.X R19, R12, c[0x0][0x164], R19, 0x2, P2 ;  /* 0x000059000c137a11 */ /* 0x000fe400010f1413 */
[----:B------:R-:W-:Y:S02]  /*0670*/  IADD3 R13, R15, R13, RZ ;  /* 0x0000000d0f0d7210 */ /* 0x000fe40007ffe0ff */
[----:B------:R-:W-:Y:S01]  /*0680*/  SHF.R.S32.HI R15, RZ, 0x1f, R17 ;  /* 0x0000001fff0f7819 */ /* 0x000fe20000011411 */
[----:B------:R-:W3:Y:S01]  /*0690*/  LDG.E R18, [R18.64] ;  /* 0x0000000612127981 */ /* 0x000ee2000c1e1900 */
[----:B------:R-:W-:-:S03]  /*06a0*/  LEA R12, P2, R14, c[0x0][0x160], 0x2 ;  /* 0x000058000e0c7a11 */ /* 0x000fc600078410ff */
[----:B------:R-:W-:Y:S01]  /*06b0*/  IMAD R16, R15, c[0x0][0x168], RZ ;  /* 0x00005a000f107a24 */ /* 0x000fe200078e02ff */
[----:B------:R-:W-:Y:S01]  /*06c0*/  LEA.HI.X R13, R14, c[0x0][0x164], R13, 0x2, P2 ;  /* 0x000059000e0d7a11 */ /* 0x000fe200010f140d */
[----:B------:R-:W-:-:S04]  /*06d0*/  IMAD.WIDE.U32 R14, R17, c[0x0][0x168], R10 ;  /* 0x00005a00110e7a25 */ /* 0x000fc800078e000a */
[----:B------:R-:W-:Y:S01]  /*06e0*/  IMAD R17, R17, R20, R16 ;  /* 0x0000001411117224 */ /* 0x000fe200078e0210 */
[----:B------:R-:W-:Y:S01]  /*06f0*/  LEA R16, P2, R14, c[0x0][0x160], 0x2 ;  /* 0x000058000e107a11 */ /* 0x000fe200078410ff */
[----:B------:R-:W4:Y:S02]  /*0700*/  LDG.E R12, [R12.64] ;  /* 0x000000060c0c7981 */ /* 0x000f24000c1e1900 */
[----:B------:R-:W-:-:S05]  /*0710*/  IMAD.IADD R15, R15, 0x1, R17 ;  /* 0x000000010f0f7824 */ /* 0x000fca00078e0211 */
[----:B------:R-:W-:-:S05]  /*0720*/  LEA.HI.X R17, R14, c[0x0][0x164], R15, 0x2, P2 ;  /* 0x000059000e117a11 */ /* 0x000fca00010f140f */
[----:B------:R-:W5:Y:S01]  /*0730*/  LDG.E R16, [R16.64] ;  /* 0x0000000610107981 */ /* 0x000f62000c1e1900 */
[----:B------:R-:W-:-:S04]  /*0740*/  IADD3 R22, R22, 0x4, RZ ;  /* 0x0000000416167810 */ /* 0x000fc80007ffe0ff */
[----:B------:R-:W-:Y:S01]  /*0750*/  ISETP.GE.AND P2, PT, R22, R23, PT ;  /* 0x000000171600720c */ /* 0x000fe20003f46270 */
[----:B--2---:R-:W-:-:S04]  /*0760*/  FADD.FTZ R21, R24, R21 ;  /* 0x0000001518157221 */ /* 0x004fc80000010000 */
[----:B---3--:R-:W-:-:S04]  /*0770*/  FADD.FTZ R21, R21, R18 ;  /* 0x0000001215157221 */ /* 0x008fc80000010000 */
[----:B----4-:R-:W-:-:S04]  /*0780*/  FADD.FTZ R21, R21, R12 ;  /* 0x0000000c15157221 */ /* 0x010fc80000010000 */
[----:B-----5:R-:W-:Y:S01]  /*0790*/  FADD.FTZ R21, R21, R16 ;  /* 0x0000001015157221 */ /* 0x020fe20000010000 */
[----:B------:R-:W-:Y:S05]  /*07a0*/  @!P2 BRA `(.L_x_281) ;  /* 0xfffffd400000a947 */ /* 0x000fea000383ffff */
.L_x_280:
[----:B------:R-:W-:Y:S05]  /*07b0*/  BSYNC B2 ;  /* 0x0000000000027941 */ /* 0x000fea0003800000 */
.L_x_279:
        /* <DEDUP_REMOVED lines=22> */
[----:B------:R-:W2:Y:S04]  /*0920*/  LDG.E R16, [R16.64] ;  /* 0x0000000610107981 */ /* 0x000ea8000c1e1900 */
[----:B------:R-:W3:Y:S01]  /*0930*/  LDG.E R18, [R18.64] ;  /* 0x0000000612127981 */ /* 0x000ee2000c1e1900 */
[----:B------:R-:W-:Y:S02]  /*0940*/  PLOP3.LUT P0, PT, PT, PT, PT, 0x8, 0x0 ;  /* 0x000000000000781c */ /* 0x000fe40003f0e170 */
[----:B------:R-:W-:Y:S01]  /*0950*/  IADD3 R22, R22, 0x2, RZ ;  /* 0x0000000216167810 */ /* 0x000fe20007ffe0ff */
[----:B--2---:R-:W-:-:S04]  /*0960*/  FADD.FTZ R21, R21, R16 ;  /* 0x0000001015157221 */ /* 0x004fc80000010000 */
[----:B---3--:R-:W-:Y:S02]  /*0970*/  FADD.FTZ R21, R21, R18 ;  /* 0x0000001215157221 */ /* 0x008fe40000010000 */
.L_x_283:
[----:B------:R-:W-:Y:S05]  /*0980*/  BSYNC B2 ;  /* 0x0000000000027941 */ /* 0x000fea0003800000 */
.L_x_282:
        /* <DEDUP_REMOVED lines=11> */
[----:B------:R-:W2:Y:S01]  /*0a40*/  LDG.E R12, [R12.64] ;  /* 0x000000060c0c7981 */ /* 0x000ea2000c1e1900 */
[----:B------:R-:W-:Y:S01]  /*0a50*/  IADD3 R22, R22, 0x1, RZ ;  /* 0x0000000116167810 */ /* 0x000fe20007ffe0ff */
[----:B--2---:R-:W-:Y:S02]  /*0a60*/  FADD.FTZ R21, R21, R12 ;  /* 0x0000000c15157221 */ /* 0x004fe40000010000 */
.L_x_278:
[----:B------:R-:W-:Y:S05]  /*0a70*/  BSYNC B0 ;  /* 0x0000000000007941 */ /* 0x000fea0003800000 */
.L_x_277:
        /* <DEDUP_REMOVED lines=8> */
.L_x_286:
        /* <DEDUP_REMOVED lines=11> */
[----:B------:R-:W2:Y:S04]  /*0bb0*/  LDG.E R10, [R10.64] ;  /* 0x000000060a0a7981 */ /* 0x000ea8000c1e1900 */
[C---:B------:R-:W-:Y:S02]  /*0bc0*/  IMAD.WIDE R14, R19.reuse, 0x4, R12 ;  /* 0x00000004130e7825 */ /* 0x040fe400078e020c */
[----:B------:R-:W3:Y:S04]  /*0bd0*/  LDG.E R12, [R12.64] ;  /* 0x000000060c0c7981 */ /* 0x000ee8000c1e1900 */
[----:B------:R-:W-:-:S02]  /*0be0*/  IMAD.WIDE R16, R19, 0x4, R14 ;  /* 0x0000000413107825 */ /* 0x000fc400078e020e */
[----:B------:R-:W4:Y:S04]  /*0bf0*/  LDG.E R14, [R14.64] ;  /* 0x000000060e0e7981 */ /* 0x000f28000c1e1900 */
[----:B------:R-:W5:Y:S01]  /*0c00*/  LDG.E R16, [R16.64] ;  /* 0x0000000610107981 */ /* 0x000f62000c1e1900 */
[C---:B------:R-:W-:Y:S02]  /*0c10*/  IADD3 R25, R22.reuse, 0x7, RZ ;  /* 0x0000000716197810 */ /* 0x040fe40007ffe0ff */
[----:B------:R-:W-:Y:S02]  /*0c20*/  IADD3 R22, R22, 0x4, RZ ;  /* 0x0000000416167810 */ /* 0x000fe40007ffe0ff */
[----:B------:R-:W-:Y:S01]  /*0c30*/  ISETP.GE.AND P0, PT, R25, R8, PT ;  /* 0x000000081900720c */ /* 0x000fe20003f06270 */
[----:B--2---:R-:W-:-:S04]  /*0c40*/  FADD.FTZ R21, R10, R21 ;  /* 0x000000150a157221 */ /* 0x004fc80000010000 */
[----:B---3--:R-:W-:-:S04]  /*0c50*/  FADD.FTZ R21, R21, R12 ;  /* 0x0000000c15157221 */ /* 0x008fc80000010000 */
[----:B----4-:R-:W-:-:S04]  /*0c60*/  FADD.FTZ R21, R21, R14 ;  /* 0x0000000e15157221 */ /* 0x010fc80000010000 */
[----:B-----5:R-:W-:Y:S01]  /*0c70*/  FADD.FTZ R21, R21, R16 ;  /* 0x0000001015157221 */ /* 0x020fe20000010000 */
[----:B------:R-:W-:Y:S05]  /*0c80*/  @!P0 BRA `(.L_x_286) ;  /* 0xfffffe7000008947 */ /* 0x000fea000383ffff */
.L_x_285:
[----:B------:R-:W-:Y:S05]  /*0c90*/  BSYNC B0 ;  /* 0x0000000000007941 */ /* 0x000fea0003800000 */
.L_x_284:
[----:B------:R0:W-:Y:S02]  /*0ca0*/  STS [R18.X4+0x4], R21 ;  /* 0x0000041512007388 */ /* 0x0001e40000004800 */
.L_x_276:
[----:B------:R-:W-:Y:S05]  /*0cb0*/  BSYNC B1 ;  /* 0x0000000000017941 */ /* 0x000fea0003800000 */
.L_x_275:
        /* <DEDUP_REMOVED lines=23> */
.L_x_293:
        /* <DEDUP_REMOVED lines=53> */
.L_x_292:
        /* <DEDUP_REMOVED lines=30> */
.L_x_294:
[----:B------:R-:W-:-:S13]  /*1360*/  ISETP.NE.OR P0, PT, R9, RZ, P0 ;  /* 0x000000ff0900720c */ /* 0x000fda0000705670 */
[----:B------:R-:W-:Y:S05]  /*1370*/  @!P0 BRA `(.L_x_290) ;  /* 0x0000011000008947 */ /* 0x000fea0003800000 */
.L_x_291:
[----:B------:R-:W-:-:S05]  /*1380*/  MOV R12, c[0x0][0x0] ;  /* 0x00000000000c7a02 */ /* 0x000fca0000000f00 */
.L_x_295:
        /* <DEDUP_REMOVED lines=16> */
.L_x_290:
[----:B------:R-:W-:-:S13]  /*1490*/  ISETP.NE.AND P0, PT, R8, RZ, PT ;  /* 0x000000ff0800720c */ /* 0x000fda0003f05270 */
[----:B------:R-:W-:Y:S05]  /*14a0*/  @!P0 BRA `(.L_x_289) ;  /* 0x0000009000008947 */ /* 0x000fea0003800000 */
[----:B------:R-:W-:Y:S01]  /*14b0*/  IMAD R7, R7, c[0x0][0x0], R4 ;  /* 0x0000000007077a24 */ /* 0x000fe200078e0204 */
[----:B------:R-:W-:-:S04]  /*14c0*/  MOV R12, c[0x0][0x0] ;  /* 0x00000000000c7a02 */ /* 0x000fc80000000f00 */
[----:B------:R-:W-:-:S05]  /*14d0*/  LEA R7, R7, 0x4, 0x2 ;  /* 0x0000000407077811 */ /* 0x000fca00078e10ff */
.L_x_296:
[----:B------:R1:W2:Y:S01]  /*14e0*/  LDS R10, [R7] ;  /* 0x00000000070a7984 */ /* 0x0002a20000000800 */
[----:B------:R-:W-:-:S04]  /*14f0*/  IADD3 R8, R8, -0x1, RZ ;  /* 0xffffffff08087810 */ /* 0x000fc80007ffe0ff */
[----:B------:R-:W-:Y:S02]  /*1500*/  ISETP.NE.AND P0, PT, R8, RZ, PT ;  /* 0x000000ff0800720c */ /* 0x000fe40003f05270 */
[----:B-1----:R-:W-:Y:S01]  /*1510*/  LEA R7, R12, R7, 0x2 ;  /* 0x000000070c077211 */ /* 0x002fe200078e10ff */
[----:B0-2---:R-:W-:-:S10]  /*1520*/  FADD.FTZ R21, R10, R21 ;  /* 0x000000150a157221 */ /* 0x005fd40000010000 */
[----:B------:R-:W-:Y:S05]  /*1530*/  @P0 BRA `(.L_x_296) ;  /* 0xffffffa000000947 */ /* 0x000fea000383ffff */
.L_x_289:
[----:B------:R-:W-:-:S05]  /*1540*/  IMAD R7, R2, c[0x0][0x168], RZ ;  /* 0x00005a0002077a24 */ /* 0x000fca00078e02ff */
[----:B------:R-:W-:-:S04]  /*1550*/  IADD3 R2, P0, R7, R6, RZ ;  /* 0x0000000607027210 */ /* 0x000fc80007f1e0ff */
[----:B------:R-:W-:Y:S02]  /*1560*/  LEA.HI.X.SX32 R7, R6, RZ, 0x1, P0 ;  /* 0x000000ff06077211 */ /* 0x000fe400000f0eff */
[----:B------:R-:W-:-:S04]  /*1570*/  LEA R8, P0, R2, c[0x0][0x170], 0x2 ;  /* 0x00005c0002087a11 */ /* 0x000fc800078010ff */
[----:B------:R-:W-:-:S05]  /*1580*/  LEA.HI.X R9, R2, c[0x0][0x174], R7, 0x2, P0 ;  /* 0x00005d0002097a11 */ /* 0x000fca00000f1407 */
[----:B------:R1:W-:Y:S04]  /*1590*/  STG.E.STRONG.SYS [R8.64], R21 ;  /* 0x0000001508007986 */ /* 0x0003e8000c115906 */
.L_x_288:
[----:B------:R-:W-:Y:S05]  /*15a0*/  BSYNC B0 ;  /* 0x0000000000007941 */ /* 0x000fea0003800000 */
.L_x_287:
        /* <DEDUP_REMOVED lines=27> */
.L_x_298:
[----:B------:R-:W-:Y:S05]  /*1760*/  BSYNC B0 ;  /* 0x0000000000007941 */ /* 0x000fea0003800000 */
.L_x_297:
        /* <DEDUP_REMOVED lines=23> */
.L_x_303:
        /* <DEDUP_REMOVED lines=60> */
.L_x_302:
        /* <DEDUP_REMOVED lines=33> */
.L_x_304:
[----:B------:R-:W-:-:S13]  /*1eb0*/  ISETP.NE.OR P0, PT, R4, RZ, P0 ;  /* 0x000000ff0400720c */ /* 0x000fda0000705670 */
[----:B------:R-:W-:Y:S05]  /*1ec0*/  @!P0 BRA `(.L_x_300) ;  /* 0x0000012000008947 */ /* 0x000fea0003800000 */
.L_x_301:
        /* <DEDUP_REMOVED lines=18> */
.L_x_300:
[----:B------:R-:W-:-:S13]  /*1ff0*/  ISETP.NE.AND P0, PT, R3, RZ, PT ;  /* 0x000000ff0300720c */ /* 0x000fda0003f05270 */
[----:B------:R-:W-:Y:S05]  /*2000*/  @!P0 BRA `(.L_x_299) ;  /* 0x0000009000008947 */ /* 0x000fea0003800000 */
[----:B------:R-:W-:Y:S01]  /*2010*/  HFMA2.MMA R0, -RZ, RZ, 0, 2.384185791015625e-07 ;  /* 0x00000004ff007435 */ /* 0x000fe200000001ff */
[----:B------:R-:W-:-:S09]  /*2020*/  IMAD R5, R5, c[0x0][0x168], R6 ;  /* 0x00005a0005057a24 */ /* 0x000fd200078e0206 */
[----:B-1----:R-:W-:-:S05]  /*2030*/  IMAD.WIDE R4, R5, R0, c[0x0][0x170] ;  /* 0x00005c0005047625 */ /* 0x002fca00078e0200 */
.L_x_305:
[----:B------:R1:W2:Y:S01]  /*2040*/  LDG.E.STRONG.SYS R7, [R4.64] ;  /* 0x0000000604077981 */ /* 0x0002a2000c1f5900 */
[----:B------:R-:W-:-:S04]  /*2050*/  IADD3 R3, R3, -0x1, RZ ;  /* 0xffffffff03037810 */ /* 0x000fc80007ffe0ff */
[----:B------:R-:W-:Y:S01]  /*2060*/  ISETP.NE.AND P0, PT, R3, RZ, PT ;  /* 0x000000ff0300720c */ /* 0x000fe20003f05270 */
[----:B-1----:R-:W-:-:S04]  /*2070*/  IMAD.WIDE R4, R0, c[0x0][0x168], R4 ;  /* 0x00005a0000047a25 */ /* 0x002fc800078e0204 */
[----:B--2---:R-:W-:-:S08]  /*2080*/  FADD.FTZ R2, R7, R2 ;  /* 0x0000000207027221 */ /* 0x004fd00000010000 */
[----:B------:R-:W-:Y:S05]  /*2090*/  @P0 BRA `(.L_x_305) ;  /* 0xffffffa000000947 */ /* 0x000fea000383ffff */
.L_x_299:
[----:B------:R-:W-:-:S05]  /*20a0*/  MOV R7, 0x4 ;  /* 0x0000000400077802 */ /* 0x000fca0000000f00 */
[----:B------:R-:W-:-:S05]  /*20b0*/  IMAD.WIDE R6, R6, R7, c[0x0][0x180] ;  /* 0x0000600006067625 */ /* 0x000fca00078e0207 */
[----:B------:R-:W-:Y:S01]  /*20c0*/  STG.E [R6.64], R2 ;  /* 0x0000000206007986 */ /* 0x000fe2000c101906 */
[----:B------:R-:W-:Y:S05]  /*20d0*/  EXIT ;  /* 0x000000000000794d */ /* 0x000fea0003800000 */
.L_x_306:
        /* <DEDUP_REMOVED lines=10> */
.L_x_345:


//--------------------- .text._Z10Relu_fpropIfEvPT_jj --------------------------
	.section	.text._Z10Relu_fpropIfEvPT_jj,"ax",@progbits
	.sectioninfo	@"SHI_REGISTERS=24"
	.align	128
        .global         _Z10Relu_fpropIfEvPT_jj
        .type           _Z10Relu_fpropIfEvPT_jj,@function
        .size           _Z10Relu_fpropIfEvPT_jj,(.L_x_346 - _Z10Relu_fpropIfEvPT_jj)
        .other          _Z10Relu_fpropIfEvPT_jj,@"STO_CUDA_ENTRY STV_DEFAULT"
_Z10Relu_fpropIfEvPT_jj:
.text._Z10Relu_fpropIfEvPT_jj:
        /* <DEDUP_REMOVED lines=16> */
.L_x_308:
[C---:B------:R-:W-:Y:S01]  /*0100*/  IADD3 R4, R13.reuse, R0, RZ ;  /* 0x000000000d047210 */ /* 0x040fe20007ffe0ff */
[----:B------:R-:W-:Y:S01]  /*0110*/  IMAD.MOV.U32 R9, RZ, RZ, 0x4 ;  /* 0x00000004ff097424 */ /* 0x000fe200078e00ff */
[-C--:B------:R-:W-:Y:S02]  /*0120*/  ISETP.GE.U32.AND P0, PT, R0, R11.reuse, PT ;  /* 0x0000000b0000720c */ /* 0x080fe40003f06070 */
[----:B------:R-:W-:Y:S01]  /*0130*/  ISETP.GE.U32.AND P1, PT, R4, R11, PT ;  /* 0x0000000b0400720c */ /* 0x000fe20003f26070 */
[----:B------:R-:W-:Y:S02]  /*0140*/  IMAD.IADD R6, R13, 0x1, R4 ;  /* 0x000000010d067824 */ /* 0x000fe400078e0204 */
[----:B------:R-:W-:-:S03]  /*0150*/  IMAD.WIDE R2, R0, R9, c[0x0][0x160] ;  /* 0x0000580000027625 */ /* 0x000fc600078e0209 */
[----:B------:R-:W-:Y:S01]  /*0160*/  ISETP.GE.U32.AND P2, PT, R6, R11, PT ;  /* 0x0000000b0600720c */ /* 0x000fe20003f46070 */
[----:B------:R-:W-:Y:S02]  /*0170*/  IMAD.IADD R8, R13, 0x1, R6 ;  /* 0x000000010d087824 */ /* 0x000fe400078e0206 */
[----:B------:R-:W-:Y:S02]  /*0180*/  IMAD.WIDE R4, R4, R9, c[0x0][0x160] ;  /* 0x0000580004047625 */ /* 0x000fe400078e0209 */
[----:B------:R-:W2:Y:S01]  /*0190*/  @!P0 LDG.E R15, [R2.64] ;  /* 0x00000004020f8981 */ /* 0x000ea2000c1e1900 */
[----:B------:R-:W-:Y:S01]  /*01a0*/  ISETP.GE.U32.AND P3, PT, R8, R11, PT ;  /* 0x0000000b0800720c */ /* 0x000fe20003f66070 */
[-C--:B------:R-:W-:Y:S02]  /*01b0*/  IMAD.WIDE R6, R6, R9.reuse, c[0x0][0x160] ;  /* 0x0000580006067625 */ /* 0x080fe400078e0209 */
[----:B------:R-:W3:Y:S02]  /*01c0*/  @!P1 LDG.E R17, [R4.64] ;  /* 0x0000000404119981 */ /* 0x000ee4000c1e1900 */
[----:B------:R-:W-:-:S02]  /*01d0*/  IMAD.WIDE R8, R8, R9, c[0x0][0x160] ;  /* 0x0000580008087625 */ /* 0x000fc400078e0209 */
[----:B------:R-:W4:Y:S06]  /*01e0*/  @!P2 LDG.E R19, [R6.64] ;  /* 0x000000040613a981 */ /* 0x000f2c000c1e1900 */
[----:B------:R-:W5:Y:S01]  /*01f0*/  @!P3 LDG.E R21, [R8.64] ;  /* 0x000000040815b981 */ /* 0x000f62000c1e1900 */
[----:B------:R-:W-:Y:S02]  /*0200*/  LEA R0, R13, R0, 0x2 ;  /* 0x000000000d007211 */ /* 0x000fe400078e10ff */
[----:B--2---:R-:W-:Y:S02]  /*0210*/  FMNMX.FTZ R15, RZ, R15, !PT ;  /* 0x0000000fff0f7209 */ /* 0x004fe40007810000 */
[----:B---3--:R-:W-:-:S03]  /*0220*/  FMNMX.FTZ R17, RZ, R17, !PT ;  /* 0x00000011ff117209 */ /* 0x008fc60007810000 */
[----:B------:R0:W-:Y:S01]  /*0230*/  @!P0 STG.E [R2.64], R15 ;  /* 0x0000000f02008986 */ /* 0x0001e2000c101904 */
[----:B----4-:R-:W-:-:S03]  /*0240*/  FMNMX.FTZ R19, RZ, R19, !PT ;  /* 0x00000013ff137209 */ /* 0x010fc60007810000 */
[----:B------:R0:W-:Y:S01]  /*0250*/  @!P1 STG.E [R4.64], R17 ;  /* 0x0000001104009986 */ /* 0x0001e2000c101904 */
[----:B-----5:R-:W-:-:S03]  /*0260*/  FMNMX.FTZ R21, RZ, R21, !PT ;  /* 0x00000015ff157209 */ /* 0x020fc60007810000 */
[----:B------:R0:W-:Y:S04]  /*0270*/  @!P2 STG.E [R6.64], R19 ;  /* 0x000000130600a986 */ /* 0x0001e8000c101904 */
[----:B------:R0:W-:Y:S01]  /*0280*/  @!P3 STG.E [R8.64], R21 ;  /* 0x000000150800b986 */ /* 0x0001e2000c101904 */
[----:B------:R-:W-:-:S13]  /*0290*/  ISETP.GE.U32.AND P0, PT, R0, R11, PT ;  /* 0x0000000b0000720c */ /* 0x000fda0003f06070 */
[----:B0-----:R-:W-:Y:S05]  /*02a0*/  @!P0 BRA `(.L_x_308) ;  /* 0xfffffe5000008947 */ /* 0x001fea000383ffff */
[----:B------:R-:W-:Y:S05]  /*02b0*/  EXIT ;  /* 0x000000000000794d */ /* 0x000fea0003800000 */
.L_x_307:
[----:B------:R-:W-:Y:S02]  /*02c0*/  IMAD R11, R11, c[0x0][0x168], RZ ;  /* 0x00005a000b0b7a24 */ /* 0x000fe400078e02ff */
[----:B------:R-:W-:-:S05]  /*02d0*/  IMAD.SHL.U32 R2, R0, 0x4, RZ ;  /* 0x0000000400027824 */ /* 0x000fca00078e00ff */
[----:B------:R-:W-:-:S13]  /*02e0*/  ISETP.GE.U32.AND P0, PT, R2, R11, PT ;  /* 0x0000000b0200720c */ /* 0x000fda0003f06070 */
[----:B------:R-:W-:Y:S05]  /*02f0*/  @P0 EXIT ;  /* 0x000000000000094d */ /* 0x000fea0003800000 */
.L_x_309:
[----:B0-----:R-:W-:-:S04]  /*0300*/  IMAD.MOV.U32 R3, RZ, RZ, 0x10 ;  /* 0x00000010ff037424 */ /* 0x001fc800078e00ff */
[----:B------:R-:W-:-:S05]  /*0310*/  IMAD.WIDE R2, R3, R0, c[0x0][0x160] ;  /* 0x0000580003027625 */ /* 0x000fca00078e0200 */
[----:B------:R-:W2:Y:S01]  /*0320*/  LDG.E.128 R4, [R2.64] ;  /* 0x0000000402047981 */ /* 0x000ea2000c1e1d00 */
[----:B------:R-:W-:-:S05]  /*0330*/  MOV R9, c[0x0][0xc] ;  /* 0x0000030000097a02 */ /* 0x000fca0000000f00 */
[----:B------:R-:W-:-:S04]  /*0340*/  IMAD R0, R9, c[0x0][0x0], R0 ;  /* 0x0000000009007a24 */ /* 0x000fc800078e0200 */
[----:B------:R-:W-:-:S05]  /*0350*/  IMAD.SHL.U32 R8, R0, 0x4, RZ ;  /* 0x0000000400087824 */ /* 0x000fca00078e00ff */
[----:B------:R-:W-:Y:S02]  /*0360*/  ISETP.GE.U32.AND P0, PT, R8, R11, PT ;  /* 0x0000000b0800720c */ /* 0x000fe40003f06070 */
[----:B--2---:R-:W-:Y:S02]  /*0370*/  FMNMX.FTZ R4, RZ, R4, !PT ;  /* 0x00000004ff047209 */ /* 0x004fe40007810000 */
[----:B------:R-:W-:Y:S02]  /*0380*/  FMNMX.FTZ R5, RZ, R5, !PT ;  /* 0x00000005ff057209 */ /* 0x000fe40007810000 */
[----:B------:R-:W-:Y:S02]  /*0390*/  FMNMX.FTZ R6, RZ, R6, !PT ;  /* 0x00000006ff067209 */ /* 0x000fe40007810000 */
[----:B------:R-:W-:-:S05]  /*03a0*/  FMNMX.FTZ R7, RZ, R7, !PT ;  /* 0x00000007ff077209 */ /* 0x000fca0007810000 */
[----:B------:R0:W-:Y:S01]  /*03b0*/  STG.E.128 [R2.64], R4 ;  /* 0x0000000402007986 */ /* 0x0001e2000c101d04 */
[----:B------:R-:W-:Y:S05]  /*03c0*/  @!P0 BRA `(.L_x_309) ;  /* 0xffffff3000008947 */ /* 0x000fea000383ffff */
[----:B------:R-:W-:Y:S05]  /*03d0*/  EXIT ;  /* 0x000000000000794d */ /* 0x000fea0003800000 */
.L_x_310:
        /* <DEDUP_REMOVED lines=10> */
.L_x_346:


//--------------------- .text._Z13Sigmoid_fpropIfEvPT_jj --------------------------
	.section	.text._Z13Sigmoid_fpropIfEvPT_jj,"ax",@progbits
	.sectioninfo	@"SHI_REGISTERS=24"
	.align	128
        .global         _Z13Sigmoid_fpropIfEvPT_jj
        .type           _Z13Sigmoid_fpropIfEvPT_jj,@function
        .size           _Z13Sigmoid_fpropIfEvPT_jj,(.L_x_347 - _Z13Sigmoid_fpropIfEvPT_jj)
        .other          _Z13Sigmoid_fpropIfEvPT_jj,@"STO_CUDA_ENTRY STV_DEFAULT"
_Z13Sigmoid_fpropIfEvPT_jj:
.text._Z13Sigmoid_fpropIfEvPT_jj:
        /* <DEDUP_REMOVED lines=15> */
[----:B------:R-:W-:-:S05]  /*00f0*/  IMAD R13, R13, c[0x0][0x0], RZ ;  /* 0x000000000d0d7a24 */ /* 0x000fca00078e02ff */
.L_x_312:
[C---:B-1----:R-:W-:Y:S01]  /*0100*/  IADD3 R6, R13.reuse, R0, RZ ;  /* 0x000000000d067210 */ /* 0x042fe20007ffe0ff */
[----:B------:R-:W-:Y:S01]  /*0110*/  HFMA2.MMA R9, -RZ, RZ, 0, 2.384185791015625e-07 ;  /* 0x00000004ff097435 */ /* 0x000fe200000001ff */
[-C--:B------:R-:W-:Y:S02]  /*0120*/  ISETP.GE.U32.AND P0, PT, R0, R11.reuse, PT ;  /* 0x0000000b0000720c */ /* 0x080fe40003f06070 */
[C---:B------:R-:W-:Y:S02]  /*0130*/  IADD3 R4, R13.reuse, R6, RZ ;  /* 0x000000060d047210 */ /* 0x040fe40007ffe0ff */
[-C--:B------:R-:W-:Y:S02]  /*0140*/  ISETP.GE.U32.AND P1, PT, R6, R11.reuse, PT ;  /* 0x0000000b0600720c */ /* 0x080fe40003f26070 */
[----:B------:R-:W-:Y:S02]  /*0150*/  IADD3 R8, R13, R4, RZ ;  /* 0x000000040d087210 */ /* 0x000fe40007ffe0ff */
[----:B------:R-:W-:Y:S01]  /*0160*/  ISETP.GE.U32.AND P2, PT, R4, R11, PT ;  /* 0x0000000b0400720c */ /* 0x000fe20003f46070 */
[----:B------:R-:W-:Y:S01]  /*0170*/  IMAD.WIDE R2, R0, R9, c[0x0][0x160] ;  /* 0x0000580000027625 */ /* 0x000fe200078e0209 */
[----:B------:R-:W-:-:S03]  /*0180*/  ISETP.GE.U32.AND P3, PT, R8, R11, PT ;  /* 0x0000000b0800720c */ /* 0x000fc60003f66070 */
[-C--:B------:R-:W-:Y:S01]  /*0190*/  IMAD.WIDE R6, R6, R9.reuse, c[0x0][0x160] ;  /* 0x0000580006067625 */ /* 0x080fe200078e0209 */
[----:B------:R-:W2:Y:S03]  /*01a0*/  @!P0 LDG.E R15, [R2.64] ;  /* 0x00000004020f8981 */ /* 0x000ea6000c1e1900 */
[-C--:B------:R-:W-:Y:S01]  /*01b0*/  IMAD.WIDE R4, R4, R9.reuse, c[0x0][0x160] ;  /* 0x0000580004047625 */ /* 0x080fe200078e0209 */
[----:B------:R-:W3:Y:S03]  /*01c0*/  @!P1 LDG.E R17, [R6.64] ;  /* 0x0000000406119981 */ /* 0x000ee6000c1e1900 */
[----:B------:R-:W-:Y:S01]  /*01d0*/  IMAD.WIDE R8, R8, R9, c[0x0][0x160] ;  /* 0x0000580008087625 */ /* 0x000fe200078e0209 */
[----:B------:R-:W4:Y:S04]  /*01e0*/  @!P2 LDG.E R19, [R4.64] ;  /* 0x000000040413a981 */ /* 0x000f28000c1e1900 */
[----:B------:R-:W5:Y:S01]  /*01f0*/  @!P3 LDG.E R21, [R8.64] ;  /* 0x000000040815b981 */ /* 0x000f62000c1e1900 */
[----:B------:R-:W-:Y:S01]  /*0200*/  LEA R0, R13, R0, 0x2 ;  /* 0x000000000d007211 */ /* 0x000fe200078e10ff */
[----:B--2---:R-:W-:-:S02]  /*0210*/  FMUL.FTZ R10, R15, -1.4426950216293334961 ;  /* 0xbfb8aa3b0f0a7820 */ /* 0x004fc40000410000 */
[----:B---3--:R-:W-:-:S04]  /*0220*/  FMUL.FTZ R12, R17, -1.4426950216293334961 ;  /* 0xbfb8aa3b110c7820 */ /* 0x008fc80000410000 */
[----:B------:R-:W0:Y:S01]  /*0230*/  MUFU.EX2 R10, R10 ;  /* 0x0000000a000a7308 */ /* 0x000e220000000800 */
[----:B----4-:R-:W-:Y:S02]  /*0240*/  FMUL.FTZ R14, R19, -1.4426950216293334961 ;  /* 0xbfb8aa3b130e7820 */ /* 0x010fe40000410000 */
[----:B-----5:R-:W-:-:S05]  /*0250*/  FMUL.FTZ R16, R21, -1.4426950216293334961 ;  /* 0xbfb8aa3b15107820 */ /* 0x020fca0000410000 */
        /* <DEDUP_REMOVED lines=9> */
[----:B------:R-:W2:Y:S01]  /*02f0*/  MUFU.RCP R19, R19 ;  /* 0x0000001300137308 */ /* 0x000ea20000001000 */
[----:B-1----:R1:W-:Y:S01]  /*0300*/  @!P0 STG.E [R2.64], R15 ;  /* 0x0000000f02008986 */ /* 0x0023e2000c101904 */
[----:B------:R-:W-:-:S06]  /*0310*/  ISETP.GE.U32.AND P0, PT, R0, R11, PT ;  /* 0x0000000b0000720c */ /* 0x000fcc0003f06070 */
[----:B------:R-:W3:Y:S01]  /*0320*/  MUFU.RCP R21, R21 ;  /* 0x0000001500157308 */ /* 0x000ee20000001000 */
[----:B0-----:R1:W-:Y:S04]  /*0330*/  @!P1 STG.E [R6.64], R17 ;  /* 0x0000001106009986 */ /* 0x0013e8000c101904 */
[----:B--2---:R1:W-:Y:S04]  /*0340*/  @!P2 STG.E [R4.64], R19 ;  /* 0x000000130400a986 */ /* 0x0043e8000c101904 */
[----:B---3--:R1:W-:Y:S01]  /*0350*/  @!P3 STG.E [R8.64], R21 ;  /* 0x000000150800b986 */ /* 0x0083e2000c101904 */
[----:B------:R-:W-:Y:S05]  /*0360*/  @!P0 BRA `(.L_x_312) ;  /* 0xfffffd9000008947 */ /* 0x000fea000383ffff */
[----:B------:R-:W-:Y:S05]  /*0370*/  EXIT ;  /* 0x000000000000794d */ /* 0x000fea0003800000 */
.L_x_311:
[----:B------:R-:W-:Y:S01]  /*0380*/  IMAD R13, R11, c[0x0][0x168], RZ ;  /* 0x00005a000b0d7a24 */ /* 0x000fe200078e02ff */
[----:B------:R-:W-:-:S04]  /*0390*/  SHF.L.U32 R2, R0, 0x2, RZ ;  /* 0x0000000200027819 */ /* 0x000fc800000006ff */
[----:B------:R-:W-:-:S13]  /*03a0*/  ISETP.GE.U32.AND P0, PT, R2, R13, PT ;  /* 0x0000000d0200720c */ /* 0x000fda0003f06070 */
[----:B------:R-:W-:Y:S05]  /*03b0*/  @P0 EXIT ;  /* 0x000000000000094d */ /* 0x000fea0003800000 */
.L_x_313:
[----:B0-----:R-:W-:-:S05]  /*03c0*/  MOV R3, 0x10 ;  /* 0x0000001000037802 */ /* 0x001fca0000000f00 */
[----:B------:R-:W-:-:S05]  /*03d0*/  IMAD.WIDE R2, R3, R0, c[0x0][0x160] ;  /* 0x0000580003027625 */ /* 0x000fca00078e0200 */
[----:B------:R-:W2:Y:S02]  /*03e0*/  LDG.E.128 R4, [R2.64] ;  /* 0x0000000402047981 */ /* 0x000ea4000c1e1d00 */
[----:B--2---:R-:W-:Y:S02]  /*03f0*/  FMUL.FTZ R8, R4, -1.4426950216293334961 ;  /* 0xbfb8aa3b04087820 */ /* 0x004fe40000410000 */
[----:B------:R-:W-:Y:S02]  /*0400*/  FMUL.FTZ R9, R5, -1.4426950216293334961 ;  /* 0xbfb8aa3b05097820 */ /* 0x000fe40000410000 */
[----:B------:R-:W-:Y:S02]  /*0410*/  FMUL.FTZ R10, R6, -1.4426950216293334961 ;  /* 0xbfb8aa3b060a7820 */ /* 0x000fe40000410000 */
[----:B------:R-:W-:Y:S01]  /*0420*/  FMUL.FTZ R11, R7, -1.4426950216293334961 ;  /* 0xbfb8aa3b070b7820 */ /* 0x000fe20000410000 */
[----:B------:R-:W0:Y:S08]  /*0430*/  MUFU.EX2 R8, R8 ;  /* 0x0000000800087308 */ /* 0x000e300000000800 */
[----:B------:R-:W1:Y:S08]  /*0440*/  MUFU.EX2 R9, R9 ;  /* 0x0000000900097308 */ /* 0x000e700000000800 */
[----:B------:R-:W2:Y:S01]  /*0450*/  MUFU.EX2 R10, R10 ;  /* 0x0000000a000a7308 */ /* 0x000ea20000000800 */
[----:B0-----:R-:W-:-:S07]  /*0460*/  FADD.FTZ R4, R8, 1 ;  /* 0x3f80000008047421 */ /* 0x001fce0000010000 */
[----:B------:R-:W0:Y:S01]  /*0470*/  MUFU.EX2 R11, R11 ;  /* 0x0000000b000b7308 */ /* 0x000e220000000800 */
[----:B-1----:R-:W-:Y:S01]  /*0480*/  FADD.FTZ R5, R9, 1 ;  /* 0x3f80000009057421 */ /* 0x002fe20000010000 */
[----:B------:R-:W-:-:S05]  /*0490*/  MOV R9, c[0x0][0xc] ;  /* 0x0000030000097a02 */ /* 0x000fca0000000f00 */
[----:B------:R-:W-:Y:S01]  /*04a0*/  IMAD R0, R9, c[0x0][0x0], R0 ;  /* 0x0000000009007a24 */ /* 0x000fe200078e0200 */
[----:B------:R-:W-:Y:S01]  /*04b0*/  MUFU.RCP R4, R4 ;  /* 0x0000000400047308 */ /* 0x000fe20000001000 */
[----:B--2---:R-:W-:-:S03]  /*04c0*/  FADD.FTZ R6, R10, 1 ;  /* 0x3f8000000a067421 */ /* 0x004fc60000010000 */
[----:B------:R-:W-:Y:S01]  /*04d0*/  SHF.L.U32 R8, R0, 0x2, RZ ;  /* 0x0000000200087819 */ /* 0x000fe200000006ff */
[----:B0-----:R-:W-:-:S03]  /*04e0*/  FADD.FTZ R7, R11, 1 ;  /* 0x3f8000000b077421 */ /* 0x001fc60000010000 */
[----:B------:R-:W-:Y:S01]  /*04f0*/  MUFU.RCP R5, R5 ;  /* 0x0000000500057308 */ /* 0x000fe20000001000 */
[----:B------:R-:W-:-:S07]  /*0500*/  ISETP.GE.U32.AND P0, PT, R8, R13, PT ;  /* 0x0000000d0800720c */ /* 0x000fce0003f06070 */
[----:B------:R-:W-:Y:S08]  /*0510*/  MUFU.RCP R6, R6 ;  /* 0x0000000600067308 */ /* 0x000ff00000001000 */
[----:B------:R-:W0:Y:S02]  /*0520*/  MUFU.RCP R7, R7 ;  /* 0x0000000700077308 */ /* 0x000e240000001000 */
[----:B0-----:R0:W-:Y:S01]  /*0530*/  STG.E.128 [R2.64], R4 ;  /* 0x0000000402007986 */ /* 0x0011e2000c101d04 */
[----:B------:R-:W-:Y:S05]  /*0540*/  @!P0 BRA `(.L_x_313) ;  /* 0xfffffe7000008947 */ /* 0x000fea000383ffff */
[----:B------:R-:W-:Y:S05]  /*0550*/  EXIT ;  /* 0x000000000000794d */ /* 0x000fea0003800000 */
.L_x_314:
        /* <DEDUP_REMOVED lines=10> */
.L_x_347:


//--------------------- .text._Z17biasAddRelu_fpropIfEvPT_S1_jj --------------------------
	.section	.text._Z17biasAddRelu_fpropIfEvPT_S1_jj,"ax",@progbits
	.sectioninfo	@"SHI_REGISTERS=28"
	.align	128
        .global         _Z17biasAddRelu_fpropIfEvPT_S1_jj
        .type           _Z17biasAddRelu_fpropIfEvPT_S1_jj,@function
        .size           _Z17biasAddRelu_fpropIfEvPT_S1_jj,(.L_x_348 - _Z17biasAddRelu_fpropIfEvPT_S1_jj)
        .other          _Z17biasAddRelu_fpropIfEvPT_S1_jj,@"STO_CUDA_ENTRY STV_DEFAULT"
_Z17biasAddRelu_fpropIfEvPT_S1_jj:
.text._Z17biasAddRelu_fpropIfEvPT_S1_jj:
        /* <DEDUP_REMOVED lines=26> */
[----:B0-----:R-:W-:Y:S01]  /*01a0*/  IMAD.MOV.U32 R2, RZ, RZ, RZ ;  /* 0x000000ffff027224 */ /* 0x001fe200078e00ff */
[----:B-1----:R-:W-:-:S05]  /*01b0*/  IADD3 R13, RZ, -R3, RZ ;  /* 0x80000003ff0d7210 */ /* 0x002fca0007ffe0ff */
[----:B------:R-:W-:-:S04]  /*01c0*/  IMAD R13, R13, c[0x0][0x174], RZ ;  /* 0x00005d000d0d7a24 */ /* 0x000fc800078e02ff */
[----:B------:R-:W-:-:S06]  /*01d0*/  IMAD.HI.U32 R13, R3, R13, R2 ;  /* 0x0000000d030d7227 */ /* 0x000fcc00078e0002 */
.L_x_316:
[-C--:B------:R-:W-:Y:S01]  /*01e0*/  IMAD.HI.U32 R2, R13, R0.reuse, RZ ;  /* 0x000000000d027227 */ /* 0x080fe200078e00ff */
[----:B------:R-:W-:-:S03]  /*01f0*/  IADD3 R4, R15, R0, RZ ;  /* 0x000000000f047210 */ /* 0x000fc60007ffe0ff */
[----:B------:R-:W-:Y:S02]  /*0200*/  IMAD.MOV R3, RZ, RZ, -R2 ;  /* 0x000000ffff037224 */ /* 0x000fe400078e0a02 */
[----:B------:R-:W-:Y:S02]  /*0210*/  IMAD.IADD R8, R15, 0x1, R4 ;  /* 0x000000010f087824 */ /* 0x000fe400078e0204 */
[----:B------:R-:W-:Y:S02]  /*0220*/  IMAD R3, R3, c[0x0][0x174], R0 ;  /* 0x00005d0003037a24 */ /* 0x000fe400078e0200 */
[----:B------:R-:W-:Y:S01]  /*0230*/  IMAD.IADD R10, R15, 0x1, R8 ;  /* 0x000000010f0a7824 */ /* 0x000fe200078e0208 */
[----:B------:R-:W-:Y:S01]  /*0240*/  ISETP.GE.U32.AND P3, PT, R8, UR4, PT ;  /* 0x0000000408007c0c */ /* 0x000fe2000bf66070 */
[----:B------:R-:W-:Y:S01]  /*0250*/  IMAD.MOV.U32 R11, RZ, RZ, 0x4 ;  /* 0x00000004ff0b7424 */ /* 0x000fe200078e00ff */
[----:B------:R-:W-:Y:S02]  /*0260*/  ISETP.GE.U32.AND P1, PT, R3, c[0x0][0x174], PT ;  /* 0x00005d0003007a0c */ /* 0x000fe40003f26070 */
[----:B------:R-:W-:Y:S01]  /*0270*/  ISETP.GE.U32.AND P4, PT, R10, UR4, PT ;  /* 0x000000040a007c0c */ /* 0x000fe2000bf86070 */
[----:B------:R-:W-:-:S04]  /*0280*/  IMAD.WIDE R6, R0, R11, c[0x0][0x160] ;  /* 0x0000580000067625 */ /* 0x000fc800078e020b */
[----:B------:R-:W-:-:S05]  /*0290*/  IMAD.WIDE R8, R8, R11, c[0x0][0x160] ;  /* 0x0000580008087625 */ /* 0x000fca00078e020b */
[----:B------:R-:W2:Y:S01]  /*02a0*/  @!P3 LDG.E R19, [R8.64] ;  /* 0x000000080813b981 */ /* 0x000ea2000c1e1900 */
[----:B------:R-:W-:Y:S02]  /*02b0*/  @P1 IADD3 R3, R3, -c[0x0][0x174], RZ ;  /* 0x80005d0003031a10 */ /* 0x000fe40007ffe0ff */
[----:B------:R-:W-:Y:S02]  /*02c0*/  ISETP.GE.U32.AND P1, PT, R0, UR4, PT ;  /* 0x0000000400007c0c */ /* 0x000fe4000bf26070 */
[----:B------:R-:W-:-:S11]  /*02d0*/  ISETP.GE.U32.AND P2, PT, R3, c[0x0][0x174], PT ;  /* 0x00005d0003007a0c */ /* 0x000fd60003f46070 */
[----:B------:R-:W3:Y:S02]  /*02e0*/  @!P1 LDG.E R25, [R6.64] ;  /* 0x0000000806199981 */ /* 0x000ee4000c1e1900 */
[----:B------:R-:W-:Y:S02]  /*02f0*/  @P2 IADD3 R3, R3, -c[0x0][0x174], RZ ;  /* 0x80005d0003032a10 */ /* 0x000fe40007ffe0ff */
[C---:B------:R-:W-:Y:S01]  /*0300*/  ISETP.GE.U32.AND P2, PT, R4.reuse, UR4, PT ;  /* 0x0000000404007c0c */ /* 0x040fe2000bf46070 */
[----:B------:R-:W-:Y:S01]  /*0310*/  IMAD.WIDE R4, R4, R11, c[0x0][0x160] ;  /* 0x0000580004047625 */ /* 0x000fe200078e020b */
[----:B------:R-:W-:-:S05]  /*0320*/  SEL R3, R12, R3, !P0 ;  /* 0x000000030c037207 */ /* 0x000fca0004000000 */
[----:B------:R-:W-:-:S04]  /*0330*/  IMAD.WIDE R2, R3, R11, c[0x0][0x168] ;  /* 0x00005a0003027625 */ /* 0x000fc800078e020b */
[----:B------:R-:W-:Y:S01]  /*0340*/  IMAD.WIDE R10, R10, R11, c[0x0][0x160] ;  /* 0x000058000a0a7625 */ /* 0x000fe200078e020b */
[----:B------:R-:W3:Y:S04]  /*0350*/  @!P1 LDG.E R14, [R2.64] ;  /* 0x00000008020e9981 */ /* 0x000ee8000c1e1900 */
[----:B------:R-:W4:Y:S04]  /*0360*/  @!P2 LDG.E R16, [R2.64] ;  /* 0x000000080210a981 */ /* 0x000f28000c1e1900 */
[----:B------:R-:W4:Y:S04]  /*0370*/  @!P2 LDG.E R23, [R4.64] ;  /* 0x000000080417a981 */ /* 0x000f28000c1e1900 */
[----:B------:R-:W2:Y:S04]  /*0380*/  @!P3 LDG.E R17, [R2.64] ;  /* 0x000000080211b981 */ /* 0x000ea8000c1e1900 */
[----:B------:R-:W5:Y:S04]  /*0390*/  @!P4 LDG.E R18, [R2.64] ;  /* 0x000000080212c981 */ /* 0x000f68000c1e1900 */
[----:B------:R-:W5:Y:S01]  /*03a0*/  @!P4 LDG.E R21, [R10.64] ;  /* 0x000000080a15c981 */ /* 0x000f62000c1e1900 */
[----:B------:R-:W-:Y:S01]  /*03b0*/  LEA R0, R15, R0, 0x2 ;  /* 0x000000000f007211 */ /* 0x000fe200078e10ff */
[----:B---3--:R-:W-:-:S02]  /*03c0*/  FADD.FTZ R25, R14, R25 ;  /* 0x000000190e197221 */ /* 0x008fc40000010000 */
[----:B----4-:R-:W-:-:S03]  /*03d0*/  FADD.FTZ R23, R16, R23 ;  /* 0x0000001710177221 */ /* 0x010fc60000010000 */
[----:B------:R-:W-:Y:S01]  /*03e0*/  FMNMX.FTZ R25, RZ, R25, !PT ;  /* 0x00000019ff197209 */ /* 0x000fe20007810000 */
[----:B--2---:R-:W-:Y:S01]  /*03f0*/  FADD.FTZ R19, R17, R19 ;  /* 0x0000001311137221 */ /* 0x004fe20000010000 */
[----:B------:R-:W-:Y:S01]  /*0400*/  FMNMX.FTZ R23, RZ, R23, !PT ;  /* 0x00000017ff177209 */ /* 0x000fe20007810000 */
[----:B-----5:R-:W-:-:S03]  /*0410*/  FADD.FTZ R21, R18, R21 ;  /* 0x0000001512157221 */ /* 0x020fc60000010000 */
[----:B------:R-:W-:Y:S01]  /*0420*/  FMNMX.FTZ R19, RZ, R19, !PT ;  /* 0x00000013ff137209 */ /* 0x000fe20007810000 */
[----:B------:R0:W-:Y:S01]  /*0430*/  @!P1 STG.E [R6.64], R25 ;  /* 0x0000001906009986 */ /* 0x0001e2000c101908 */
[----:B------:R-:W-:-:S03]  /*0440*/  FMNMX.FTZ R21, RZ, R21, !PT ;  /* 0x00000015ff157209 */ /* 0x000fc60007810000 */
[----:B------:R0:W-:Y:S04]  /*0450*/  @!P2 STG.E [R4.64], R23 ;  /* 0x000000170400a986 */ /* 0x0001e8000c101908 */
[----:B------:R0:W-:Y:S04]  /*0460*/  @!P3 STG.E [R8.64], R19 ;  /* 0x000000130800b986 */ /* 0x0001e8000c101908 */
[----:B------:R0:W-:Y:S01]  /*0470*/  @!P4 STG.E [R10.64], R21 ;  /* 0x000000150a00c986 */ /* 0x0001e2000c101908 */
[----:B------:R-:W-:-:S13]  /*0480*/  ISETP.GE.U32.AND P1, PT, R0, UR4, PT ;  /* 0x0000000400007c0c */ /* 0x000fda000bf26070 */
[----:B0-----:R-:W-:Y:S05]  /*0490*/  @!P1 BRA `(.L_x_316) ;  /* 0xfffffd4000009947 */ /* 0x001fea000383ffff */
[----:B------:R-:W-:Y:S05]  /*04a0*/  EXIT ;  /* 0x000000000000794d */ /* 0x000fea0003800000 */
.L_x_315:
        /* <DEDUP_REMOVED lines=13> */
[----:B0-----:R-:W-:Y:S01]  /*0580*/  HFMA2.MMA R2, -RZ, RZ, 0, 0 ;  /* 0x00000000ff027435 */ /* 0x001fe200000001ff */
[----:B-1----:R-:W-:-:S09]  /*0590*/  IMAD R13, R13, R3, RZ ;  /* 0x000000030d0d7224 */ /* 0x002fd200078e02ff */
[----:B------:R-:W-:-:S06]  /*05a0*/  IMAD.HI.U32 R13, R3, R13, R2 ;  /* 0x0000000d030d7227 */ /* 0x000fcc00078e0002 */
.L_x_317:
[----:B0-----:R-:W-:-:S04]  /*05b0*/  IMAD.HI.U32 R2, R13, R0, RZ ;  /* 0x000000000d027227 */ /* 0x001fc800078e00ff */
        /* <DEDUP_REMOVED lines=10> */
[----:B------:R-:W2:Y:S05]  /*0660*/  LDG.E.128 R4, [R2.64] ;  /* 0x0000000802047981 */ /* 0x000eaa000c1e1d00 */
[----:B------:R-:W2:Y:S02]  /*0670*/  LDG.E.128 R8, [R8.64] ;  /* 0x0000000808087981 */ /* 0x000ea4000c1e1d00 */
[----:B--2---:R-:W-:Y:S02]  /*0680*/  FADD.FTZ R4, R4, R8 ;  /* 0x0000000804047221 */ /* 0x004fe40000010000 */
[----:B------:R-:W-:-:S02]  /*0690*/  FADD.FTZ R5, R5, R9 ;  /* 0x0000000905057221 */ /* 0x000fc40000010000 */
[----:B------:R-:W-:Y:S01]  /*06a0*/  FADD.FTZ R6, R6, R10 ;  /* 0x0000000a06067221 */ /* 0x000fe20000010000 */
[----:B------:R-:W-:Y:S01]  /*06b0*/  FMNMX.FTZ R4, RZ, R4, !PT ;  /* 0x00000004ff047209 */ /* 0x000fe20007810000 */
[----:B------:R-:W-:Y:S01]  /*06c0*/  FADD.FTZ R7, R7, R11 ;  /* 0x0000000b07077221 */ /* 0x000fe20000010000 */
[----:B------:R-:W-:Y:S02]  /*06d0*/  MOV R11, c[0x0][0xc] ;  /* 0x00000300000b7a02 */ /* 0x000fe40000000f00 */
[----:B------:R-:W-:Y:S02]  /*06e0*/  FMNMX.FTZ R5, RZ, R5, !PT ;  /* 0x00000005ff057209 */ /* 0x000fe40007810000 */
[----:B------:R-:W-:Y:S01]  /*06f0*/  FMNMX.FTZ R6, RZ, R6, !PT ;  /* 0x00000006ff067209 */ /* 0x000fe20007810000 */
[----:B------:R-:W-:Y:S01]  /*0700*/  IMAD R0, R11, c[0x0][0x0], R0 ;  /* 0x000000000b007a24 */ /* 0x000fe200078e0200 */
[----:B------:R-:W-:-:S03]  /*0710*/  FMNMX.FTZ R7, RZ, R7, !PT ;  /* 0x00000007ff077209 */ /* 0x000fc60007810000 */
[----:B------:R-:W-:Y:S02]  /*0720*/  IMAD.SHL.U32 R8, R0, 0x4, RZ ;  /* 0x0000000400087824 */ /* 0x000fe400078e00ff */
[----:B------:R0:W-:Y:S03]  /*0730*/  STG.E.128 [R2.64], R4 ;  /* 0x0000000402007986 */ /* 0x0001e6000c101d08 */
[----:B------:R-:W-:-:S13]  /*0740*/  ISETP.GE.U32.AND P0, PT, R8, UR5, PT ;  /* 0x0000000508007c0c */ /* 0x000fda000bf06070 */
[----:B------:R-:W-:Y:S05]  /*0750*/  @!P0 BRA `(.L_x_317) ;  /* 0xfffffe5000008947 */ /* 0x000fea000383ffff */
[----:B------:R-:W-:Y:S05]  /*0760*/  EXIT ;  /* 0x000000000000794d */ /* 0x000fea0003800000 */
.L_x_318:
        /* <DEDUP_REMOVED lines=9> */
.L_x_348:


//--------------------- .text._Z13biasAdd_fpropIfEvPT_S1_jj --------------------------
	.section	.text._Z13biasAdd_fpropIfEvPT_S1_jj,"ax",@progbits
	.sectioninfo	@"SHI_REGISTERS=26"
	.align	128
        .global         _Z13biasAdd_fpropIfEvPT_S1_jj
        .type           _Z13biasAdd_fpropIfEvPT_S1_jj,@function
        .size           _Z13biasAdd_fpropIfEvPT_S1_jj,(.L_x_349 - _Z13biasAdd_fpropIfEvPT_S1_jj)
        .other          _Z13biasAdd_fpropIfEvPT_S1_jj,@"STO_CUDA_ENTRY STV_DEFAULT"
_Z13biasAdd_fpropIfEvPT_S1_jj:
.text._Z13biasAdd_fpropIfEvPT_S1_jj:
        /* <DEDUP_REMOVED lines=19> */
[----:B------:R-:W-:Y:S02]  /*0130*/  MOV R15, c[0x0][0xc] ;  /* 0x00000300000f7a02 */ /* 0x000fe40000000f00 */
[----:B------:R-:W-:Y:S02]  /*0140*/  ISETP.NE.U32.AND P0, PT, RZ, c[0x0][0x174], PT ;  /* 0x00005d00ff007a0c */ /* 0x000fe40003f05070 */
[----:B------:R-:W-:Y:S01]  /*0150*/  LOP3.LUT R12, RZ, c[0x0][0x174], RZ, 0x33, !PT ;  /* 0x00005d00ff0c7a12 */ /* 0x000fe200078e33ff */
[----:B------:R-:W-:Y:S02]  /*0160*/  IMAD R15, R15, c[0x0][0x0], RZ ;  /* 0x000000000f0f7a24 */ /* 0x000fe400078e02ff */
[----:B0-----:R-:W0:Y:S02]  /*0170*/  MUFU.RCP R4, R4 ;  /* 0x0000000400047308 */ /* 0x001e240000001000 */
[----:B0-----:R-:W-:-:S06]  /*0180*/  IADD3 R2, R4, 0xffffffe, RZ ;  /* 0x0ffffffe04027810 */ /* 0x001fcc0007ffe0ff */
[----:B------:R0:W1:Y:S02]  /*0190*/  F2I.FTZ.U32.TRUNC.NTZ R3, R2 ;  /* 0x0000000200037305 */ /* 0x000064000021f000 */
[----:B0-----:R-:W-:Y:S02]  /*01a0*/  IMAD.MOV.U32 R2, RZ, RZ, RZ ;  /* 0x000000ffff027224 */ /* 0x001fe400078e00ff */
[----:B-1----:R-:W-:-:S04]  /*01b0*/  IMAD.MOV R13, RZ, RZ, -R3 ;  /* 0x000000ffff0d7224 */ /* 0x002fc800078e0a03 */
[----:B------:R-:W-:-:S04]  /*01c0*/  IMAD R13, R13, c[0x0][0x174], RZ ;  /* 0x00005d000d0d7a24 */ /* 0x000fc800078e02ff */
[----:B------:R-:W-:-:S06]  /*01d0*/  IMAD.HI.U32 R13, R3, R13, R2 ;  /* 0x0000000d030d7227 */ /* 0x000fcc00078e0002 */
.L_x_320:
[----:B------:R-:W-:-:S04]  /*01e0*/  IMAD.HI.U32 R2, R13, R0, RZ ;  /* 0x000000000d027227 */ /* 0x000fc800078e00ff */
[----:B------:R-:W-:Y:S01]  /*01f0*/  IMAD.IADD R4, R15, 0x1, R0 ;  /* 0x000000010f047824 */ /* 0x000fe200078e0200 */
[----:B------:R-:W-:Y:S01]  /*0200*/  IADD3 R3, -R2, RZ, RZ ;  /* 0x000000ff02037210 */ /* 0x000fe20007ffe1ff */
[----:B------:R-:W-:-:S03]  /*0210*/  IMAD.MOV.U32 R11, RZ, RZ, 0x4 ;  /* 0x00000004ff0b7424 */ /* 0x000fc600078e00ff */
[----:B------:R-:W-:Y:S01]  /*0220*/  IADD3 R8, R15, R4, RZ ;  /* 0x000000040f087210 */ /* 0x000fe20007ffe0ff */
[----:B------:R-:W-:Y:S02]  /*0230*/  IMAD R3, R3, c[0x0][0x174], R0 ;  /* 0x00005d0003037a24 */ /* 0x000fe400078e0200 */
[-C--:B------:R-:W-:Y:S01]  /*0240*/  IMAD.WIDE R6, R0, R11.reuse, c[0x0][0x160] ;  /* 0x0000580000067625 */ /* 0x080fe200078e020b */
[----:B------:R-:W-:Y:S02]  /*0250*/  IADD3 R10, R15, R8, RZ ;  /* 0x000000080f0a7210 */ /* 0x000fe40007ffe0ff */
[----:B------:R-:W-:Y:S02]  /*0260*/  ISETP.GE.U32.AND P1, PT, R3, c[0x0][0x174], PT ;  /* 0x00005d0003007a0c */ /* 0x000fe40003f26070 */
[C---:B------:R-:W-:Y:S01]  /*0270*/  ISETP.GE.U32.AND P3, PT, R8.reuse, UR4, PT ;  /* 0x0000000408007c0c */ /* 0x040fe2000bf66070 */
[----:B------:R-:W-:Y:S01]  /*0280*/  IMAD.WIDE R8, R8, R11, c[0x0][0x160] ;  /* 0x0000580008087625 */ /* 0x000fe200078e020b */
[----:B------:R-:W-:-:S09]  /*0290*/  ISETP.GE.U32.AND P4, PT, R10, UR4, PT ;  /* 0x000000040a007c0c */ /* 0x000fd2000bf86070 */
[----:B------:R-:W-:Y:S02]  /*02a0*/  @P1 IADD3 R3, R3, -c[0x0][0x174], RZ ;  /* 0x80005d0003031a10 */ /* 0x000fe40007ffe0ff */
[----:B------:R-:W-:Y:S01]  /*02b0*/  ISETP.GE.U32.AND P1, PT, R0, UR4, PT ;  /* 0x0000000400007c0c */ /* 0x000fe2000bf26070 */
[----:B------:R-:W2:Y:S01]  /*02c0*/  @!P3 LDG.E R20, [R8.64] ;  /* 0x000000080814b981 */ /* 0x000ea2000c1e1900 */
        /* <DEDUP_REMOVED lines=14> */
[----:B------:R-:W-:-:S02]  /*03b0*/  IMAD R0, R15, 0x4, R0 ;  /* 0x000000040f007824 */ /* 0x000fc400078e0200 */
[----:B---3--:R-:W-:Y:S02]  /*03c0*/  FADD.FTZ R23, R14, R23 ;  /* 0x000000170e177221 */ /* 0x008fe40000010000 */
[----:B----4-:R-:W-:-:S03]  /*03d0*/  FADD.FTZ R19, R16, R19 ;  /* 0x0000001310137221 */ /* 0x010fc60000010000 */
[----:B------:R0:W-:Y:S01]  /*03e0*/  @!P1 STG.E [R6.64], R23 ;  /* 0x0000001706009986 */ /* 0x0001e2000c101908 */
[----:B--2---:R-:W-:-:S03]  /*03f0*/  FADD.FTZ R20, R17, R20 ;  /* 0x0000001411147221 */ /* 0x004fc60000010000 */
[----:B------:R0:W-:Y:S01]  /*0400*/  @!P2 STG.E [R4.64], R19 ;  /* 0x000000130400a986 */ /* 0x0001e2000c101908 */
[----:B-----5:R-:W-:-:S03]  /*0410*/  FADD.FTZ R21, R18, R21 ;  /* 0x0000001512157221 */ /* 0x020fc60000010000 */
[----:B------:R0:W-:Y:S04]  /*0420*/  @!P3 STG.E [R8.64], R20 ;  /* 0x000000140800b986 */ /* 0x0001e8000c101908 */
[----:B------:R0:W-:Y:S01]  /*0430*/  @!P4 STG.E [R10.64], R21 ;  /* 0x000000150a00c986 */ /* 0x0001e2000c101908 */
[----:B------:R-:W-:-:S13]  /*0440*/  ISETP.GE.U32.AND P1, PT, R0, UR4, PT ;  /* 0x0000000400007c0c */ /* 0x000fda000bf26070 */
[----:B0-----:R-:W-:Y:S05]  /*0450*/  @!P1 BRA `(.L_x_320) ;  /* 0xfffffd8000009947 */ /* 0x001fea000383ffff */
[----:B------:R-:W-:Y:S05]  /*0460*/  EXIT ;  /* 0x000000000000794d */ /* 0x000fea0003800000 */
.L_x_319:
[----:B------:R-:W-:Y:S01]  /*0470*/  ULDC.64 UR6, c[0x0][0x170] ;  /* 0x00005c0000067ab9 */ /* 0x000fe20000000a00 */
[----:B------:R-:W-:Y:S01]  /*0480*/  SHF.L.U32 R2, R0, 0x2, RZ ;  /* 0x0000000200027819 */ /* 0x000fe200000006ff */
        /* <DEDUP_REMOVED lines=14> */
.L_x_321:
[----:B------:R-:W-:Y:S01]  /*0570*/  IMAD.HI.U32 R2, R13, R0, RZ ;  /* 0x000000000d027227 */ /* 0x000fe200078e00ff */
[----:B------:R-:W-:-:S03]  /*0580*/  MOV R9, 0x10 ;  /* 0x0000001000097802 */ /* 0x000fc60000000f00 */
        /* <DEDUP_REMOVED lines=12> */
[----:B------:R-:W-:-:S02]  /*0650*/  IMAD.MOV.U32 R11, RZ, RZ, c[0x0][0xc] ;  /* 0x00000300ff0b7624 */ /* 0x000fc400078e00ff */
[----:B------:R-:W-:Y:S02]  /*0660*/  FADD.FTZ R4, R4, R8 ;  /* 0x0000000804047221 */ /* 0x000fe40000010000 */
[----:B------:R-:W-:Y:S02]  /*0670*/  FADD.FTZ R5, R5, R9 ;  /* 0x0000000905057221 */ /* 0x000fe40000010000 */
[----:B------:R-:W-:Y:S02]  /*0680*/  FADD.FTZ R6, R6, R10 ;  /* 0x0000000a06067221 */ /* 0x000fe40000010000 */
[----:B------:R-:W-:-:S03]  /*0690*/  IMAD R0, R11, c[0x0][0x0], R0 ;  /* 0x000000000b007a24 */ /* 0x000fc600078e0200 */
[----:B------:R0:W-:Y:S02]  /*06a0*/  STG.E.128 [R2.64], R4 ;  /* 0x0000000402007986 */ /* 0x0001e4000c101d08 */
[----:B------:R-:W-:-:S04]  /*06b0*/  SHF.L.U32 R10, R0, 0x2, RZ ;  /* 0x00000002000a7819 */ /* 0x000fc800000006ff */
[----:B------:R-:W-:-:S13]  /*06c0*/  ISETP.GE.U32.AND P0, PT, R10, UR5, PT ;  /* 0x000000050a007c0c */ /* 0x000fda000bf06070 */
[----:B0-----:R-:W-:Y:S05]  /*06d0*/  @!P0 BRA `(.L_x_321) ;  /* 0xfffffe9000008947 */ /* 0x001fea000383ffff */
[----:B------:R-:W-:Y:S05]  /*06e0*/  EXIT ;  /* 0x000000000000794d */ /* 0x000fea0003800000 */
.L_x_322:
        /* <DEDUP_REMOVED lines=9> */
.L_x_349:


//--------------------- .nv.global                --------------------------
	.section	.nv.global,"aw",@nobits
.nv.global:
	.type		_ZN42_INTERNAL_b628ace1_11_mlp_cuda_cu_44ed88f24cuda3std3__48in_placeE,@object
	.size		_ZN42_INTERNAL_b628ace1_11_mlp_cuda_cu_44ed88f24cuda3std3__48in_placeE,(_ZN42_INTERNAL_b628ace1_11_mlp_cuda_cu_44ed88f24cuda3std6ranges3__45__cpo8distanceE - _ZN42_INTERNAL_b628ace1_11_mlp_cuda_cu_44ed88f24cuda3std3__48in_placeE)
_ZN42_INTERNAL_b628ace1_11_mlp_cuda_cu_44ed88f24cuda3std3__48in_placeE:
	.zero		1
	.type		_ZN42_INTERNAL_b628ace1_11_mlp_cuda_cu_44ed88f24cuda3std6ranges3__45__cpo8distanceE,@object
	.size		_ZN42_INTERNAL_b628ace1_11_mlp_cuda_cu_44ed88f24cuda3std6ranges3__45__cpo8distanceE,(_ZN42_INTERNAL_b628ace1_11_mlp_cuda_cu_44ed88f24cuda3std3__45__cpo6cbeginE - _ZN42_INTERNAL_b628ace1_11_mlp_cuda_cu_44ed88f24cuda3std6ranges3__45__cpo8distanceE)
_ZN42_INTERNAL_b628ace1_11_mlp_cuda_cu_44ed88f24cuda3std6ranges3__45__cpo8distanceE:
	.zero		1
	.type		_ZN42_INTERNAL_b628ace1_11_mlp_cuda_cu_44ed88f24cuda3std3__45__cpo6cbeginE,@object
	.size		_ZN42_INTERNAL_b628ace1_11_mlp_cuda_cu_44ed88f24cuda3std3__45__cpo6cbeginE,(_ZN42_INTERNAL_b628ace1_11_mlp_cuda_cu_44ed88f24cuda3std6ranges3__45__cpo7advanceE - _ZN42_INTERNAL_b628ace1_11_mlp_cuda_cu_44ed88f24cuda3std3__45__cpo6cbeginE)
_ZN42_INTERNAL_b628ace1_11_mlp_cuda_cu_44ed88f24cuda3std3__45__cpo6cbeginE:
	.zero		1
	.type		_ZN42_INTERNAL_b628ace1_11_mlp_cuda_cu_44ed88f24cuda3std6ranges3__45__cpo7advanceE,@object
	.size		_ZN42_INTERNAL_b628ace1_11_mlp_cuda_cu_44ed88f24cuda3std6ranges3__45__cpo7advanceE,(_ZN42_INTERNAL_b628ace1_11_mlp_cuda_cu_44ed88f24cuda3std3__45__cpo7crbeginE - _ZN42_INTERNAL_b628ace1_11_mlp_cuda_cu_44ed88f24cuda3std6ranges3__45__cpo7advanceE)
_ZN42_INTERNAL_b628ace1_11_mlp_cuda_cu_44ed88f24cuda3std6ranges3__45__cpo7advanceE:
	.zero		1
	.type		_ZN42_INTERNAL_b628ace1_11_mlp_cuda_cu_44ed88f24cuda3std3__45__cpo7crbeginE,@object
	.size		_ZN42_INTERNAL_b628ace1_11_mlp_cuda_cu_44ed88f24cuda3std3__45__cpo7crbeginE,(_ZN42_INTERNAL_b628ace1_11_mlp_cuda_cu_44ed88f24cuda3std6ranges3__45__cpo4dataE - _ZN42_INTERNAL_b628ace1_11_mlp_cuda_cu_44ed88f24cuda3std3__45__cpo7crbeginE)
_ZN42_INTERNAL_b628ace1_11_mlp_cuda_cu_44ed88f24cuda3std3__45__cpo7crbeginE:
	.zero		1
	.type		_ZN42_INTERNAL_b628ace1_11_mlp_cuda_cu_44ed88f24cuda3std6ranges3__45__cpo4dataE,@object
	.size		_ZN42_INTERNAL_b628ace1_11_mlp_cuda_cu_44ed88f24cuda3std6ranges3__45__cpo4dataE,(_ZN42_INTERNAL_b628ace1_11_mlp_cuda_cu_44ed88f24cuda3std6ranges3__45__cpo5beginE - _ZN42_INTERNAL_b628ace1_11_mlp_cuda_cu_44ed88f24cuda3std6ranges3__45__cpo4dataE)
_ZN42_INTERNAL_b628ace1_11_mlp_cuda_cu_44ed88f24cuda3std6ranges3__45__cpo4dataE:
	.zero		1
	.type		_ZN42_INTERNAL_b628ace1_11_mlp_cuda_cu_44ed88f24cuda3std6ranges3__45__cpo5beginE,@object
	.size		_ZN42_INTERNAL_b628ace1_11_mlp_cuda_cu_44ed88f24cuda3std6ranges3__45__cpo5beginE,(_ZN42_INTERNAL_b628ace1_11_mlp_cuda_cu_44ed88f24cuda3std3__444_GLOBAL__N__b628ace1_11_mlp_cuda_cu_44ed88f26ignoreE - _ZN42_INTERNAL_b628ace1_11_mlp_cuda_cu_44ed88f24cuda3std6ranges3__45__cpo5beginE)
_ZN42_INTERNAL_b628ace1_11_mlp_cuda_cu_44ed88f24cuda3std6ranges3__45__cpo5beginE:
	.zero		1
	.type		_ZN42_INTERNAL_b628ace1_11_mlp_cuda_cu_44ed88f24cuda3std3__444_GLOBAL__N__b628ace1_11_mlp_cuda_cu_44ed88f26ignoreE,@object
	.size		_ZN42_INTERNAL_b628ace1_11_mlp_cuda_cu_44ed88f24cuda3std3__444_GLOBAL__N__b628ace1_11_mlp_cuda_cu_44ed88f26ignoreE,(_ZN42_INTERNAL_b628ace1_11_mlp_cuda_cu_44ed88f24cuda3std6ranges3__45__cpo4sizeE - _ZN42_INTERNAL_b628ace1_11_mlp_cuda_cu_44ed88f24cuda3std3__444_GLOBAL__N__b628ace1_11_mlp_cuda_cu_44ed88f26ignoreE)
_ZN42_INTERNAL_b628ace1_11_mlp_cuda_cu_44ed88f24cuda3std3__444_GLOBAL__N__b628ace1_11_mlp_cuda_cu_44ed88f26ignoreE:
	.zero		1
	.type		_ZN42_INTERNAL_b628ace1_11_mlp_cuda_cu_44ed88f24cuda3std6ranges3__45__cpo4sizeE,@object
	.size		_ZN42_INTERNAL_b628ace1_11_mlp_cuda_cu_44ed88f24cuda3std6ranges3__45__cpo4sizeE,(_ZN42_INTERNAL_b628ace1_11_mlp_cuda_cu_44ed88f24cuda3std3__45__cpo5beginE - _ZN42_INTERNAL_b628ace1_11_mlp_cuda_cu_44ed88f24cuda3std6ranges3__45__cpo4sizeE)
_ZN42_INTERNAL_b628ace1_11_mlp_cuda_cu_44ed88f24cuda3std6ranges3__45__cpo4sizeE:
	.zero		1
	.type		_ZN42_INTERNAL_b628ace1_11_mlp_cuda_cu_44ed88f24cuda3std3__45__cpo5beginE,@object
	.size		_ZN42_INTERNAL_b628ace1_11_mlp_cuda_cu_44ed88f24cuda3std3__45__cpo5beginE,(_ZN42_INTERNAL_b628ace1_11_mlp_cuda_cu_44ed88f24cuda3std6ranges3__45__cpo6cbeginE - _ZN42_INTERNAL_b628ace1_11_mlp_cuda_cu_44ed88f24cuda3std3__45__cpo5beginE)
_ZN42_INTERNAL_b628ace1_11_mlp_cuda_cu_44ed88f24cuda3std3__45__cpo5beginE:
	.zero		1
	.type		_ZN42_INTERNAL_b628ace1_11_mlp_cuda_cu_44ed88f24cuda3std6ranges3__45__cpo6cbeginE,@object
	.size		_ZN42_INTERNAL_b628ace1_11_mlp_cuda_cu_44ed88f24cuda3std6ranges3__45__cpo6cbeginE,(_ZN42_INTERNAL_b628ace1_11_mlp_cuda_cu_44ed88f24cuda3std3__45__cpo6rbeginE - _ZN42_INTERNAL_b628ace1_11_mlp_cuda_cu_44ed88f24cuda3std6ranges3__45__cpo6cbeginE)
_ZN42_INTERNAL_b628ace1_11_mlp_cuda_cu_44ed88f24cuda3std6ranges3__45__cpo6cbeginE:
	.zero		1
	.type		_ZN42_INTERNAL_b628ace1_11_mlp_cuda_cu_44ed88f24cuda3std3__45__cpo6rbeginE,@object
	.size		_ZN42_INTERNAL_b628ace1_11_mlp_cuda_cu_44ed88f24cuda3std3__45__cpo6rbeginE,(_ZN42_INTERNAL_b628ace1_11_mlp_cuda_cu_44ed88f24cuda3std6ranges3__45__cpo4nextE - _ZN42_INTERNAL_b628ace1_11_mlp_cuda_cu_44ed88f24cuda3std3__45__cpo6rbeginE)
_ZN42_INTERNAL_b628ace1_11_mlp_cuda_cu_44ed88f24cuda3std3__45__cpo6rbeginE:
	.zero		1
	.type		_ZN42_INTERNAL_b628ace1_11_mlp_cuda_cu_44ed88f24cuda3std6ranges3__45__cpo4nextE,@object
	.size		_ZN42_INTERNAL_b628ace1_11_mlp_cuda_cu_44ed88f24cuda3std6ranges3__45__cpo4nextE,(_ZN42_INTERNAL_b628ace1_11_mlp_cuda_cu_44ed88f24cuda3std6ranges3__45__cpo4swapE - _ZN42_INTERNAL_b628ace1_11_mlp_cuda_cu_44ed88f24cuda3std6ranges3__45__cpo4nextE)
_ZN42_INTERNAL_b628ace1_11_mlp_cuda_cu_44ed88f24cuda3std6ranges3__45__cpo4nextE:
	.zero		1
	.type		_ZN42_INTERNAL_b628ace1_11_mlp_cuda_cu_44ed88f24cuda3std6ranges3__45__cpo4swapE,@object
	.size		_ZN42_INTERNAL_b628ace1_11_mlp_cuda_cu_44ed88f24cuda3std6ranges3__45__cpo4swapE,(_ZN42_INTERNAL_b628ace1_11_mlp_cuda_cu_44ed88f24cuda3std3__420unreachable_sentinelE - _ZN42_INTERNAL_b628ace1_11_mlp_cuda_cu_44ed88f24cuda3std6ranges3__45__cpo4swapE)
_ZN42_INTERNAL_b628ace1_11_mlp_cuda_cu_44ed88f24cuda3std6ranges3__45__cpo4swapE:
	.zero		1
	.type		_ZN42_INTERNAL_b628ace1_11_mlp_cuda_cu_44ed88f24cuda3std3__420unreachable_sentinelE,@object
	.size		_ZN42_INTERNAL_b628ace1_11_mlp_cuda_cu_44ed88f24cuda3std3__420unreachable_sentinelE,(_ZN42_INTERNAL_b628ace1_11_mlp_cuda_cu_44ed88f26thrust23THRUST_300001_SM_800_NS6system6detail10sequential3seqE - _ZN42_INTERNAL_b628ace1_11_mlp_cuda_cu_44ed88f24cuda3std3__420unreachable_sentinelE)
_ZN42_INTERNAL_b628ace1_11_mlp_cuda_cu_44ed88f24cuda3std3__420unreachable_sentinelE:
	.zero		1
	.type		_ZN42_INTERNAL_b628ace1_11_mlp_cuda_cu_44ed88f26thrust23THRUST_300001_SM_800_NS6system6detail10sequential3seqE,@object
	.size		_ZN42_INTERNAL_b628ace1_11_mlp_cuda_cu_44ed88f26thrust23THRUST_300001_SM_800_NS6system6detail10sequential3seqE,(_ZN42_INTERNAL_b628ace1_11_mlp_cuda_cu_44ed88f24cuda3std3__45__cpo4cendE - _ZN42_INTERNAL_b628ace1_11_mlp_cuda_cu_44ed88f26thrust23THRUST_300001_SM_800_NS6system6detail10sequential3seqE)
_ZN42_INTERNAL_b628ace1_11_mlp_cuda_cu_44ed88f26thrust23THRUST_300001_SM_800_NS6system6detail10sequential3seqE:
	.zero		1
	.type		_ZN42_INTERNAL_b628ace1_11_mlp_cuda_cu_44ed88f24cuda3std3__45__cpo4cendE,@object
	.size		_ZN42_INTERNAL_b628ace1_11_mlp_cuda_cu_44ed88f24cuda3std3__45__cpo4cendE,(_ZN42_INTERNAL_b628ace1_11_mlp_cuda_cu_44ed88f24cuda3std6ranges3__45__cpo9iter_swapE - _ZN42_INTERNAL_b628ace1_11_mlp_cuda_cu_44ed88f24cuda3std3__45__cpo4cendE)
_ZN42_INTERNAL_b628ace1_11_mlp_cuda_cu_44ed88f24cuda3std3__45__cpo4cendE:
	.zero		1
	.type		_ZN42_INTERNAL_b628ace1_11_mlp_cuda_cu_44ed88f24cuda3std6ranges3__45__cpo9iter_swapE,@object
	.size		_ZN42_INTERNAL_b628ace1_11_mlp_cuda_cu_44ed88f24cuda3std6ranges3__45__cpo9iter_swapE,(_ZN42_INTERNAL_b628ace1_11_mlp_cuda_cu_44ed88f24cuda3std3__45__cpo5crendE - _ZN42_INTERNAL_b628ace1_11_mlp_cuda_cu_44ed88f24cuda3std6ranges3__45__cpo9iter_swapE)
_ZN42_INTERNAL_b628ace1_11_mlp_cuda_cu_44ed88f24cuda3std6ranges3__45__cpo9iter_swapE:
	.zero		1
	.type		_ZN42_INTERNAL_b628ace1_11_mlp_cuda_cu_44ed88f24cuda3std3__45__cpo5crendE,@object
	.size		_ZN42_INTERNAL_b628ace1_11_mlp_cuda_cu_44ed88f24cuda3std3__45__cpo5crendE,(_ZN42_INTERNAL_b628ace1_11_mlp_cuda_cu_44ed88f24cuda3std6ranges3__45__cpo5cdataE - _ZN42_INTERNAL_b628ace1_11_mlp_cuda_cu_44ed88f24cuda3std3__45__cpo5crendE)
_ZN42_INTERNAL_b628ace1_11_mlp_cuda_cu_44ed88f24cuda3std3__45__cpo5crendE:
	.zero		1
	.type		_ZN42_INTERNAL_b628ace1_11_mlp_cuda_cu_44ed88f24cuda3std6ranges3__45__cpo5cdataE,@object
	.size		_ZN42_INTERNAL_b628ace1_11_mlp_cuda_cu_44ed88f24cuda3std6ranges3__45__cpo5cdataE,(_ZN42_INTERNAL_b628ace1_11_mlp_cuda_cu_44ed88f24cuda3std6ranges3__45__cpo3endE - _ZN42_INTERNAL_b628ace1_11_mlp_cuda_cu_44ed88f24cuda3std6ranges3__45__cpo5cdataE)
_ZN42_INTERNAL_b628ace1_11_mlp_cuda_cu_44ed88f24cuda3std6ranges3__45__cpo5cdataE:
	.zero		1
	.type		_ZN42_INTERNAL_b628ace1_11_mlp_cuda_cu_44ed88f24cuda3std6ranges3__45__cpo3endE,@object
	.size		_ZN42_INTERNAL_b628ace1_11_mlp_cuda_cu_44ed88f24cuda3std6ranges3__45__cpo3endE,(_ZN42_INTERNAL_b628ace1_11_mlp_cuda_cu_44ed88f24cuda3std3__419piecewise_constructE - _ZN42_INTERNAL_b628ace1_11_mlp_cuda_cu_44ed88f24cuda3std6ranges3__45__cpo3endE)
_ZN42_INTERNAL_b628ace1_11_mlp_cuda_cu_44ed88f24cuda3std6ranges3__45__cpo3endE:
	.zero		1
	.type		_ZN42_INTERNAL_b628ace1_11_mlp_cuda_cu_44ed88f24cuda3std3__419piecewise_constructE,@object
	.size		_ZN42_INTERNAL_b628ace1_11_mlp_cuda_cu_44ed88f24cuda3std3__419piecewise_constructE,(_ZN42_INTERNAL_b628ace1_11_mlp_cuda_cu_44ed88f24cuda3std6ranges3__45__cpo5ssizeE - _ZN42_INTERNAL_b628ace1_11_mlp_cuda_cu_44ed88f24cuda3std3__419piecewise_constructE)
_ZN42_INTERNAL_b628ace1_11_mlp_cuda_cu_44ed88f24cuda3std3__419piecewise_constructE:
	.zero		1
	.type		_ZN42_INTERNAL_b628ace1_11_mlp_cuda_cu_44ed88f24cuda3std6ranges3__45__cpo5ssizeE,@object
	.size		_ZN42_INTERNAL_b628ace1_11_mlp_cuda_cu_44ed88f24cuda3std6ranges3__45__cpo5ssizeE,(_ZN42_INTERNAL_b628ace1_11_mlp_cuda_cu_44ed88f24cuda3std3__45__cpo3endE - _ZN42_INTERNAL_b628ace1_11_mlp_cuda_cu_44ed88f24cuda3std6ranges3__45__cpo5ssizeE)
_ZN42_INTERNAL_b628ace1_11_mlp_cuda_cu_44ed88f24cuda3std6ranges3__45__cpo5ssizeE:
	.zero		1
	.type		_ZN42_INTERNAL_b628ace1_11_mlp_cuda_cu_44ed88f24cuda3std3__45__cpo3endE,@object
	.size		_ZN42_INTERNAL_b628ace1_11_mlp_cuda_cu_44ed88f24cuda3std3__45__cpo3endE,(_ZN42_INTERNAL_b628ace1_11_mlp_cuda_cu_44ed88f24cuda3std6ranges3__45__cpo4cendE - _ZN42_INTERNAL_b628ace1_11_mlp_cuda_cu_44ed88f24cuda3std3__45__cpo3endE)
_ZN42_INTERNAL_b628ace1_11_mlp_cuda_cu_44ed88f24cuda3std3__45__cpo3endE:
	.zero		1
	.type		_ZN42_INTERNAL_b628ace1_11_mlp_cuda_cu_44ed88f24cuda3std6ranges3__45__cpo4cendE,@object
	.size		_ZN42_INTERNAL_b628ace1_11_mlp_cuda_cu_44ed88f24cuda3std6ranges3__45__cpo4cendE,(_ZN42_INTERNAL_b628ace1_11_mlp_cuda_cu_44ed88f24cuda3std3__45__cpo4rendE - _ZN42_INTERNAL_b628ace1_11_mlp_cuda_cu_44ed88f24cuda3std6ranges3__45__cpo4cendE)
_ZN42_INTERNAL_b628ace1_11_mlp_cuda_cu_44ed88f24cuda3std6ranges3__45__cpo4cendE:
	.zero		1
	.type		_ZN42_INTERNAL_b628ace1_11_mlp_cuda_cu_44ed88f24cuda3std3__45__cpo4rendE,@object
	.size		_ZN42_INTERNAL_b628ace1_11_mlp_cuda_cu_44ed88f24cuda3std3__45__cpo4rendE,(_ZN42_INTERNAL_b628ace1_11_mlp_cuda_cu_44ed88f24cuda3std6ranges3__45__cpo4prevE - _ZN42_INTERNAL_b628ace1_11_mlp_cuda_cu_44ed88f24cuda3std3__45__cpo4rendE)
_ZN42_INTERNAL_b628ace1_11_mlp_cuda_cu_44ed88f24cuda3std3__45__cpo4rendE:
	.zero		1
	.type		_ZN42_INTERNAL_b628ace1_11_mlp_cuda_cu_44ed88f24cuda3std6ranges3__45__cpo4prevE,@object
	.size		_ZN42_INTERNAL_b628ace1_11_mlp_cuda_cu_44ed88f24cuda3std6ranges3__45__cpo4prevE,(_ZN42_INTERNAL_b628ace1_11_mlp_cuda_cu_44ed88f24cuda3std6ranges3__45__cpo9iter_moveE - _ZN42_INTERNAL_b628ace1_11_mlp_cuda_cu_44ed88f24cuda3std6ranges3__45__cpo4prevE)
_ZN42_INTERNAL_b628ace1_11_mlp_cuda_cu_44ed88f24cuda3std6ranges3__45__cpo4prevE:
	.zero		1
	.type		_ZN42_INTERNAL_b628ace1_11_mlp_cuda_cu_44ed88f24cuda3std6ranges3__45__cpo9iter_moveE,@object
	.size		_ZN42_INTERNAL_b628ace1_11_mlp_cuda_cu_44ed88f24cuda3std6ranges3__45__cpo9iter_moveE,(.L_13 - _ZN42_INTERNAL_b628ace1_11_mlp_cuda_cu_44ed88f24cuda3std6ranges3__45__cpo9iter_moveE)
_ZN42_INTERNAL_b628ace1_11_mlp_cuda_cu_44ed88f24cuda3std6ranges3__45__cpo9iter_moveE:
	.zero		1
.L_13:


//--------------------- .nv.shared._Z17biasAddRelu_bpropIdLi4EEvPT_S1_iiS1_PVfPiS1_ --------------------------
	.section	.nv.shared._Z17biasAddRelu_bpropIdLi4EEvPT_S1_iiS1_PVfPiS1_,"aw",@nobits
	.sectionflags	@""
	.align	4
.nv.shared._Z17biasAddRelu_bpropIdLi4EEvPT_S1_iiS1_PVfPiS1_:
	.zero		2052


//--------------------- .nv.shared._Z25biasAddRelu_bprop_alignedIdLi4EEvPT_S1_iiS1_PVfPiS1_ --------------------------
	.section	.nv.shared._Z25biasAddRelu_bprop_alignedIdLi4EEvPT_S1_iiS1_PVfPiS1_,"aw",@nobits
	.sectionflags	@""
	.align	4
.nv.shared._Z25biasAddRelu_bprop_alignedIdLi4EEvPT_S1_iiS1_PVfPiS1_:
	.zero		8196


//--------------------- .nv.shared._Z13biasAdd_bpropIdLi4EEvPT_iiPVfPiS1_ --------------------------
	.section	.nv.shared._Z13biasAdd_bpropIdLi4EEvPT_iiPVfPiS1_,"aw",@nobits
	.sectionflags	@""
	.align	4
.nv.shared._Z13biasAdd_bpropIdLi4EEvPT_iiPVfPiS1_:
	.zero		2052


//--------------------- .nv.shared._Z17biasAddRelu_bpropIN3c104HalfELi4EEvPT_S3_iiS3_PVfPiS3_ --------------------------
	.section	.nv.shared._Z17biasAddRelu_bpropIN3c104HalfELi4EEvPT_S3_iiS3_PVfPiS3_,"aw",@nobits
	.sectionflags	@""
	.align	4
.nv.shared._Z17biasAddRelu_bpropIN3c104HalfELi4EEvPT_S3_iiS3_PVfPiS3_:
	.zero		2052


//--------------------- .nv.shared._Z25biasAddRelu_bprop_alignedIN3c104HalfELi4EEvPT_S3_iiS3_PVfPiS3_ --------------------------
	.section	.nv.shared._Z25biasAddRelu_bprop_alignedIN3c104HalfELi4EEvPT_S3_iiS3_PVfPiS3_,"aw",@nobits
	.sectionflags	@""
	.align	4
.nv.shared._Z25biasAddRelu_bprop_alignedIN3c104HalfELi4EEvPT_S3_iiS3_PVfPiS3_:
	.zero		8196


//--------------------- .nv.shared._Z13biasAdd_bpropIN3c104HalfELi4EEvPT_iiPVfPiS3_ --------------------------
	.section	.nv.shared._Z13biasAdd_bpropIN3c104HalfELi4EEvPT_iiPVfPiS3_,"aw",@nobits
	.sectionflags	@""
	.align	4
.nv.shared._Z13biasAdd_bpropIN3c104HalfELi4EEvPT_iiPVfPiS3_:
	.zero		2052


//--------------------- .nv.shared._Z17biasAddRelu_bpropIfLi4EEvPT_S1_iiS1_PVfPiS1_ --------------------------
	.section	.nv.shared._Z17biasAddRelu_bpropIfLi4EEvPT_S1_iiS1_PVfPiS1_,"aw",@nobits
	.sectionflags	@""
	.align	4
.nv.shared._Z17biasAddRelu_bpropIfLi4EEvPT_S1_iiS1_PVfPiS1_:
	.zero		2052


//--------------------- .nv.shared._Z25biasAddRelu_bprop_alignedIfLi4EEvPT_S1_iiS1_PVfPiS1_ --------------------------
	.section	.nv.shared._Z25biasAddRelu_bprop_alignedIfLi4EEvPT_S1_iiS1_PVfPiS1_,"aw",@nobits
	.sectionflags	@""
	.align	4
.nv.shared._Z25biasAddRelu_bprop_alignedIfLi4EEvPT_S1_iiS1_PVfPiS1_:
	.zero		8196


//--------------------- .nv.shared._Z13biasAdd_bpropIfLi4EEvPT_iiPVfPiS1_ --------------------------
	.section	.nv.shared._Z13biasAdd_bpropIfLi4EEvPT_iiPVfPiS1_,"aw",@nobits
	.sectionflags	@""
	.align	4
.nv.shared._Z13biasAdd_bpropIfLi4EEvPT_iiPVfPiS1_:
	.zero		2052
